	.target	sm_90a

	.elftype	@"ET_EXEC"


//--------------------- .note.nv.tkinfo           --------------------------
	.section	.note.nv.tkinfo,"",@"SHT_NOTE"
	.sectionflags	@"SHF_NOTE_NV_TKINFO"
	.tkinfo
        /*0018*/ 	.word	0x00000002
        /*0030*/ 	.string	""
        /*0030*/ 	.string	"ptxas"
        /*0030*/ 	.string	"Cuda compilation tools, release 13.0, V13.0.88"
        /*0030*/ 	.string	"Build cuda_13.0.r13.0/compiler.36424714_0"
        /*0030*/ 	.string	"-v  -suppress-debug-info  -lineinfo  -arch sm_90a "



//--------------------- .note.nv.cuinfo           --------------------------
	.section	.note.nv.cuinfo,"",@"SHT_NOTE"
	.sectionflags	@"SHF_NOTE_NV_CUINFO"
        /*0018*/ 	.short	0x0002
        /*001a*/ 	.short	0x005a
        /*001c*/ 	.short	0x0082
	.zero		2


//--------------------- .nv.info                  --------------------------
	.section	.nv.info,"",@"SHT_CUDA_INFO"
	.align	4


	//----- nvinfo : EIATTR_REGCOUNT
	.align		4
        /*0000*/ 	.byte	0x04, 0x2f
        /*0002*/ 	.short	(.L_1 - .L_0)
	.align		4
.L_0:
        /*0004*/ 	.word	index@(matmul_kernel)
        /*0008*/ 	.word	0x000000ff


	//----- nvinfo : EIATTR_FRAME_SIZE
	.align		4
.L_1:
        /*000c*/ 	.byte	0x04, 0x11
        /*000e*/ 	.short	(.L_3 - .L_2)
	.align		4
.L_2:
        /*0010*/ 	.word	index@(matmul_kernel)
        /*0014*/ 	.word	0x00001c00


	//----- nvinfo : EIATTR_MIN_STACK_SIZE
	.align		4
.L_3:
        /*0018*/ 	.byte	0x04, 0x12
        /*001a*/ 	.short	(.L_5 - .L_4)
	.align		4
.L_4:
        /*001c*/ 	.word	index@(matmul_kernel)
        /*0020*/ 	.word	0x00001c00
.L_5:


//--------------------- .nv.compat                --------------------------
	.section	.nv.compat,"",@"SHT_CUDA_COMPAT_INFO"
	.align	4
        /*0000*/ 	.byte	0x02, 0x09, 0x01, 0x00, 0x02, 0x02, 0x04, 0x00, 0x02, 0x05, 0x05, 0x00, 0x03, 0x07, 0x01, 0x01
        /*0010*/ 	.byte	0x02, 0x03, 0x00, 0x00, 0x02, 0x06, 0x01, 0x00, 0x04, 0x0b, 0x08, 0x00, 0x00, 0x00, 0x00, 0x00
        /*0020*/ 	.byte	0x00, 0x00, 0x00, 0x00


//--------------------- .nv.info.matmul_kernel    --------------------------
	.section	.nv.info.matmul_kernel,"",@"SHT_CUDA_INFO"
	.sectionflags	@""
	.align	4


	//----- nvinfo : EIATTR_CUDA_API_VERSION
	.align		4
        /*0000*/ 	.byte	0x04, 0x37
        /*0002*/ 	.short	(.L_7 - .L_6)
.L_6:
        /*0004*/ 	.word	0x00000082


	//----- nvinfo : EIATTR_KPARAM_INFO
	.align		4
.L_7:
        /*0008*/ 	.byte	0x04, 0x17
        /*000a*/ 	.short	(.L_9 - .L_8)
.L_8:
        /*000c*/ 	.word	0x00000000
        /*0010*/ 	.short	0x000d
        /*0012*/ 	.short	0x0048
        /*0014*/ 	.byte	0x00, 0xf4, 0x21, 0x00


	//----- nvinfo : EIATTR_KPARAM_INFO
	.align		4
.L_9:
        /*0018*/ 	.byte	0x04, 0x17
        /*001a*/ 	.short	(.L_11 - .L_10)
.L_10:
        /*001c*/ 	.word	0x00000000
        /*0020*/ 	.short	0x000c
        /*0022*/ 	.short	0x0040
        /*0024*/ 	.byte	0x00, 0xf4, 0x21, 0x00


	//----- nvinfo : EIATTR_KPARAM_INFO
	.align		4
.L_11:
        /*0028*/ 	.byte	0x04, 0x17
        /*002a*/ 	.short	(.L_13 - .L_12)
.L_12:
        /*002c*/ 	.word	0x00000000
        /*0030*/ 	.short	0x000b
        /*0032*/ 	.short	0x0038
        /*0034*/ 	.byte	0x00, 0xf0, 0x11, 0x00


	//----- nvinfo : EIATTR_KPARAM_INFO
	.align		4
.L_13:
        /*0038*/ 	.byte	0x04, 0x17
        /*003a*/ 	.short	(.L_15 - .L_14)
.L_14:
        /*003c*/ 	.word	0x00000000
        /*0040*/ 	.short	0x000a
        /*0042*/ 	.short	0x0034
        /*0044*/ 	.byte	0x00, 0xf0, 0x11, 0x00


	//----- nvinfo : EIATTR_KPARAM_INFO
	.align		4
.L_15:
        /*0048*/ 	.byte	0x04, 0x17
        /*004a*/ 	.short	(.L_17 - .L_16)
.L_16:
        /*004c*/ 	.word	0x00000000
        /*0050*/ 	.short	0x0009
        /*0052*/ 	.short	0x0030
        /*0054*/ 	.byte	0x00, 0xf0, 0x11, 0x00


	//----- nvinfo : EIATTR_KPARAM_INFO
	.align		4
.L_17:
        /*0058*/ 	.byte	0x04, 0x17
        /*005a*/ 	.short	(.L_19 - .L_18)
.L_18:
        /*005c*/ 	.word	0x00000000
        /*0060*/ 	.short	0x0008
        /*0062*/ 	.short	0x002c
        /*0064*/ 	.byte	0x00, 0xf0, 0x11, 0x00


	//----- nvinfo : EIATTR_KPARAM_INFO
	.align		4
.L_19:
        /*0068*/ 	.byte	0x04, 0x17
        /*006a*/ 	.short	(.L_21 - .L_20)
.L_20:
        /*006c*/ 	.word	0x00000000
        /*0070*/ 	.short	0x0007
        /*0072*/ 	.short	0x0028
        /*0074*/ 	.byte	0x00, 0xf0, 0x11, 0x00


	//----- nvinfo : EIATTR_KPARAM_INFO
	.align		4
.L_21:
        /*0078*/ 	.byte	0x04, 0x17
        /*007a*/ 	.short	(.L_23 - .L_22)
.L_22:
        /*007c*/ 	.word	0x00000000
        /*0080*/ 	.short	0x0006
        /*0082*/ 	.short	0x0024
        /*0084*/ 	.byte	0x00, 0xf0, 0x11, 0x00


	//----- nvinfo : EIATTR_KPARAM_INFO
	.align		4
.L_23:
        /*0088*/ 	.byte	0x04, 0x17
        /*008a*/ 	.short	(.L_25 - .L_24)
.L_24:
        /*008c*/ 	.word	0x00000000
        /*0090*/ 	.short	0x0005
        /*0092*/ 	.short	0x0020
        /*0094*/ 	.byte	0x00, 0xf0, 0x11, 0x00


	//----- nvinfo : EIATTR_KPARAM_INFO
	.align		4
.L_25:
        /*0098*/ 	.byte	0x04, 0x17
        /*009a*/ 	.short	(.L_27 - .L_26)
.L_26:
        /*009c*/ 	.word	0x00000000
        /*00a0*/ 	.short	0x0004
        /*00a2*/ 	.short	0x001c
        /*00a4*/ 	.byte	0x00, 0xf0, 0x11, 0x00


	//----- nvinfo : EIATTR_KPARAM_INFO
	.align		4
.L_27:
        /*00a8*/ 	.byte	0x04, 0x17
        /*00aa*/ 	.short	(.L_29 - .L_28)
.L_28:
        /*00ac*/ 	.word	0x00000000
        /*00b0*/ 	.short	0x0003
        /*00b2*/ 	.short	0x0018
        /*00b4*/ 	.byte	0x00, 0xf0, 0x11, 0x00


	//----- nvinfo : EIATTR_KPARAM_INFO
	.align		4
.L_29:
        /*00b8*/ 	.byte	0x04, 0x17
        /*00ba*/ 	.short	(.L_31 - .L_30)
.L_30:
        /*00bc*/ 	.word	0x00000000
        /*00c0*/ 	.short	0x0002
        /*00c2*/ 	.short	0x0010
        /*00c4*/ 	.byte	0x00, 0xf4, 0x21, 0x00


	//----- nvinfo : EIATTR_KPARAM_INFO
	.align		4
.L_31:
        /*00c8*/ 	.byte	0x04, 0x17
        /*00ca*/ 	.short	(.L_33 - .L_32)
.L_32:
        /*00cc*/ 	.word	0x00000000
        /*00d0*/ 	.short	0x0001
        /*00d2*/ 	.short	0x0008
        /*00d4*/ 	.byte	0x00, 0xf4, 0x21, 0x00


	//----- nvinfo : EIATTR_KPARAM_INFO
	.align		4
.L_33:
        /*00d8*/ 	.byte	0x04, 0x17
        /*00da*/ 	.short	(.L_35 - .L_34)
.L_34:
        /*00dc*/ 	.word	0x00000000
        /*00e0*/ 	.short	0x0000
        /*00e2*/ 	.short	0x0000
        /*00e4*/ 	.byte	0x00, 0xf4, 0x21, 0x00


	//----- nvinfo : EIATTR_SPARSE_MMA_MASK
	.align		4
.L_35:
        /*00e8*/ 	.byte	0x03, 0x50
        /*00ea*/ 	.short	0x0000


	//----- nvinfo : EIATTR_MAXREG_COUNT
	.align		4
        /*00ec*/ 	.byte	0x03, 0x1b
        /*00ee*/ 	.short	0x00ff


	//----- nvinfo : EIATTR_NUM_BARRIERS
	.align		4
        /*00f0*/ 	.byte	0x02, 0x4c
        /*00f2*/ 	.byte	0x01
	.zero		1


	//----- nvinfo : EIATTR_ANNOTATIONS
	.align		4
        /*00f4*/ 	.byte	0x04, 0x55
        /*00f6*/ 	.short	(.L_37 - .L_36)


	//   ....[0]....
.L_36:
        /*00f8*/ 	.word	0x00000001
        /*00fc*/ 	.byte	0x70, 0x00, 0x00, 0x00, 0x01, 0x00, 0x00, 0x00, 0xb0, 0x00, 0x00, 0x00, 0x01, 0x00, 0x00, 0x00
        /* <DEDUP_REMOVED lines=3732> */
        /*ea4c*/ 	.byte	0xc0, 0x39, 0x05, 0x00, 0x01, 0x00, 0x00, 0x00, 0xf0, 0x39, 0x05, 0x00


	//----- nvinfo : EIATTR_MERCURY_ISA_VERSION
	.align		4
.L_37:
        /*ea58*/ 	.byte	0x03, 0x5f
        /*ea5a*/ 	.short	0x0101


	//----- nvinfo : EIATTR_EXIT_INSTR_OFFSETS
	.align		4
        /*ea5c*/ 	.byte	0x04, 0x1c
        /*ea5e*/ 	.short	(.L_39 - .L_38)


	//   ....[0]....
.L_38:
        /*ea60*/ 	.word	0x00053e20


	//   ....[1]....
        /*ea64*/ 	.word	0x00053e50


	//----- nvinfo : EIATTR_REQNTID
	.align		4
.L_39:
        /*ea68*/ 	.byte	0x04, 0x10
        /*ea6a*/ 	.short	(.L_41 - .L_40)
.L_40:
        /*ea6c*/ 	.word	0x00000080
        /*ea70*/ 	.word	0x00000001
        /*ea74*/ 	.word	0x00000001


	//----- nvinfo : EIATTR_CBANK_PARAM_SIZE
	.align		4
.L_41:
        /*ea78*/ 	.byte	0x03, 0x19
        /*ea7a*/ 	.short	0x0050


	//----- nvinfo : EIATTR_PARAM_CBANK
	.align		4
        /*ea7c*/ 	.byte	0x04, 0x0a
        /*ea7e*/ 	.short	(.L_43 - .L_42)
	.align		4
.L_42:
        /*ea80*/ 	.word	index@(.nv.constant0.matmul_kernel)
        /*ea84*/ 	.short	0x0210
        /*ea86*/ 	.short	0x0050


	//----- nvinfo : EIATTR_SW_WAR
	.align		4
.L_43:
        /*ea88*/ 	.byte	0x04, 0x36
        /*ea8a*/ 	.short	(.L_45 - .L_44)
.L_44:
        /*ea8c*/ 	.word	0x00000008
.L_45:


//--------------------- .nv.callgraph             --------------------------
	.section	.nv.callgraph,"",@"SHT_CUDA_CALLGRAPH"
	.align	4
	.sectionentsize	8
	.align		4
        /*0000*/ 	.word	0x00000000
	.align		4
        /*0004*/ 	.word	0xffffffff
	.align		4
        /*0008*/ 	.word	0x00000000
	.align		4
        /*000c*/ 	.word	0xfffffffe
	.align		4
        /*0010*/ 	.word	0x00000000
	.align		4
        /*0014*/ 	.word	0xfffffffd
	.align		4
        /*0018*/ 	.word	0x00000000
	.align		4
        /*001c*/ 	.word	0xfffffffc


//--------------------- .text.matmul_kernel       --------------------------
	.section	.text.matmul_kernel,"ax",@progbits
	.align	128
        .global         matmul_kernel
        .type           matmul_kernel,@function
        .size           matmul_kernel,(.L_x_3 - matmul_kernel)
        .other          matmul_kernel,@"STO_CUDA_ENTRY STV_DEFAULT"
matmul_kernel:
.text.matmul_kernel:
[----:B------:R-:W0:Y:S08]  /*0000*/  LDC R1, c[0x0][0x28] ;  /* 0x00000a00ff017b82 */ /* 0x000e300000000800 */
[----:B------:R-:W1:Y:S01]  /*0010*/  LDC.64 R6, c[0x0][0x228] ;  /* 0x00008a00ff067b82 */ /* 0x000e620000000a00 */
[----:B0-----:R-:W-:Y:S01]  /*0020*/  VIADD R1, R1, 0xffffe400 ;  /* 0xffffe40001017836 */ /* 0x001fe20000000000 */
[----:B------:R-:W0:Y:S01]  /*0030*/  S2R R5, SR_CTAID.X ;  /* 0x0000000000057919 */ /* 0x000e220000002500 */
[----:B------:R-:W-:Y:S01]  /*0040*/  UMOV UR4, 0x400 ;  /* 0x0000040000047882 */ /* 0x000fe20000000000 */
[----:B------:R-:W-:Y:S01]  /*0050*/  ULDC.64 UR58, c[0x0][0x208] ;  /* 0x00008200003a7ab9 */ /* 0x000fe20000000a00 */
[----:B------:R-:W-:Y:S01]  /*0060*/  CS2R R156, SRZ ;  /* 0x00000000009c7805 */ /* 0x000fe2000001ff00 */
[----:B------:R2:W-:Y:S01]  /*0070*/  STL [R1+0x330], RZ ;  /* 0x000330ff01007387 */ /* 0x0005e20000100800 */
[----:B------:R-:W-:Y:S01]  /*0080*/  CS2R R158, SRZ ;  /* 0x00000000009e7805 */ /* 0x000fe2000001ff00 */
[----:B------:R-:W3:Y:S01]  /*0090*/  S2UR UR5, SR_CgaCtaId ;  /* 0x00000000000579c3 */ /* 0x000ee20000008800 */
[----:B------:R-:W-:Y:S01]  /*00a0*/  CS2R R148, SRZ ;  /* 0x0000000000947805 */ /* 0x000fe2000001ff00 */
[----:B------:R2:W-:Y:S01]  /*00b0*/  STL [R1+0x334], RZ ;  /* 0x000334ff01007387 */ /* 0x0005e20000100800 */
[----:B------:R-:W-:-:S02]  /*00c0*/  CS2R R150, SRZ ;  /* 0x0000000000967805 */ /* 0x000fc4000001ff00 */
[----:B------:R-:W-:Y:S02]  /*00d0*/  CS2R R140, SRZ ;  /* 0x00000000008c7805 */ /* 0x000fe4000001ff00 */
[----:B------:R-:W-:Y:S01]  /*00e0*/  CS2R R142, SRZ ;  /* 0x00000000008e7805 */ /* 0x000fe2000001ff00 */
[----:B------:R2:W-:Y:S01]  /*00f0*/  STL [R1+0x338], RZ ;  /* 0x000338ff01007387 */ /* 0x0005e20000100800 */
[----:B------:R-:W-:Y:S02]  /*0100*/  CS2R R132, SRZ ;  /* 0x0000000000847805 */ /* 0x000fe4000001ff00 */
[----:B------:R-:W-:Y:S02]  /*0110*/  CS2R R134, SRZ ;  /* 0x0000000000867805 */ /* 0x000fe4000001ff00 */
[----:B------:R-:W-:Y:S01]  /*0120*/  CS2R R124, SRZ ;  /* 0x00000000007c7805 */ /* 0x000fe2000001ff00 */
[----:B------:R2:W-:Y:S01]  /*0130*/  STL [R1+0x33c], RZ ;  /* 0x00033cff01007387 */ /* 0x0005e20000100800 */
[----:B------:R-:W-:-:S02]  /*0140*/  CS2R R126, SRZ ;  /* 0x00000000007e7805 */ /* 0x000fc4000001ff00 */
[----:B------:R-:W-:Y:S02]  /*0150*/  CS2R R116, SRZ ;  /* 0x0000000000747805 */ /* 0x000fe4000001ff00 */
[----:B------:R-:W-:Y:S01]  /*0160*/  CS2R R118, SRZ ;  /* 0x0000000000767805 */ /* 0x000fe2000001ff00 */
[----:B------:R2:W-:Y:S01]  /*0170*/  STL [R1+0x360], RZ ;  /* 0x000360ff01007387 */ /* 0x0005e20000100800 */
[----:B------:R-:W-:Y:S01]  /*0180*/  CS2R R108, SRZ ;  /* 0x00000000006c7805 */ /* 0x000fe2000001ff00 */
[----:B-1----:R-:W-:Y:S01]  /*0190*/  VIADD R0, R7, 0x1ff ;  /* 0x000001ff07007836 */ /* 0x002fe20000000000 */
[----:B------:R-:W-:Y:S01]  /*01a0*/  CS2R R110, SRZ ;  /* 0x00000000006e7805 */ /* 0x000fe2000001ff00 */
[----:B------:R2:W-:Y:S01]  /*01b0*/  STL [R1+0x364], RZ ;  /* 0x000364ff01007387 */ /* 0x0005e20000100800 */
[----:B------:R-:W-:Y:S02]  /*01c0*/  CS2R R100, SRZ ;  /* 0x0000000000647805 */ /* 0x000fe4000001ff00 */
[----:B------:R-:W-:-:S02]  /*01d0*/  CS2R R102, SRZ ;  /* 0x0000000000667805 */ /* 0x000fc4000001ff00 */
[----:B------:R-:W-:Y:S01]  /*01e0*/  SHF.R.S32.HI R3, RZ, 0x1f, R0 ;  /* 0x0000001fff037819 */ /* 0x000fe20000011400 */
[----:B------:R2:W-:Y:S01]  /*01f0*/  STL [R1+0x368], RZ ;  /* 0x000368ff01007387 */ /* 0x0005e20000100800 */
[----:B------:R-:W-:Y:S01]  /*0200*/  CS2R R92, SRZ ;  /* 0x00000000005c7805 */ /* 0x000fe2000001ff00 */
[----:B---3--:R-:W-:Y:S01]  /*0210*/  ULEA UR4, UR5, UR4, 0x18 ;  /* 0x0000000405047291 */ /* 0x008fe2000f8ec03f */
[----:B------:R-:W-:Y:S01]  /*0220*/  LEA.HI R3, R3, R0, RZ, 0x9 ;  /* 0x0000000003037211 */ /* 0x000fe200078f48ff */
[----:B------:R2:W-:Y:S01]  /*0230*/  STL [R1+0x36c], RZ ;  /* 0x00036cff01007387 */ /* 0x0005e20000100800 */
[----:B0-----:R-:W-:Y:S02]  /*0240*/  IABS R10, R5 ;  /* 0x00000005000a7213 */ /* 0x001fe40000000000 */
[----:B------:R-:W-:Y:S02]  /*0250*/  CS2R R94, SRZ ;  /* 0x00000000005e7805 */ /* 0x000fe4000001ff00 */
[----:B------:R-:W-:Y:S01]  /*0260*/  SHF.R.S32.HI R3, RZ, 0x9, R3 ;  /* 0x00000009ff037819 */ /* 0x000fe20000011403 */
[----:B------:R2:W-:Y:S01]  /*0270*/  STL [R1+0x390], RZ ;  /* 0x000390ff01007387 */ /* 0x0005e20000100800 */
[----:B------:R-:W-:-:S02]  /*0280*/  CS2R R84, SRZ ;  /* 0x0000000000547805 */ /* 0x000fc4000001ff00 */
[----:B------:R-:W-:Y:S02]  /*0290*/  CS2R R86, SRZ ;  /* 0x0000000000567805 */ /* 0x000fe4000001ff00 */
[----:B------:R-:W-:Y:S01]  /*02a0*/  CS2R R80, SRZ ;  /* 0x0000000000507805 */ /* 0x000fe2000001ff00 */
[----:B------:R-:W-:Y:S01]  /*02b0*/  IMAD.SHL.U32 R4, R3, 0x8, RZ ;  /* 0x0000000803047824 */ /* 0x000fe200078e00ff */
[----:B------:R2:W-:Y:S01]  /*02c0*/  STL [R1+0x394], RZ ;  /* 0x000394ff01007387 */ /* 0x0005e20000100800 */
[----:B------:R-:W-:Y:S02]  /*02d0*/  CS2R R82, SRZ ;  /* 0x0000000000527805 */ /* 0x000fe4000001ff00 */
[----:B------:R-:W-:Y:S02]  /*02e0*/  CS2R R76, SRZ ;  /* 0x00000000004c7805 */ /* 0x000fe4000001ff00 */
[----:B------:R-:W-:Y:S02]  /*02f0*/  CS2R R78, SRZ ;  /* 0x00000000004e7805 */ /* 0x000fe4000001ff00 */
[-C--:B------:R-:W-:Y:S01]  /*0300*/  IABS R9, R4.reuse ;  /* 0x0000000400097213 */ /* 0x080fe20000000000 */
[----:B------:R2:W-:Y:S01]  /*0310*/  STL [R1+0x398], RZ ;  /* 0x000398ff01007387 */ /* 0x0005e20000100800 */
[----:B------:R-:W-:-:S02]  /*0320*/  IABS R12, R4 ;  /* 0x00000004000c7213 */ /* 0x000fc40000000000 */
[----:B------:R-:W-:Y:S01]  /*0330*/  CS2R R72, SRZ ;  /* 0x0000000000487805 */ /* 0x000fe2000001ff00 */
[----:B------:R-:W0:Y:S01]  /*0340*/  I2F.RP R0, R9 ;  /* 0x0000000900007306 */ /* 0x000e220000209400 */
[----:B------:R2:W-:Y:S01]  /*0350*/  STL [R1+0x39c], RZ ;  /* 0x00039cff01007387 */ /* 0x0005e20000100800 */
[----:B------:R-:W-:Y:S02]  /*0360*/  CS2R R74, SRZ ;  /* 0x00000000004a7805 */ /* 0x000fe4000001ff00 */
[----:B------:R-:W-:Y:S02]  /*0370*/  CS2R R68, SRZ ;  /* 0x0000000000447805 */ /* 0x000fe4000001ff00 */
[----:B------:R-:W-:Y:S01]  /*0380*/  CS2R R70, SRZ ;  /* 0x0000000000467805 */ /* 0x000fe2000001ff00 */
[----:B------:R2:W-:Y:S01]  /*0390*/  STL [R1+0x3c0], RZ ;  /* 0x0003c0ff01007387 */ /* 0x0005e20000100800 */
[----:B------:R-:W-:Y:S02]  /*03a0*/  CS2R R60, SRZ ;  /* 0x00000000003c7805 */ /* 0x000fe4000001ff00 */
[----:B------:R-:W-:-:S02]  /*03b0*/  CS2R R62, SRZ ;  /* 0x00000000003e7805 */ /* 0x000fc4000001ff00 */
[----:B------:R-:W-:Y:S01]  /*03c0*/  CS2R R44, SRZ ;  /* 0x00000000002c7805 */ /* 0x000fe2000001ff00 */
[----:B------:R2:W-:Y:S01]  /*03d0*/  STL [R1+0x3c4], RZ ;  /* 0x0003c4ff01007387 */ /* 0x0005e20000100800 */
[----:B------:R-:W-:Y:S02]  /*03e0*/  CS2R R46, SRZ ;  /* 0x00000000002e7805 */ /* 0x000fe4000001ff00 */
[----:B------:R-:W-:Y:S02]  /*03f0*/  CS2R R40, SRZ ;  /* 0x0000000000287805 */ /* 0x000fe4000001ff00 */
[----:B------:R-:W-:Y:S01]  /*0400*/  CS2R R42, SRZ ;  /* 0x00000000002a7805 */ /* 0x000fe2000001ff00 */
[----:B------:R2:W-:Y:S01]  /*0410*/  STL [R1+0x3c8], RZ ;  /* 0x0003c8ff01007387 */ /* 0x0005e20000100800 */
[----:B------:R-:W-:Y:S01]  /*0420*/  CS2R R36, SRZ ;  /* 0x0000000000247805 */ /* 0x000fe2000001ff00 */
[----:B0-----:R-:W0:Y:S01]  /*0430*/  MUFU.RCP R0, R0 ;  /* 0x0000000000007308 */ /* 0x001e220000001000 */
        /* <DEDUP_REMOVED lines=14> */
[----:B------:R-:W-:Y:S02]  /*0520*/  CS2R R18, SRZ ;  /* 0x0000000000127805 */ /* 0x000fe4000001ff00 */
[----:B------:R-:W-:Y:S01]  /*0530*/  CS2R R14, SRZ ;  /* 0x00000000000e7805 */ /* 0x000fe2000001ff00 */
[----:B0-----:R-:W-:Y:S01]  /*0540*/  VIADD R2, R0, 0xffffffe ;  /* 0x0ffffffe00027836 */ /* 0x001fe20000000000 */
[----:B------:R2:W-:Y:S01]  /*0550*/  STL [R1+0x3ec], RZ ;  /* 0x0003ecff01007387 */ /* 0x0005e20000100800 */
[----:B------:R-:W-:Y:S01]  /*0560*/  IMAD.MOV R0, RZ, RZ, -R12 ;  /* 0x000000ffff007224 */ /* 0x000fe200078e0a0c */
[----:B------:R-:W-:Y:S01]  /*0570*/  CS2R R88, SRZ ;  /* 0x0000000000587805 */ /* 0x000fe2000001ff00 */
[----:B------:R0:W1:Y:S01]  /*0580*/  F2I.FTZ.U32.TRUNC.NTZ R3, R2 ;  /* 0x0000000200037305 */ /* 0x000062000021f000 */
        /* <DEDUP_REMOVED lines=9> */
[----:B0-----:R-:W-:Y:S01]  /*0620*/  IMAD.MOV.U32 R2, RZ, RZ, RZ ;  /* 0x000000ffff027224 */ /* 0x001fe200078e00ff */
[----:B------:R-:W-:-:S02]  /*0630*/  CS2R R114, SRZ ;  /* 0x0000000000727805 */ /* 0x000fc4000001ff00 */
[----:B------:R-:W-:Y:S01]  /*0640*/  CS2R R120, SRZ ;  /* 0x0000000000787805 */ /* 0x000fe2000001ff00 */
[----:B------:R2:W-:Y:S01]  /*0650*/  STL [R1+0x5fc], RZ ;  /* 0x0005fcff01007387 */ /* 0x0005e20000100800 */
[----:B------:R-:W-:Y:S01]  /*0660*/  CS2R R122, SRZ ;  /* 0x00000000007a7805 */ /* 0x000fe2000001ff00 */
[--C-:B-1----:R-:W-:Y:S01]  /*0670*/  IMAD.MOV R8, RZ, RZ, -R3.reuse ;  /* 0x000000ffff087224 */ /* 0x102fe200078e0a03 */
[----:B------:R-:W-:Y:S01]  /*0680*/  CS2R R128, SRZ ;  /* 0x0000000000807805 */ /* 0x000fe2000001ff00 */
[----:B------:R2:W-:Y:S01]  /*0690*/  STL [R1+0x600], RZ ;  /* 0x000600ff01007387 */ /* 0x0005e20000100800 */
[----:B------:R-:W-:Y:S01]  /*06a0*/  CS2R R130, SRZ ;  /* 0x0000000000827805 */ /* 0x000fe2000001ff00 */
[----:B------:R-:W-:Y:S01]  /*06b0*/  IMAD R11, R8, R9, RZ ;  /* 0x00000009080b7224 */ /* 0x000fe200078e02ff */
[----:B------:R-:W-:Y:S01]  /*06c0*/  CS2R R136, SRZ ;  /* 0x0000000000887805 */ /* 0x000fe2000001ff00 */
[----:B------:R2:W-:Y:S01]  /*06d0*/  STL [R1+0x604], RZ ;  /* 0x000604ff01007387 */ /* 0x0005e20000100800 */
[----:B------:R-:W-:Y:S01]  /*06e0*/  IMAD.MOV.U32 R8, RZ, RZ, R10 ;  /* 0x000000ffff087224 */ /* 0x000fe200078e000a */
[----:B------:R-:W-:Y:S01]  /*06f0*/  CS2R R138, SRZ ;  /* 0x00000000008a7805 */ /* 0x000fe2000001ff00 */
[----:B------:R-:W-:Y:S01]  /*0700*/  IMAD.HI.U32 R3, R3, R11, R2 ;  /* 0x0000000b03037227 */ /* 0x000fe200078e0002 */
[----:B------:R2:W-:Y:S01]  /*0710*/  STL [R1+0x608], RZ ;  /* 0x000608ff01007387 */ /* 0x0005e20000100800 */
[----:B------:R-:W-:-:S02]  /*0720*/  CS2R R144, SRZ ;  /* 0x0000000000907805 */ /* 0x000fc4000001ff00 */
[----:B------:R-:W-:Y:S02]  /*0730*/  CS2R R146, SRZ ;  /* 0x0000000000927805 */ /* 0x000fe4000001ff00 */
[----:B------:R-:W-:Y:S01]  /*0740*/  CS2R R152, SRZ ;  /* 0x0000000000987805 */ /* 0x000fe2000001ff00 */
[----:B------:R2:W-:Y:S01]  /*0750*/  STL [R1+0x60c], RZ ;  /* 0x00060cff01007387 */ /* 0x0005e20000100800 */
[----:B------:R-:W-:Y:S01]  /*0760*/  IMAD.HI.U32 R3, R3, R8, RZ ;  /* 0x0000000803037227 */ /* 0x000fe200078e00ff */
[----:B------:R-:W-:Y:S02]  /*0770*/  CS2R R154, SRZ ;  /* 0x00000000009a7805 */ /* 0x000fe4000001ff00 */
[----:B------:R-:W-:Y:S01]  /*0780*/  CS2R R160, SRZ ;  /* 0x0000000000a07805 */ /* 0x000fe2000001ff00 */
[----:B------:R2:W-:Y:S01]  /*0790*/  STL [R1+0x610], RZ ;  /* 0x000610ff01007387 */ /* 0x0005e20000100800 */
[----:B------:R-:W-:Y:S01]  /*07a0*/  IMAD R0, R3, R0, R8 ;  /* 0x0000000003007224 */ /* 0x000fe200078e0208 */
[----:B------:R-:W-:-:S02]  /*07b0*/  CS2R R162, SRZ ;  /* 0x0000000000a27805 */ /* 0x000fc4000001ff00 */
[----:B------:R-:W-:Y:S01]  /*07c0*/  CS2R R164, SRZ ;  /* 0x0000000000a47805 */ /* 0x000fe2000001ff00 */
[----:B------:R2:W-:Y:S01]  /*07d0*/  STL [R1+0x614], RZ ;  /* 0x000614ff01007387 */ /* 0x0005e20000100800 */
[----:B------:R-:W-:Y:S02]  /*07e0*/  CS2R R166, SRZ ;  /* 0x0000000000a67805 */ /* 0x000fe4000001ff00 */
[----:B------:R-:W-:Y:S02]  /*07f0*/  ISETP.GT.U32.AND P1, PT, R9, R0, PT ;  /* 0x000000000900720c */ /* 0x000fe40003f24070 */
        /* <DEDUP_REMOVED lines=10> */
[----:B------:R-:W-:Y:S02]  /*08a0*/  CS2R R182, SRZ ;  /* 0x0000000000b67805 */ /* 0x000fe4000001ff00 */
[----:B------:R-:W-:Y:S01]  /*08b0*/  CS2R R184, SRZ ;  /* 0x0000000000b87805 */ /* 0x000fe2000001ff00 */
[----:B------:R-:W-:Y:S01]  /*08c0*/  @!P1 IMAD.IADD R0, R0, 0x1, -R9 ;  /* 0x0000000100009824 */ /* 0x000fe200078e0a09 */
[----:B------:R2:W-:Y:S01]  /*08d0*/  STL [R1+0x624], RZ ;  /* 0x000624ff01007387 */ /* 0x0005e20000100800 */
[----:B------:R-:W-:Y:S01]  /*08e0*/  @!P1 VIADD R3, R3, 0x1 ;  /* 0x0000000103039836 */ /* 0x000fe20000000000 */
[----:B------:R-:W-:-:S02]  /*08f0*/  ISETP.NE.AND P1, PT, R4, RZ, PT ;  /* 0x000000ff0400720c */ /* 0x000fc40003f25270 */
[----:B------:R-:W-:Y:S01]  /*0900*/  CS2R R186, SRZ ;  /* 0x0000000000ba7805 */ /* 0x000fe2000001ff00 */
[----:B------:R2:W-:Y:S01]  /*0910*/  STL [R1+0x628], RZ ;  /* 0x000628ff01007387 */ /* 0x0005e20000100800 */
[----:B------:R-:W-:Y:S02]  /*0920*/  ISETP.GE.U32.AND P0, PT, R0, R9, PT ;  /* 0x000000090000720c */ /* 0x000fe40003f06070 */
[----:B------:R-:W-:Y:S02]  /*0930*/  CS2R R196, SRZ ;  /* 0x0000000000c47805 */ /* 0x000fe4000001ff00 */
[----:B------:R-:W-:Y:S01]  /*0940*/  LOP3.LUT R0, R5, R4, RZ, 0x3c, !PT ;  /* 0x0000000405007212 */ /* 0x000fe200078e3cff */
[----:B------:R2:W-:Y:S01]  /*0950*/  STL [R1+0x62c], RZ ;  /* 0x00062cff01007387 */ /* 0x0005e20000100800 */
[----:B------:R-:W-:Y:S02]  /*0960*/  CS2R R198, SRZ ;  /* 0x0000000000c67805 */ /* 0x000fe4000001ff00 */
[----:B------:R-:W-:-:S02]  /*0970*/  CS2R R200, SRZ ;  /* 0x0000000000c87805 */ /* 0x000fc4000001ff00 */
[----:B------:R-:W-:Y:S01]  /*0980*/  ISETP.GE.AND P2, PT, R0, RZ, PT ;  /* 0x000000ff0000720c */ /* 0x000fe20003f46270 */
[----:B------:R2:W-:Y:S01]  /*0990*/  STL [R1+0x630], RZ ;  /* 0x000630ff01007387 */ /* 0x0005e20000100800 */
[----:B------:R-:W-:Y:S01]  /*09a0*/  VIADD R0, R6, 0xff ;  /* 0x000000ff06007836 */ /* 0x000fe20000000000 */
[----:B------:R-:W-:Y:S02]  /*09b0*/  CS2R R202, SRZ ;  /* 0x0000000000ca7805 */ /* 0x000fe4000001ff00 */
[----:B------:R-:W-:Y:S01]  /*09c0*/  CS2R R204, SRZ ;  /* 0x0000000000cc7805 */ /* 0x000fe2000001ff00 */
[----:B------:R2:W-:Y:S01]  /*09d0*/  STL [R1+0x634], RZ ;  /* 0x000634ff01007387 */ /* 0x0005e20000100800 */
[----:B------:R-:W-:Y:S01]  /*09e0*/  CS2R R206, SRZ ;  /* 0x0000000000ce7805 */ /* 0x000fe2000001ff00 */
[----:B------:R-:W-:Y:S01]  /*09f0*/  @P0 VIADD R3, R3, 0x1 ;  /* 0x0000000103030836 */ /* 0x000fe20000000000 */
[----:B------:R-:W-:Y:S01]  /*0a00*/  CS2R R208, SRZ ;  /* 0x0000000000d07805 */ /* 0x000fe2000001ff00 */
[----:B------:R2:W-:Y:S01]  /*0a10*/  STL [R1+0x638], RZ ;  /* 0x000638ff01007387 */ /* 0x0005e20000100800 */
[----:B------:R-:W-:Y:S01]  /*0a20*/  CS2R R210, SRZ ;  /* 0x0000000000d27805 */ /* 0x000fe2000001ff00 */
[----:B------:R-:W-:Y:S01]  /*0a30*/  IMAD.MOV.U32 R2, RZ, RZ, R3 ;  /* 0x000000ffff027224 */ /* 0x000fe200078e0003 */
[----:B------:R-:W-:Y:S01]  /*0a40*/  SHF.R.S32.HI R3, RZ, 0x1f, R0 ;  /* 0x0000001fff037819 */ /* 0x000fe20000011400 */
[----:B------:R2:W-:Y:S01]  /*0a50*/  STL [R1+0x63c], RZ ;  /* 0x00063cff01007387 */ /* 0x0005e20000100800 */
[----:B------:R-:W-:Y:S01]  /*0a60*/  CS2R R212, SRZ ;  /* 0x0000000000d47805 */ /* 0x000fe2000001ff00 */
[----:B------:R-:W-:Y:S01]  /*0a70*/  @!P2 IMAD.MOV R2, RZ, RZ, -R2 ;  /* 0x000000ffff02a224 */ /* 0x000fe200078e0a02 */
[----:B------:R-:W-:Y:S01]  /*0a80*/  @!P1 LOP3.LUT R2, RZ, R4, RZ, 0x33, !PT ;  /* 0x00000004ff029212 */ /* 0x000fe200078e33ff */
[----:B------:R2:W-:Y:S01]  /*0a90*/  STL [R1+0x640], RZ ;  /* 0x000640ff01007387 */ /* 0x0005e20000100800 */
[----:B------:R-:W-:-:S02]  /*0aa0*/  LEA.HI R3, R3, R0, RZ, 0x8 ;  /* 0x0000000003037211 */ /* 0x000fc400078f40ff */
[----:B------:R-:W-:Y:S02]  /*0ab0*/  CS2R R214, SRZ ;  /* 0x0000000000d67805 */ /* 0x000fe4000001ff00 */
[----:B------:R-:W-:Y:S01]  /*0ac0*/  CS2R R216, SRZ ;  /* 0x0000000000d87805 */ /* 0x000fe2000001ff00 */
[----:B------:R2:W-:Y:S01]  /*0ad0*/  STL [R1+0x644], RZ ;  /* 0x000644ff01007387 */ /* 0x0005e20000100800 */
[----:B------:R-:W-:Y:S01]  /*0ae0*/  IMAD.SHL.U32 R8, R2, 0x8, RZ ;  /* 0x0000000802087824 */ /* 0x000fe200078e00ff */
[----:B------:R-:W-:Y:S01]  /*0af0*/  CS2R R218, SRZ ;  /* 0x0000000000da7805 */ /* 0x000fe2000001ff00 */
[----:B------:R-:W-:Y:S01]  /*0b00*/  IMAD.MOV R2, RZ, RZ, -R2 ;  /* 0x000000ffff027224 */ /* 0x000fe200078e0a02 */
[----:B------:R2:W-:Y:S01]  /*0b10*/  STL [R1+0x648], RZ ;  /* 0x000648ff01007387 */ /* 0x0005e20000100800 */
[----:B------:R-:W-:Y:S02]  /*0b20*/  CS2R R220, SRZ ;  /* 0x0000000000dc7805 */ /* 0x000fe4000001ff00 */
[----:B------:R-:W-:Y:S01]  /*0b30*/  LEA.HI.SX32 R3, R3, -R8, 0x18 ;  /* 0x8000000803037211 */ /* 0x000fe200078fc2ff */
[----:B------:R-:W-:Y:S01]  /*0b40*/  IMAD R10, R4, R2, R5 ;  /* 0x00000002040a7224 */ /* 0x000fe200078e0205 */
[----:B------:R2:W-:Y:S01]  /*0b50*/  STL [R1+0x64c], RZ ;  /* 0x00064cff01007387 */ /* 0x0005e20000100800 */
[----:B------:R-:W-:-:S02]  /*0b60*/  CS2R R222, SRZ ;  /* 0x0000000000de7805 */ /* 0x000fc4000001ff00 */
[----:B------:R-:W-:Y:S02]  /*0b70*/  VIMNMX R11, R3, 0x8, PT ;  /* 0x00000008030b7848 */ /* 0x000fe40003fe0100 */
[----:B------:R-:W-:Y:S01]  /*0b80*/  CS2R R224, SRZ ;  /* 0x0000000000e07805 */ /* 0x000fe2000001ff00 */
[----:B------:R2:W-:Y:S01]  /*0b90*/  STL [R1+0x650], RZ ;  /* 0x000650ff01007387 */ /* 0x0005e20000100800 */
[----:B------:R-:W-:Y:S02]  /*0ba0*/  IABS R4, R10 ;  /* 0x0000000a00047213 */ /* 0x000fe40000000000 */
[----:B------:R-:W-:Y:S02]  /*0bb0*/  CS2R R226, SRZ ;  /* 0x0000000000e27805 */ /* 0x000fe4000001ff00 */
[----:B------:R-:W-:Y:S01]  /*0bc0*/  IABS R9, R11 ;  /* 0x0000000b00097213 */ /* 0x000fe20000000000 */
[----:B------:R2:W-:Y:S01]  /*0bd0*/  STL [R1+0x654], RZ ;  /* 0x000654ff01007387 */ /* 0x0005e20000100800 */
[----:B------:R-:W-:-:S02]  /*0be0*/  CS2R R228, SRZ ;  /* 0x0000000000e47805 */ /* 0x000fc4000001ff00 */
        /* <DEDUP_REMOVED lines=16> */
[----:B0-----:R-:W0:Y:S02]  /*0cf0*/  MUFU.RCP R0, R0 ;  /* 0x0000000000007308 */ /* 0x001e240000001000 */
[----:B------:R2:W-:Y:S04]  /*0d00*/  STL [R1+0x668], RZ ;  /* 0x000668ff01007387 */ /* 0x0005e80000100800 */
[----:B------:R2:W-:Y:S04]  /*0d10*/  STL [R1+0x66c], RZ ;  /* 0x00066cff01007387 */ /* 0x0005e80000100800 */
[----:B------:R2:W-:Y:S04]  /*0d20*/  STL [R1+0x670], RZ ;  /* 0x000670ff01007387 */ /* 0x0005e80000100800 */
[----:B------:R2:W-:Y:S01]  /*0d30*/  STL [R1+0x674], RZ ;  /* 0x000674ff01007387 */ /* 0x0005e20000100800 */
[----:B0-----:R-:W-:-:S03]  /*0d40*/  VIADD R3, R0, 0xffffffe ;  /* 0x0ffffffe00037836 */ /* 0x001fc60000000000 */
[----:B------:R2:W-:Y:S04]  /*0d50*/  STL [R1+0x678], RZ ;  /* 0x000678ff01007387 */ /* 0x0005e80000100800 */
[----:B------:R2:W-:Y:S01]  /*0d60*/  STL [R1+0x67c], RZ ;  /* 0x00067cff01007387 */ /* 0x0005e20000100800 */
[----:B------:R-:W0:Y:S03]  /*0d70*/  F2I.FTZ.U32.TRUNC.NTZ R3, R3 ;  /* 0x0000000300037305 */ /* 0x000e26000021f000 */
[----:B------:R2:W-:Y:S04]  /*0d80*/  STL [R1+0x680], RZ ;  /* 0x000680ff01007387 */ /* 0x0005e80000100800 */
[----:B------:R2:W-:Y:S04]  /*0d90*/  STL [R1+0x684], RZ ;  /* 0x000684ff01007387 */ /* 0x0005e80000100800 */
[----:B------:R2:W-:Y:S04]  /*0da0*/  STL [R1+0x688], RZ ;  /* 0x000688ff01007387 */ /* 0x0005e80000100800 */
[----:B------:R2:W-:Y:S01]  /*0db0*/  STL [R1+0x68c], RZ ;  /* 0x00068cff01007387 */ /* 0x0005e20000100800 */
[----:B0-----:R-:W-:-:S03]  /*0dc0*/  IMAD.MOV R12, RZ, RZ, -R3 ;  /* 0x000000ffff0c7224 */ /* 0x001fc600078e0a03 */
[----:B------:R2:W-:Y:S01]  /*0dd0*/  STL [R1+0x690], RZ ;  /* 0x000690ff01007387 */ /* 0x0005e20000100800 */
[----:B------:R-:W-:Y:S01]  /*0de0*/  IMAD.MOV.U32 R2, RZ, RZ, R12 ;  /* 0x000000ffff027224 */ /* 0x000fe200078e000c */
[----:B------:R-:W-:Y:S02]  /*0df0*/  IABS R12, R11 ;  /* 0x0000000b000c7213 */ /* 0x000fe40000000000 */
[----:B------:R2:W-:Y:S01]  /*0e00*/  STL [R1+0x694], RZ ;  /* 0x000694ff01007387 */ /* 0x0005e20000100800 */
[----:B------:R-:W-:Y:S02]  /*0e10*/  IMAD R5, R2, R9, RZ ;  /* 0x0000000902057224 */ /* 0x000fe400078e02ff */
[----:B------:R-:W-:Y:S01]  /*0e20*/  IMAD.MOV.U32 R2, RZ, RZ, RZ ;  /* 0x000000ffff027224 */ /* 0x000fe200078e00ff */
[----:B------:R2:W-:Y:S01]  /*0e30*/  STL [R1+0x698], RZ ;  /* 0x000698ff01007387 */ /* 0x0005e20000100800 */
[----:B------:R-:W-:Y:S01]  /*0e40*/  IMAD.MOV R0, RZ, RZ, -R12 ;  /* 0x000000ffff007224 */ /* 0x000fe200078e0a0c */
[----:B------:R-:W-:Y:S01]  /*0e50*/  CS2R R12, SRZ ;  /* 0x00000000000c7805 */ /* 0x000fe2000001ff00 */
[----:B------:R-:W-:Y:S01]  /*0e60*/  IMAD.HI.U32 R2, R3, R5, R2 ;  /* 0x0000000503027227 */ /* 0x000fe200078e0002 */
[----:B------:R2:W-:Y:S04]  /*0e70*/  STL [R1+0x69c], RZ ;  /* 0x00069cff01007387 */ /* 0x0005e80000100800 */
[----:B------:R2:W-:Y:S01]  /*0e80*/  STL [R1+0x6a0], RZ ;  /* 0x0006a0ff01007387 */ /* 0x0005e20000100800 */
[----:B------:R-:W-:-:S03]  /*0e90*/  IMAD.HI.U32 R3, R2, R4, RZ ;  /* 0x0000000402037227 */ /* 0x000fc600078e00ff */
[----:B------:R2:W-:Y:S01]  /*0ea0*/  STL [R1+0x6a4], RZ ;  /* 0x0006a4ff01007387 */ /* 0x0005e20000100800 */
[----:B------:R-:W-:-:S03]  /*0eb0*/  IMAD R0, R3, R0, R4 ;  /* 0x0000000003007224 */ /* 0x000fc600078e0204 */
[----:B------:R2:W-:Y:S02]  /*0ec0*/  STL [R1+0x6a8], RZ ;  /* 0x0006a8ff01007387 */ /* 0x0005e40000100800 */
[----:B------:R-:W-:Y:S02]  /*0ed0*/  ISETP.GT.U32.AND P1, PT, R9, R0, PT ;  /* 0x000000000900720c */ /* 0x000fe40003f24070 */
[----:B------:R2:W-:Y:S04]  /*0ee0*/  STL [R1+0x6ac], RZ ;  /* 0x0006acff01007387 */ /* 0x0005e80000100800 */
[----:B------:R2:W-:Y:S04]  /*0ef0*/  STL [R1+0x6b0], RZ ;  /* 0x0006b0ff01007387 */ /* 0x0005e80000100800 */
[----:B------:R2:W-:Y:S03]  /*0f00*/  STL [R1+0x6b4], RZ ;  /* 0x0006b4ff01007387 */ /* 0x0005e60000100800 */
[----:B------:R-:W-:Y:S01]  /*0f10*/  @!P1 IMAD.IADD R0, R0, 0x1, -R9 ;  /* 0x0000000100009824 */ /* 0x000fe200078e0a09 */
[----:B------:R2:W-:Y:S01]  /*0f20*/  STL [R1+0x6b8], RZ ;  /* 0x0006b8ff01007387 */ /* 0x0005e20000100800 */
[----:B------:R-:W-:Y:S01]  /*0f30*/  @!P1 VIADD R3, R3, 0x1 ;  /* 0x0000000103039836 */ /* 0x000fe20000000000 */
[----:B------:R-:W-:-:S02]  /*0f40*/  ISETP.NE.AND P1, PT, R11, RZ, PT ;  /* 0x000000ff0b00720c */ /* 0x000fc40003f25270 */
[----:B------:R2:W-:Y:S01]  /*0f50*/  STL [R1+0x6bc], RZ ;  /* 0x0006bcff01007387 */ /* 0x0005e20000100800 */
[----:B------:R-:W-:Y:S02]  /*0f60*/  ISETP.GE.U32.AND P0, PT, R0, R9, PT ;  /* 0x000000090000720c */ /* 0x000fe40003f06070 */
[----:B------:R-:W-:Y:S01]  /*0f70*/  LOP3.LUT R0, R10, R11, RZ, 0x3c, !PT ;  /* 0x0000000b0a007212 */ /* 0x000fe200078e3cff */
[----:B------:R2:W-:Y:S03]  /*0f80*/  STL [R1+0x6c0], RZ ;  /* 0x0006c0ff01007387 */ /* 0x0005e60000100800 */
[----:B------:R-:W-:Y:S01]  /*0f90*/  ISETP.GE.AND P2, PT, R0, RZ, PT ;  /* 0x000000ff0000720c */ /* 0x000fe20003f46270 */
[----:B------:R2:W-:Y:S04]  /*0fa0*/  STL [R1+0x6c4], RZ ;  /* 0x0006c4ff01007387 */ /* 0x0005e80000100800 */
[----:B------:R2:W-:Y:S02]  /*0fb0*/  STL [R1+0x6c8], RZ ;  /* 0x0006c8ff01007387 */ /* 0x0005e40000100800 */
[----:B------:R-:W-:-:S02]  /*0fc0*/  @P0 VIADD R3, R3, 0x1 ;  /* 0x0000000103030836 */ /* 0x000fc40000000000 */
[----:B------:R2:W-:Y:S04]  /*0fd0*/  STL [R1+0x6cc], RZ ;  /* 0x0006ccff01007387 */ /* 0x0005e80000100800 */
[----:B------:R2:W-:Y:S01]  /*0fe0*/  STL [R1+0x6d0], RZ ;  /* 0x0006d0ff01007387 */ /* 0x0005e20000100800 */
[----:B------:R-:W-:Y:S01]  /*0ff0*/  @!P2 IMAD.MOV R3, RZ, RZ, -R3 ;  /* 0x000000ffff03a224 */ /* 0x000fe200078e0a03 */
[----:B------:R-:W-:Y:S02]  /*1000*/  @!P1 LOP3.LUT R3, RZ, R11, RZ, 0x33, !PT ;  /* 0x0000000bff039212 */ /* 0x000fe400078e33ff */
[----:B------:R2:W-:Y:S03]  /*1010*/  STL [R1+0x6d4], RZ ;  /* 0x0006d4ff01007387 */ /* 0x0005e60000100800 */
[----:B------:R-:W-:Y:S01]  /*1020*/  IMAD.MOV R0, RZ, RZ, -R3 ;  /* 0x000000ffff007224 */ /* 0x000fe200078e0a03 */
[----:B------:R2:W-:Y:S01]  /*1030*/  STL [R1+0x6d8], RZ ;  /* 0x0006d8ff01007387 */ /* 0x0005e20000100800 */
[----:B------:R-:W-:-:S02]  /*1040*/  IMAD.SHL.U32 R3, R3, 0x200, RZ ;  /* 0x0000020003037824 */ /* 0x000fc400078e00ff */
[----:B------:R-:W-:Y:S01]  /*1050*/  IMAD R0, R11, R0, R10 ;  /* 0x000000000b007224 */ /* 0x000fe200078e020a */
[----:B------:R2:W-:Y:S01]  /*1060*/  STL [R1+0x6dc], RZ ;  /* 0x0006dcff01007387 */ /* 0x0005e20000100800 */
[----:B------:R-:W-:Y:S02]  /*1070*/  CS2R R10, SRZ ;  /* 0x00000000000a7805 */ /* 0x000fe4000001ff00 */
[----:B------:R-:W-:Y:S01]  /*1080*/  IMAD.IADD R0, R8, 0x1, R0 ;  /* 0x0000000108007824 */ /* 0x000fe200078e0200 */
[----:B------:R2:W-:Y:S01]  /*1090*/  STL [R1+0x6e0], RZ ;  /* 0x0006e0ff01007387 */ /* 0x0005e20000100800 */
[----:B------:R-:W-:-:S03]  /*10a0*/  CS2R R8, SRZ ;  /* 0x0000000000087805 */ /* 0x000fc6000001ff00 */
[----:B------:R2:W-:Y:S04]  /*10b0*/  STL [R1+0x6e4], RZ ;  /* 0x0006e4ff01007387 */ /* 0x0005e80000100800 */
        /* <DEDUP_REMOVED lines=146> */
[----:B------:R2:W-:Y:S01]  /*19e0*/  STL [R1+0xe20], RZ ;  /* 0x000e20ff01007387 */ /* 0x0005e20000100800 */
[----:B------:R-:W0:Y:S03]  /*19f0*/  S2R R2, SR_TID.X ;  /* 0x0000000000027919 */ /* 0x000e260000002100 */
        /* <DEDUP_REMOVED lines=8> */
[----:B0-----:R-:W-:-:S02]  /*1a80*/  LOP3.LUT R5, R2, 0x7f, RZ, 0xc0, !PT ;  /* 0x0000007f02057812 */ /* 0x001fc400078ec0ff */
[----:B------:R-:W-:Y:S01]  /*1a90*/  LOP3.LUT R48, R2, 0x60, RZ, 0xc0, !PT ;  /* 0x0000006002307812 */ /* 0x000fe200078ec0ff */
[----:B------:R2:W-:Y:S02]  /*1aa0*/  STL [R1+0xe44], RZ ;  /* 0x000e44ff01007387 */ /* 0x0005e40000100800 */
[----:B------:R-:W-:Y:S02]  /*1ab0*/  IMAD R4, R0, 0x100, R5 ;  /* 0x0000010000047824 */ /* 0x000fe400078e0205 */
[----:B------:R2:W-:Y:S01]  /*1ac0*/  STL [R1+0xe48], RZ ;  /* 0x000e48ff01007387 */ /* 0x0005e20000100800 */
[----:B------:R-:W0:Y:S01]  /*1ad0*/  LDC R0, c[0x0][0x230] ;  /* 0x00008c00ff007b82 */ /* 0x000e220000000800 */
[----:B------:R-:W-:Y:S02]  /*1ae0*/  VIADD R5, R4, 0x80 ;  /* 0x0000008004057836 */ /* 0x000fe40000000000 */
[----:B------:R2:W-:Y:S04]  /*1af0*/  STL [R1+0xe4c], RZ ;  /* 0x000e4cff01007387 */ /* 0x0005e80000100800 */
[----:B------:R2:W-:Y:S04]  /*1b00*/  STL [R1+0xe50], RZ ;  /* 0x000e50ff01007387 */ /* 0x0005e80000100800 */
[----:B------:R2:W-:Y:S04]  /*1b10*/  STL [R1+0xe54], RZ ;  /* 0x000e54ff01007387 */ /* 0x0005e80000100800 */
[----:B------:R2:W-:Y:S04]  /*1b20*/  STL [R1+0xe58], RZ ;  /* 0x000e58ff01007387 */ /* 0x0005e80000100800 */
[----:B------:R2:W-:Y:S04]  /*1b30*/  STL [R1+0xe5c], RZ ;  /* 0x000e5cff01007387 */ /* 0x0005e80000100800 */
[----:B------:R2:W-:Y:S01]  /*1b40*/  STL [R1+0xe60], RZ ;  /* 0x000e60ff01007387 */ /* 0x0005e20000100800 */
[----:B0-----:R-:W-:-:S03]  /*1b50*/  VIADD R0, R0, 0x1f ;  /* 0x0000001f00007836 */ /* 0x001fc60000000000 */
[----:B------:R2:W-:Y:S02]  /*1b60*/  STL [R1+0xe64], RZ ;  /* 0x000e64ff01007387 */ /* 0x0005e40000100800 */
[----:B------:R-:W-:Y:S02]  /*1b70*/  ISETP.GE.AND P0, PT, R0, 0x20, PT ;  /* 0x000000200000780c */ /* 0x000fe40003f06270 */
        /* <DEDUP_REMOVED lines=46> */
[----:B------:R-:W-:Y:S05]  /*1e60*/  @!P0 BRA `(.L_x_0) ;  /* 0x0000025c00188947 */ /* 0x000fea0003800000 */
[----:B------:R-:W-:Y:S01]  /*1e70*/  IABS R16, R6 ;  /* 0x0000000600107213 */ /* 0x000fe20000000000 */
[----:B------:R-:W-:Y:S01]  /*1e80*/  ULDC UR8, c[0x0][0x23c] ;  /* 0x00008f0000087ab9 */ /* 0x000fe20000000800 */
[----:B------:R-:W-:Y:S01]  /*1e90*/  IABS R11, R7 ;  /* 0x00000007000b7213 */ /* 0x000fe20000000000 */
[----:B------:R-:W-:Y:S01]  /*1ea0*/  ULDC UR5, c[0x0][0x234] ;  /* 0x00008d0000057ab9 */ /* 0x000fe20000000800 */
[----:B------:R-:W0:Y:S01]  /*1eb0*/  I2F.RP R10, R16 ;  /* 0x00000010000a7306 */ /* 0x000e220000209400 */
[----:B------:R-:W-:Y:S01]  /*1ec0*/  IABS R14, R5 ;  /* 0x00000005000e7213 */ /* 0x000fe20000000000 */
[----:B------:R-:W-:Y:S01]  /*1ed0*/  ULDC.64 UR6, c[0x0][0x218] ;  /* 0x0000860000067ab9 */ /* 0x000fe20000000a00 */
[----:B------:R-:W-:Y:S01]  /*1ee0*/  IABS R17, R4 ;  /* 0x0000000400117213 */ /* 0x000fe20000000000 */
[----:B------:R-:W-:Y:S01]  /*1ef0*/  ULDC.64 UR10, c[0x0][0x210] ;  /* 0x00008400000a7ab9 */ /* 0x000fe20000000a00 */
[----:B------:R-:W-:Y:S01]  /*1f00*/  SHF.R.S32.HI R77, RZ, 0x1f, R0 ;  /* 0x0000001fff4d7819 */ /* 0x000fe20000011400 */
[----:B------:R-:W1:Y:S01]  /*1f10*/  LDC R76, c[0x0][0x238] ;  /* 0x00008e00ff4c7b82 */ /* 0x000e620000000800 */
[----:B------:R-:W-:Y:S01]  /*1f20*/  ISETP.GE.AND P6, PT, R4, RZ, PT ;  /* 0x000000ff0400720c */ /* 0x000fe20003fc6270 */
[----:B------:R-:W3:Y:S01]  /*1f30*/  I2F.RP R8, R11 ;  /* 0x0000000b00087306 */ /* 0x000ee20000209400 */
[----:B------:R-:W-:Y:S01]  /*1f40*/  LEA.HI R77, R77, R0, RZ, 0x5 ;  /* 0x000000004d4d7211 */ /* 0x000fe200078f28ff */
[----:B------:R-:W-:Y:S01]  /*1f50*/  USHF.R.U32.HI UR34, URZ, 0x4, UR4 ;  /* 0x000000043f227899 */ /* 0x000fe20008011604 */
[----:B------:R-:W-:Y:S01]  /*1f60*/  ISETP.GE.AND P3, PT, R5, RZ, PT ;  /* 0x000000ff0500720c */ /* 0x000fe20003f66270 */
[----:B------:R-:W-:Y:S01]  /*1f70*/  UMOV UR35, 0x80000020 ;  /* 0x8000002000237882 */ /* 0x000fe20000000000 */
[----:B------:R-:W-:Y:S01]  /*1f80*/  ISETP.NE.AND P5, PT, R6, RZ, PT ;  /* 0x000000ff0600720c */ /* 0x000fe20003fa5270 */
[----:B------:R-:W-:Y:S01]  /*1f90*/  USGXT.U32 UR34, UR34, 0xe ;  /* 0x0000000e2222789a */ /* 0x000fe20008000000 */
[----:B------:R-:W-:Y:S01]  /*1fa0*/  LOP3.LUT R53, R2, 0x1f, RZ, 0xc0, !PT ;  /* 0x0000001f02357812 */ /* 0x000fe200078ec0ff */
[----:B0-----:R-:W0:Y:S01]  /*1fb0*/  MUFU.RCP R10, R10 ;  /* 0x0000000a000a7308 */ /* 0x001e220000001000 */
[----:B------:R-:W-:-:S07]  /*1fc0*/  UMOV UR33, 0x40000040 ;  /* 0x4000004000217882 */ /* 0x000fce0000000000 */
[----:B---3--:R-:W3:Y:S01]  /*1fd0*/  MUFU.RCP R8, R8 ;  /* 0x0000000800087308 */ /* 0x008ee20000001000 */
[----:B0-----:R-:W-:-:S07]  /*1fe0*/  VIADD R9, R10, 0xffffffe ;  /* 0x0ffffffe0a097836 */ /* 0x001fce0000000000 */
[----:B------:R-:W0:Y:S01]  /*1ff0*/  F2I.FTZ.U32.TRUNC.NTZ R9, R9 ;  /* 0x0000000900097305 */ /* 0x000e22000021f000 */
[----:B---3--:R-:W-:Y:S02]  /*2000*/  VIADD R12, R8, 0xffffffe ;  /* 0x0ffffffe080c7836 */ /* 0x008fe40000000000 */
[----:B------:R-:W-:-:S05]  /*2010*/  IMAD.MOV.U32 R8, RZ, RZ, RZ ;  /* 0x000000ffff087224 */ /* 0x000fca00078e00ff */
[----:B------:R-:W3:Y:S01]  /*2020*/  F2I.FTZ.U32.TRUNC.NTZ R13, R12 ;  /* 0x0000000c000d7305 */ /* 0x000ee2000021f000 */
[----:B0-----:R-:W-:-:S04]  /*2030*/  IMAD.MOV R15, RZ, RZ, -R9 ;  /* 0x000000ffff0f7224 */ /* 0x001fc800078e0a09 */
[----:B------:R-:W-:-:S04]  /*2040*/  IMAD R15, R15, R16, RZ ;  /* 0x000000100f0f7224 */ /* 0x000fc800078e02ff */
[----:B------:R-:W-:-:S04]  /*2050*/  IMAD.HI.U32 R10, R9, R15, R8 ;  /* 0x0000000f090a7227 */ /* 0x000fc800078e0008 */
[----:B------:R-:W-:Y:S02]  /*2060*/  IMAD.MOV.U32 R9, RZ, RZ, R14 ;  /* 0x000000ffff097224 */ /* 0x000fe400078e000e */
[----:B------:R-:W-:Y:S02]  /*2070*/  IMAD.MOV.U32 R15, RZ, RZ, R17 ;  /* 0x000000ffff0f7224 */ /* 0x000fe400078e0011 */
[----:B------:R-:W-:-:S04]  /*2080*/  IMAD.HI.U32 R8, R10, R9, RZ ;  /* 0x000000090a087227 */ /* 0x000fc800078e00ff */
[----:B------:R-:W-:-:S04]  /*2090*/  IMAD.HI.U32 R10, R10, R15, RZ ;  /* 0x0000000f0a0a7227 */ /* 0x000fc800078e00ff */
[----:B------:R-:W-:Y:S02]  /*20a0*/  IMAD.MOV R10, RZ, RZ, -R10 ;  /* 0x000000ffff0a7224 */ /* 0x000fe400078e0a0a */
[----:B------:R-:W-:Y:S02]  /*20b0*/  IMAD.MOV R8, RZ, RZ, -R8 ;  /* 0x000000ffff087224 */ /* 0x000fe400078e0a08 */
[----:B------:R-:W-:Y:S01]  /*20c0*/  IMAD R15, R16, R10, R15 ;  /* 0x0000000a100f7224 */ /* 0x000fe200078e020f */
[----:B------:R-:W-:Y:S01]  /*20d0*/  LEA.HI R10, R48, R3, RZ, 0x1b ;  /* 0x00000003300a7211 */ /* 0x000fe200078fd8ff */
[C---:B------:R-:W-:Y:S02]  /*20e0*/  IMAD R14, R16.reuse, R8, R9 ;  /* 0x00000008100e7224 */ /* 0x040fe400078e0209 */
[----:B---3--:R-:W-:Y:S01]  /*20f0*/  IMAD.MOV R12, RZ, RZ, -R13 ;  /* 0x000000ffff0c7224 */ /* 0x008fe200078e0a0d */
[----:B------:R-:W-:Y:S01]  /*2100*/  ISETP.GT.U32.AND P1, PT, R16, R15, PT ;  /* 0x0000000f1000720c */ /* 0x000fe20003f24070 */
[----:B------:R-:W-:Y:S01]  /*2110*/  VIADD R17, R10, 0x1fc ;  /* 0x000001fc0a117836 */ /* 0x000fe20000000000 */
[----:B------:R-:W-:Y:S01]  /*2120*/  ISETP.GT.U32.AND P0, PT, R16, R14, PT ;  /* 0x0000000e1000720c */ /* 0x000fe20003f04070 */
[----:B------:R-:W-:Y:S01]  /*2130*/  IMAD R9, R12, R11, RZ ;  /* 0x0000000b0c097224 */ /* 0x000fe200078e02ff */
[----:B------:R-:W-:Y:S01]  /*2140*/  IABS R138, R10 ;  /* 0x0000000a008a7213 */ /* 0x000fe20000000000 */
[----:B------:R-:W-:Y:S01]  /*2150*/  IMAD.MOV.U32 R12, RZ, RZ, RZ ;  /* 0x000000ffff0c7224 */ /* 0x000fe200078e00ff */
[----:B------:R-:W-:Y:S01]  /*2160*/  IABS R248, R17 ;  /* 0x0000001100f87213 */ /* 0x000fe20000000000 */
[----:B------:R-:W-:-:S02]  /*2170*/  VIADD R18, R10, 0x1f8 ;  /* 0x000001f80a127836 */ /* 0x000fc40000000000 */
[----:B------:R-:W-:-:S03]  /*2180*/  IMAD.HI.U32 R12, R13, R9, R12 ;  /* 0x000000090d0c7227 */ /* 0x000fc600078e000c */
[----:B------:R-:W-:Y:S01]  /*2190*/  IABS R250, R18 ;  /* 0x0000001200fa7213 */ /* 0x000fe20000000000 */
[----:B------:R-:W-:Y:S01]  /*21a0*/  @!P1 IMAD.IADD R15, R15, 0x1, -R16 ;  /* 0x000000010f0f9824 */ /* 0x000fe200078e0a10 */
[----:B------:R-:W-:Y:S01]  /*21b0*/  ISETP.GE.AND P4, PT, R18, RZ, PT ;  /* 0x000000ff1200720c */ /* 0x000fe20003f86270 */
[----:B------:R-:W-:-:S03]  /*21c0*/  IMAD.HI.U32 R13, R12, R138, RZ ;  /* 0x0000008a0c0d7227 */ /* 0x000fc600078e00ff */
[----:B------:R-:W-:Y:S01]  /*21d0*/  ISETP.GT.U32.AND P2, PT, R16, R15, PT ;  /* 0x0000000f1000720c */ /* 0x000fe20003f44070 */
[----:B------:R-:W-:Y:S01]  /*21e0*/  @!P0 IMAD.IADD R14, R14, 0x1, -R16 ;  /* 0x000000010e0e8824 */ /* 0x000fe200078e0a10 */
[----:B------:R-:W-:Y:S01]  /*21f0*/  ISETP.GE.AND P0, PT, R17, RZ, PT ;  /* 0x000000ff1100720c */ /* 0x000fe20003f06270 */
[----:B------:R-:W-:Y:S02]  /*2200*/  IMAD.MOV R13, RZ, RZ, -R13 ;  /* 0x000000ffff0d7224 */ /* 0x000fe400078e0a0d */
[----:B------:R-:W-:Y:S01]  /*2210*/  VIADD R17, R10, 0x1f4 ;  /* 0x000001f40a117836 */ /* 0x000fe20000000000 */
[----:B------:R-:W-:Y:S01]  /*2220*/  ISETP.GT.U32.AND P1, PT, R16, R14, PT ;  /* 0x0000000e1000720c */ /* 0x000fe20003f24070 */
[----:B------:R-:W-:Y:S01]  /*2230*/  IMAD R138, R11, R13, R138 ;  /* 0x0000000d0b8a7224 */ /* 0x000fe200078e028a */
[----:B------:R-:W-:Y:S01]  /*2240*/  LOP3.LUT R13, RZ, R6, RZ, 0x33, !PT ;  /* 0x00000006ff0d7212 */ /* 0x000fe200078e33ff */
[----:B------:R-:W-:Y:S01]  /*2250*/  IMAD.HI.U32 R8, R12, R248, RZ ;  /* 0x000000f80c087227 */ /* 0x000fe200078e00ff */
[----:B------:R-:W-:-:S03]  /*2260*/  IABS R252, R17 ;  /* 0x0000001100fc7213 */ /* 0x000fc60000000000 */
[----:B------:R-:W-:Y:S01]  /*2270*/  @!P2 IMAD.IADD R15, R15, 0x1, -R16 ;  /* 0x000000010f0fa824 */ /* 0x000fe200078e0a10 */
[----:B------:R-:W-:Y:S01]  /*2280*/  ISETP.GT.U32.AND P2, PT, R11, R138, PT ;  /* 0x0000008a0b00720c */ /* 0x000fe20003f44070 */
[----:B------:R-:W-:-:S04]  /*2290*/  IMAD.HI.U32 R9, R12, R250, RZ ;  /* 0x000000fa0c097227 */ /* 0x000fc800078e00ff */
[----:B------:R-:W-:Y:S02]  /*22a0*/  IMAD.MOV R8, RZ, RZ, -R8 ;  /* 0x000000ffff087224 */ /* 0x000fe400078e0a08 */
[----:B------:R-:W-:-:S04]  /*22b0*/  IMAD.HI.U32 R0, R12, R252, RZ ;  /* 0x000000fc0c007227 */ /* 0x000fc800078e00ff */
[----:B------:R-:W-:Y:S02]  /*22c0*/  IMAD.MOV R9, RZ, RZ, -R9 ;  /* 0x000000ffff097224 */ /* 0x000fe400078e0a09 */
[C---:B------:R-:W-:Y:S02]  /*22d0*/  IMAD R248, R11.reuse, R8, R248 ;  /* 0x000000080bf87224 */ /* 0x040fe400078e02f8 */
[----:B------:R-:W-:Y:S02]  /*22e0*/  IMAD.MOV R0, RZ, RZ, -R0 ;  /* 0x000000ffff007224 */ /* 0x000fe400078e0a00 */
[C---:B------:R-:W-:Y:S02]  /*22f0*/  IMAD R250, R11.reuse, R9, R250 ;  /* 0x000000090bfa7224 */ /* 0x040fe400078e02fa */
[----:B------:R-:W-:Y:S01]  /*2300*/  @!P1 IMAD.IADD R14, R14, 0x1, -R16 ;  /* 0x000000010e0e9824 */ /* 0x000fe200078e0a10 */
[C---:B------:R-:W-:Y:S01]  /*2310*/  ISETP.GT.U32.AND P1, PT, R11.reuse, R248, PT ;  /* 0x000000f80b00720c */ /* 0x040fe20003f24070 */
[----:B------:R-:W-:-:S02]  /*2320*/  IMAD R252, R11, R0, R252 ;  /* 0x000000000bfc7224 */ /* 0x000fc400078e02fc */
[----:B------:R-:W-:Y:S01]  /*2330*/  @!P2 IMAD.IADD R138, R138, 0x1, -R11 ;  /* 0x000000018a8aa824 */ /* 0x000fe200078e0a0b */
[C---:B------:R-:W-:Y:S01]  /*2340*/  ISETP.GT.U32.AND P2, PT, R11.reuse, R250, PT ;  /* 0x000000fa0b00720c */ /* 0x040fe20003f44070 */
[----:B------:R-:W-:Y:S01]  /*2350*/  @!P6 IMAD.MOV R15, RZ, RZ, -R15 ;  /* 0x000000ffff0fe224 */ /* 0x000fe200078e0a0f */
[----:B------:R-:W-:Y:S01]  /*2360*/  ISETP.GT.U32.AND P6, PT, R11, R252, PT ;  /* 0x000000fc0b00720c */ /* 0x000fe20003fc4070 */
[C---:B------:R-:W-:Y:S02]  /*2370*/  VIADD R16, R10.reuse, 0x1f0 ;  /* 0x000001f00a107836 */ /* 0x040fe40000000000 */
[----:B------:R-:W-:Y:S01]  /*2380*/  VIADD R18, R10, 0x1ec ;  /* 0x000001ec0a127836 */ /* 0x000fe20000000000 */
[----:B------:R-:W-:Y:S01]  /*2390*/  SEL R8, R13, R15, !P5 ;  /* 0x0000000f0d087207 */ /* 0x000fe20006800000 */
[----:B------:R-:W-:Y:S01]  /*23a0*/  @!P3 IMAD.MOV R14, RZ, RZ, -R14 ;  /* 0x000000ffff0eb224 */ /* 0x000fe200078e0a0e */
[----:B------:R-:W-:Y:S01]  /*23b0*/  IABS R32, R16 ;  /* 0x0000001000207213 */ /* 0x000fe20000000000 */
[--C-:B------:R-:W-:Y:S01]  /*23c0*/  @!P1 IMAD.IADD R248, R248, 0x1, -R11.reuse ;  /* 0x00000001f8f89824 */ /* 0x100fe200078e0a0b */
[----:B------:R-:W-:Y:S01]  /*23d0*/  IABS R136, R18 ;  /* 0x0000001200887213 */ /* 0x000fe20000000000 */
[----:B------:R-:W-:Y:S01]  /*23e0*/  VIADD R15, R10, 0x1e4 ;  /* 0x000001e40a0f7836 */ /* 0x000fe20000000000 */
[C---:B------:R-:W-:Y:S01]  /*23f0*/  ISETP.GT.U32.AND P3, PT, R11.reuse, R138, PT ;  /* 0x0000008a0b00720c */ /* 0x040fe20003f64070 */
[--C-:B------:R-:W-:Y:S01]  /*2400*/  @!P2 IMAD.IADD R250, R250, 0x1, -R11.reuse ;  /* 0x00000001fafaa824 */ /* 0x100fe200078e0a0b */
[----:B------:R-:W-:Y:S01]  /*2410*/  ISETP.GT.U32.AND P2, PT, R11, R248, PT ;  /* 0x000000f80b00720c */ /* 0x000fe20003f44070 */
[----:B------:R-:W-:Y:S01]  /*2420*/  @!P6 IMAD.IADD R252, R252, 0x1, -R11 ;  /* 0x00000001fcfce824 */ /* 0x000fe200078e0a0b */
[----:B------:R-:W-:Y:S01]  /*2430*/  ISETP.GE.AND P1, PT, R16, RZ, PT ;  /* 0x000000ff1000720c */ /* 0x000fe20003f26270 */
[----:B------:R-:W-:Y:S01]  /*2440*/  IMAD.HI.U32 R0, R12, R32, RZ ;  /* 0x000000200c007227 */ /* 0x000fe200078e00ff */
[----:B------:R-:W-:-:S02]  /*2450*/  SEL R9, R13, R14, !P5 ;  /* 0x0000000e0d097207 */ /* 0x000fc40006800000 */
[----:B------:R-:W-:Y:S01]  /*2460*/  ISETP.GT.U32.AND P6, PT, R11, R252, PT ;  /* 0x000000fc0b00720c */ /* 0x000fe20003fc4070 */
[----:B------:R-:W-:Y:S01]  /*2470*/  IMAD.HI.U32 R6, R12, R136, RZ ;  /* 0x000000880c067227 */ /* 0x000fe200078e00ff */
[----:B------:R-:W-:Y:S02]  /*2480*/  IABS R134, R15 ;  /* 0x0000000f00867213 */ /* 0x000fe40000000000 */
[----:B------:R-:W-:Y:S01]  /*2490*/  ISETP.GE.AND P5, PT, R17, RZ, PT ;  /* 0x000000ff1100720c */ /* 0x000fe20003fa6270 */
[----:B------:R-:W-:Y:S02]  /*24a0*/  IMAD.MOV R0, RZ, RZ, -R0 ;  /* 0x000000ffff007224 */ /* 0x000fe400078e0a00 */
[----:B------:R-:W-:Y:S02]  /*24b0*/  IMAD.MOV R6, RZ, RZ, -R6 ;  /* 0x000000ffff067224 */ /* 0x000fe400078e0a06 */
[C---:B------:R-:W-:Y:S02]  /*24c0*/  IMAD R32, R11.reuse, R0, R32 ;  /* 0x000000000b207224 */ /* 0x040fe400078e0220 */
[----:B------:R-:W-:-:S02]  /*24d0*/  IMAD R136, R11, R6, R136 ;  /* 0x000000060b887224 */ /* 0x000fc400078e0288 */
[--C-:B------:R-:W-:Y:S01]  /*24e0*/  @!P2 IMAD.IADD R248, R248, 0x1, -R11.reuse ;  /* 0x00000001f8f8a824 */ /* 0x100fe200078e0a0b */
[C---:B------:R-:W-:Y:S01]  /*24f0*/  ISETP.GT.U32.AND P2, PT, R11.reuse, R32, PT ;  /* 0x000000200b00720c */ /* 0x040fe20003f44070 */
[--C-:B------:R-:W-:Y:S01]  /*2500*/  @!P6 IMAD.IADD R252, R252, 0x1, -R11.reuse ;  /* 0x00000001fcfce824 */ /* 0x100fe200078e0a0b */
[C---:B------:R-:W-:Y:S01]  /*2510*/  ISETP.GT.U32.AND P6, PT, R11.reuse, R136, PT ;  /* 0x000000880b00720c */ /* 0x040fe20003fc4070 */
[----:B------:R-:W-:Y:S01]  /*2520*/  @!P3 IMAD.IADD R138, R138, 0x1, -R11 ;  /* 0x000000018a8ab824 */ /* 0x000fe200078e0a0b */
[----:B------:R-:W-:Y:S01]  /*2530*/  ISETP.GT.U32.AND P3, PT, R11, R250, PT ;  /* 0x000000fa0b00720c */ /* 0x000fe20003f64070 */
[C---:B------:R-:W-:Y:S02]  /*2540*/  VIADD R16, R10.reuse, 0x1e0 ;  /* 0x000001e00a107836 */ /* 0x040fe40000000000 */
[----:B------:R-:W-:Y:S02]  /*2550*/  VIADD R14, R10, 0x1e8 ;  /* 0x000001e80a0e7836 */ /* 0x000fe40000000000 */
[----:B------:R-:W-:Y:S01]  /*2560*/  IMAD.HI.U32 R6, R12, R134, RZ ;  /* 0x000000860c067227 */ /* 0x000fe200078e00ff */
[----:B------:R-:W-:-:S02]  /*2570*/  IABS R40, R16 ;  /* 0x0000001000287213 */ /* 0x000fc40000000000 */
[----:B------:R-:W-:Y:S01]  /*2580*/  IABS R38, R14 ;  /* 0x0000000e00267213 */ /* 0x000fe20000000000 */
[--C-:B------:R-:W-:Y:S01]  /*2590*/  @!P2 IMAD.IADD R32, R32, 0x1, -R11.reuse ;  /* 0x000000012020a824 */ /* 0x100fe200078e0a0b */
[----:B------:R-:W-:Y:S01]  /*25a0*/  ISETP.GE.AND P2, PT, R18, RZ, PT ;  /* 0x000000ff1200720c */ /* 0x000fe20003f46270 */
[--C-:B------:R-:W-:Y:S02]  /*25b0*/  @!P6 IMAD.IADD R136, R136, 0x1, -R11.reuse ;  /* 0x000000018888e824 */ /* 0x100fe400078e0a0b */
[----:B------:R-:W-:Y:S01]  /*25c0*/  @!P3 IMAD.IADD R250, R250, 0x1, -R11 ;  /* 0x00000001fafab824 */ /* 0x000fe200078e0a0b */
[----:B------:R-:W-:Y:S01]  /*25d0*/  ISETP.GT.U32.AND P6, PT, R11, R32, PT ;  /* 0x000000200b00720c */ /* 0x000fe20003fc4070 */
[----:B------:R-:W-:Y:S01]  /*25e0*/  IMAD.HI.U32 R13, R12, R40, RZ ;  /* 0x000000280c0d7227 */ /* 0x000fe200078e00ff */
[----:B------:R-:W-:-:S03]  /*25f0*/  ISETP.GE.AND P3, PT, R10, RZ, PT ;  /* 0x000000ff0a00720c */ /* 0x000fc60003f66270 */
[----:B------:R-:W-:-:S04]  /*2600*/  IMAD.HI.U32 R0, R12, R38, RZ ;  /* 0x000000260c007227 */ /* 0x000fc800078e00ff */
[----:B------:R-:W-:Y:S02]  /*2610*/  IMAD.MOV R13, RZ, RZ, -R13 ;  /* 0x000000ffff0d7224 */ /* 0x000fe400078e0a0d */
[----:B------:R-:W-:Y:S02]  /*2620*/  IMAD.MOV R0, RZ, RZ, -R0 ;  /* 0x000000ffff007224 */ /* 0x000fe400078e0a00 */
[C---:B------:R-:W-:Y:S02]  /*2630*/  IMAD R40, R11.reuse, R13, R40 ;  /* 0x0000000d0b287224 */ /* 0x040fe400078e0228 */
[----:B------:R-:W-:Y:S02]  /*2640*/  IMAD.MOV R6, RZ, RZ, -R6 ;  /* 0x000000ffff067224 */ /* 0x000fe400078e0a06 */
[----:B------:R-:W-:Y:S02]  /*2650*/  IMAD R38, R11, R0, R38 ;  /* 0x000000000b267224 */ /* 0x000fe400078e0226 */
[----:B------:R-:W-:-:S02]  /*2660*/  VIADD R17, R10, 0x1dc ;  /* 0x000001dc0a117836 */ /* 0x000fc40000000000 */
[----:B------:R-:W-:Y:S01]  /*2670*/  @!P6 IMAD.IADD R32, R32, 0x1, -R11 ;  /* 0x000000012020e824 */ /* 0x000fe200078e0a0b */
[C---:B------:R-:W-:Y:S01]  /*2680*/  ISETP.GT.U32.AND P6, PT, R11.reuse, R40, PT ;  /* 0x000000280b00720c */ /* 0x040fe20003fc4070 */
[C---:B------:R-:W-:Y:S01]  /*2690*/  IMAD R134, R11.reuse, R6, R134 ;  /* 0x000000060b867224 */ /* 0x040fe200078e0286 */
[----:B------:R-:W-:Y:S01]  /*26a0*/  IABS R132, R17 ;  /* 0x0000001100847213 */ /* 0x000fe20000000000 */
[----:B------:R-:W-:Y:S01]  /*26b0*/  @!P3 IMAD.MOV R138, RZ, RZ, -R138 ;  /* 0x000000ffff8ab224 */ /* 0x000fe200078e0a8a */
[C---:B------:R-:W-:Y:S01]  /*26c0*/  ISETP.GT.U32.AND P3, PT, R11.reuse, R38, PT ;  /* 0x000000260b00720c */ /* 0x040fe20003f64070 */
[----:B------:R-:W-:Y:S01]  /*26d0*/  @!P0 IMAD.MOV R248, RZ, RZ, -R248 ;  /* 0x000000fffff88224 */ /* 0x000fe200078e0af8 */
[C---:B------:R-:W-:Y:S01]  /*26e0*/  ISETP.GT.U32.AND P0, PT, R11.reuse, R136, PT ;  /* 0x000000880b00720c */ /* 0x040fe20003f04070 */
[----:B------:R-:W-:Y:S01]  /*26f0*/  @!P4 IMAD.MOV R250, RZ, RZ, -R250 ;  /* 0x000000fffffac224 */ /* 0x000fe200078e0afa */
[----:B------:R-:W-:Y:S01]  /*2700*/  ISETP.GT.U32.AND P4, PT, R11, R134, PT ;  /* 0x000000860b00720c */ /* 0x000fe20003f84070 */
[----:B------:R-:W-:-:S04]  /*2710*/  IMAD.HI.U32 R0, R12, R132, RZ ;  /* 0x000000840c007227 */ /* 0x000fc800078e00ff */
[----:B------:R-:W-:Y:S02]  /*2720*/  IMAD.MOV R6, RZ, RZ, -R0 ;  /* 0x000000ffff067224 */ /* 0x000fe400078e0a00 */
[--C-:B------:R-:W-:Y:S02]  /*2730*/  @!P6 IMAD.IADD R40, R40, 0x1, -R11.reuse ;  /* 0x000000012828e824 */ /* 0x100fe400078e0a0b */
[----:B------:R-:W-:Y:S02]  /*2740*/  VIADD R13, R10, 0x1d8 ;  /* 0x000001d80a0d7836 */ /* 0x000fe40000000000 */
[--C-:B------:R-:W-:Y:S01]  /*2750*/  @!P0 IMAD.IADD R136, R136, 0x1, -R11.reuse ;  /* 0x0000000188888824 */ /* 0x100fe200078e0a0b */
[----:B------:R-:W-:Y:S01]  /*2760*/  ISETP.GE.AND P0, PT, R15, RZ, PT ;  /* 0x000000ff0f00720c */ /* 0x000fe20003f06270 */
[--C-:B------:R-:W-:Y:S01]  /*2770*/  @!P3 IMAD.IADD R38, R38, 0x1, -R11.reuse ;  /* 0x000000012626b824 */ /* 0x100fe200078e0a0b */
[----:B------:R-:W-:Y:S01]  /*2780*/  IABS R42, R13 ;  /* 0x0000000d002a7213 */ /* 0x000fe20000000000 */
[C---:B------:R-:W-:Y:S01]  /*2790*/  IMAD R132, R11.reuse, R6, R132 ;  /* 0x000000060b847224 */ /* 0x040fe200078e0284 */
[----:B------:R-:W-:Y:S01]  /*27a0*/  ISETP.GE.AND P3, PT, R16, RZ, PT ;  /* 0x000000ff1000720c */ /* 0x000fe20003f66270 */
[----:B------:R-:W-:Y:S01]  /*27b0*/  @!P1 IMAD.MOV R32, RZ, RZ, -R32 ;  /* 0x000000ffff209224 */ /* 0x000fe200078e0a20 */
[C---:B------:R-:W-:Y:S01]  /*27c0*/  ISETP.GT.U32.AND P1, PT, R11.reuse, R40, PT ;  /* 0x000000280b00720c */ /* 0x040fe20003f24070 */
[----:B------:R-:W-:Y:S01]  /*27d0*/  @!P4 IMAD.IADD R134, R134, 0x1, -R11 ;  /* 0x000000018686c824 */ /* 0x000fe200078e0a0b */
[C---:B------:R-:W-:Y:S01]  /*27e0*/  ISETP.GT.U32.AND P4, PT, R11.reuse, R38, PT ;  /* 0x000000260b00720c */ /* 0x040fe20003f84070 */
[----:B------:R-:W-:Y:S01]  /*27f0*/  @!P2 IMAD.MOV R136, RZ, RZ, -R136 ;  /* 0x000000ffff88a224 */ /* 0x000fe200078e0a88 */
[C---:B------:R-:W-:Y:S01]  /*2800*/  ISETP.GT.U32.AND P2, PT, R11.reuse, R132, PT ;  /* 0x000000840b00720c */ /* 0x040fe20003f44070 */
[----:B------:R-:W-:Y:S01]  /*2810*/  @!P5 IMAD.MOV R252, RZ, RZ, -R252 ;  /* 0x000000fffffcd224 */ /* 0x000fe200078e0afc */
[----:B------:R-:W-:Y:S01]  /*2820*/  ISETP.GE.AND P5, PT, R14, RZ, PT ;  /* 0x000000ff0e00720c */ /* 0x000fe20003fa6270 */
[----:B------:R-:W-:Y:S01]  /*2830*/  VIADD R14, R10, 0x1d4 ;  /* 0x000001d40a0e7836 */ /* 0x000fe20000000000 */
[----:B------:R-:W-:Y:S01]  /*2840*/  ISETP.GT.U32.AND P6, PT, R11, R134, PT ;  /* 0x000000860b00720c */ /* 0x000fe20003fc4070 */
[----:B------:R-:W-:-:S03]  /*2850*/  IMAD.HI.U32 R0, R12, R42, RZ ;  /* 0x0000002a0c007227 */ /* 0x000fc600078e00ff */
[----:B------:R-:W-:Y:S01]  /*2860*/  IABS R130, R14 ;  /* 0x0000000e00827213 */ /* 0x000fe20000000000 */
[----:B------:R-:W-:Y:S02]  /*2870*/  IMAD.MOV R0, RZ, RZ, -R0 ;  /* 0x000000ffff007224 */ /* 0x000fe400078e0a00 */
[--C-:B------:R-:W-:Y:S01]  /*2880*/  @!P1 IMAD.IADD R40, R40, 0x1, -R11.reuse ;  /* 0x0000000128289824 */ /* 0x100fe200078e0a0b */
[----:B------:R-:W-:Y:S01]  /*2890*/  ISETP.GE.AND P1, PT, R13, RZ, PT ;  /* 0x000000ff0d00720c */ /* 0x000fe20003f26270 */
[----:B------:R-:W-:Y:S02]  /*28a0*/  IMAD R42, R11, R0, R42 ;  /* 0x000000000b2a7224 */ /* 0x000fe400078e022a */
[--C-:B------:R-:W-:Y:S01]  /*28b0*/  @!P4 IMAD.IADD R38, R38, 0x1, -R11.reuse ;  /* 0x000000012626c824 */ /* 0x100fe200078e0a0b */
[----:B------:R-:W-:Y:S01]  /*28c0*/  ISETP.GE.AND P4, PT, R17, RZ, PT ;  /* 0x000000ff1100720c */ /* 0x000fe20003f86270 */
[----:B------:R-:W-:Y:S02]  /*28d0*/  VIADD R13, R10, 0x1cc ;  /* 0x000001cc0a0d7836 */ /* 0x000fe40000000000 */
[----:B------:R-:W-:Y:S01]  /*28e0*/  @!P2 IMAD.IADD R132, R132, 0x1, -R11 ;  /* 0x000000018484a824 */ /* 0x000fe200078e0a0b */
[----:B------:R-:W-:Y:S01]  /*28f0*/  ISETP.GE.AND P2, PT, R14, RZ, PT ;  /* 0x000000ff0e00720c */ /* 0x000fe20003f46270 */
[----:B------:R-:W-:Y:S01]  /*2900*/  IMAD.HI.U32 R0, R12, R130, RZ ;  /* 0x000000820c007227 */ /* 0x000fe200078e00ff */
[----:B------:R-:W-:-:S03]  /*2910*/  IABS R128, R13 ;  /* 0x0000000d00807213 */ /* 0x000fc60000000000 */
[----:B------:R-:W-:Y:S01]  /*2920*/  @!P6 IMAD.IADD R134, R134, 0x1, -R11 ;  /* 0x000000018686e824 */ /* 0x000fe200078e0a0b */
[C---:B------:R-:W-:Y:S01]  /*2930*/  ISETP.GT.U32.AND P6, PT, R11.reuse, R42, PT ;  /* 0x0000002a0b00720c */ /* 0x040fe20003fc4070 */
[----:B------:R-:W-:Y:S01]  /*2940*/  @!P5 IMAD.MOV R38, RZ, RZ, -R38 ;  /* 0x000000ffff26d224 */ /* 0x000fe200078e0a26 */
[C---:B------:R-:W-:Y:S01]  /*2950*/  ISETP.GT.U32.AND P5, PT, R11.reuse, R132, PT ;  /* 0x000000840b00720c */ /* 0x040fe20003fa4070 */
[----:B------:R-:W-:Y:S02]  /*2960*/  IMAD.MOV R0, RZ, RZ, -R0 ;  /* 0x000000ffff007224 */ /* 0x000fe400078e0a00 */
[----:B------:R-:W-:Y:S02]  /*2970*/  VIADD R15, R10, 0x1d0 ;  /* 0x000001d00a0f7836 */ /* 0x000fe40000000000 */
[----:B------:R-:W-:Y:S02]  /*2980*/  IMAD R130, R11, R0, R130 ;  /* 0x000000000b827224 */ /* 0x000fe400078e0282 */
[----:B------:R-:W-:Y:S01]  /*2990*/  IMAD.HI.U32 R0, R12, R128, RZ ;  /* 0x000000800c007227 */ /* 0x000fe200078e00ff */
[----:B------:R-:W-:-:S03]  /*29a0*/  IABS R44, R15 ;  /* 0x0000000f002c7213 */ /* 0x000fc60000000000 */
[----:B------:R-:W-:Y:S02]  /*29b0*/  IMAD.MOV R0, RZ, RZ, -R0 ;  /* 0x000000ffff007224 */ /* 0x000fe400078e0a00 */
[--C-:B------:R-:W-:Y:S02]  /*29c0*/  @!P6 IMAD.IADD R42, R42, 0x1, -R11.reuse ;  /* 0x000000012a2ae824 */ /* 0x100fe400078e0a0b */
[----:B------:R-:W-:Y:S02]  /*29d0*/  @!P5 IMAD.IADD R132, R132, 0x1, -R11 ;  /* 0x000000018484d824 */ /* 0x000fe400078e0a0b */
[C---:B------:R-:W-:Y:S01]  /*29e0*/  IMAD R128, R11.reuse, R0, R128 ;  /* 0x000000000b807224 */ /* 0x040fe200078e0280 */
[----:B------:R-:W-:Y:S01]  /*29f0*/  ISETP.GT.U32.AND P6, PT, R11, R42, PT ;  /* 0x0000002a0b00720c */ /* 0x000fe20003fc4070 */
[----:B------:R-:W-:-:S04]  /*2a00*/  IMAD.HI.U32 R6, R12, R44, RZ ;  /* 0x0000002c0c067227 */ /* 0x000fc800078e00ff */
[----:B------:R-:W-:Y:S01]  /*2a10*/  @!P4 IMAD.MOV R132, RZ, RZ, -R132 ;  /* 0x000000ffff84c224 */ /* 0x000fe200078e0a84 */
[C---:B------:R-:W-:Y:S01]  /*2a20*/  ISETP.GT.U32.AND P4, PT, R11.reuse, R128, PT ;  /* 0x000000800b00720c */ /* 0x040fe20003f84070 */
[----:B------:R-:W-:Y:S02]  /*2a30*/  IMAD.MOV R6, RZ, RZ, -R6 ;  /* 0x000000ffff067224 */ /* 0x000fe400078e0a06 */
[----:B------:R-:W-:Y:S01]  /*2a40*/  @!P0 IMAD.MOV R134, RZ, RZ, -R134 ;  /* 0x000000ffff868224 */ /* 0x000fe200078e0a86 */
[C---:B------:R-:W-:Y:S01]  /*2a50*/  ISETP.GT.U32.AND P0, PT, R11.reuse, R130, PT ;  /* 0x000000820b00720c */ /* 0x040fe20003f04070 */
[C---:B------:R-:W-:Y:S02]  /*2a60*/  IMAD R44, R11.reuse, R6, R44 ;  /* 0x000000060b2c7224 */ /* 0x040fe400078e022c */
[----:B------:R-:W-:Y:S02]  /*2a70*/  VIADD R14, R10, 0x1c4 ;  /* 0x000001c40a0e7836 */ /* 0x000fe40000000000 */
[--C-:B------:R-:W-:Y:S01]  /*2a80*/  @!P6 IMAD.IADD R42, R42, 0x1, -R11.reuse ;  /* 0x000000012a2ae824 */ /* 0x100fe200078e0a0b */
[----:B------:R-:W-:Y:S01]  /*2a90*/  ISETP.GT.U32.AND P5, PT, R11, R44, PT ;  /* 0x0000002c0b00720c */ /* 0x000fe20003fa4070 */
[----:B------:R-:W-:Y:S01]  /*2aa0*/  VIADD R6, R10, 0x1c8 ;  /* 0x000001c80a067836 */ /* 0x000fe20000000000 */
[----:B------:R-:W-:Y:S01]  /*2ab0*/  IABS R126, R14 ;  /* 0x0000000e007e7213 */ /* 0x000fe20000000000 */
[--C-:B------:R-:W-:Y:S01]  /*2ac0*/  @!P4 IMAD.IADD R128, R128, 0x1, -R11.reuse ;  /* 0x000000018080c824 */ /* 0x100fe200078e0a0b */
[----:B------:R-:W-:Y:S01]  /*2ad0*/  ISETP.GE.AND P6, PT, R13, RZ, PT ;  /* 0x000000ff0d00720c */ /* 0x000fe20003fc6270 */
[----:B------:R-:W-:Y:S01]  /*2ae0*/  @!P1 IMAD.MOV R42, RZ, RZ, -R42 ;  /* 0x000000ffff2a9224 */ /* 0x000fe200078e0a2a */
[----:B------:R-:W-:Y:S01]  /*2af0*/  IABS R46, R6 ;  /* 0x00000006002e7213 */ /* 0x000fe20000000000 */
[----:B------:R-:W-:Y:S01]  /*2b00*/  @!P0 IMAD.IADD R130, R130, 0x1, -R11 ;  /* 0x0000000182828824 */ /* 0x000fe200078e0a0b */
[----:B------:R-:W-:Y:S01]  /*2b10*/  ISETP.GE.AND P1, PT, R6, RZ, PT ;  /* 0x000000ff0600720c */ /* 0x000fe20003f26270 */
[----:B------:R-:W-:Y:S01]  /*2b20*/  IMAD.HI.U32 R6, R12, R126, RZ ;  /* 0x0000007e0c067227 */ /* 0x000fe200078e00ff */
[----:B------:R-:W-:-:S02]  /*2b30*/  ISETP.GT.U32.AND P4, PT, R11, R128, PT ;  /* 0x000000800b00720c */ /* 0x000fc40003f84070 */
[C---:B------:R-:W-:Y:S01]  /*2b40*/  ISETP.GT.U32.AND P0, PT, R11.reuse, R130, PT ;  /* 0x000000820b00720c */ /* 0x040fe20003f04070 */
[----:B------:R-:W-:Y:S02]  /*2b50*/  IMAD.MOV R6, RZ, RZ, -R6 ;  /* 0x000000ffff067224 */ /* 0x000fe400078e0a06 */
[----:B------:R-:W-:Y:S02]  /*2b60*/  @!P5 IMAD.IADD R44, R44, 0x1, -R11 ;  /* 0x000000012c2cd824 */ /* 0x000fe400078e0a0b */
[----:B------:R-:W-:Y:S02]  /*2b70*/  IMAD R126, R11, R6, R126 ;  /* 0x000000060b7e7224 */ /* 0x000fe400078e027e */
[----:B------:R-:W-:Y:S01]  /*2b80*/  @!P3 IMAD.MOV R40, RZ, RZ, -R40 ;  /* 0x000000ffff28b224 */ /* 0x000fe200078e0a28 */
[----:B------:R-:W-:Y:S01]  /*2b90*/  ISETP.GE.AND P3, PT, R15, RZ, PT ;  /* 0x000000ff0f00720c */ /* 0x000fe20003f66270 */
[----:B------:R-:W-:Y:S01]  /*2ba0*/  VIADD R15, R10, 0x1c0 ;  /* 0x000001c00a0f7836 */ /* 0x000fe20000000000 */
[----:B------:R-:W-:Y:S01]  /*2bb0*/  ISETP.GT.U32.AND P5, PT, R11, R44, PT ;  /* 0x0000002c0b00720c */ /* 0x000fe20003fa4070 */
[----:B------:R-:W-:-:S03]  /*2bc0*/  IMAD.HI.U32 R0, R12, R46, RZ ;  /* 0x0000002e0c007227 */ /* 0x000fc600078e00ff */
[----:B------:R-:W-:Y:S01]  /*2bd0*/  IABS R48, R15 ;  /* 0x0000000f00307213 */ /* 0x000fe20000000000 */
[--C-:B------:R-:W-:Y:S01]  /*2be0*/  @!P4 IMAD.IADD R128, R128, 0x1, -R11.reuse ;  /* 0x000000018080c824 */ /* 0x100fe200078e0a0b */
[C---:B------:R-:W-:Y:S01]  /*2bf0*/  ISETP.GT.U32.AND P4, PT, R11.reuse, R126, PT ;  /* 0x0000007e0b00720c */ /* 0x040fe20003f84070 */
[----:B------:R-:W-:Y:S02]  /*2c00*/  IMAD.MOV R0, RZ, RZ, -R0 ;  /* 0x000000ffff007224 */ /* 0x000fe400078e0a00 */
[----:B------:R-:W-:Y:S01]  /*2c10*/  @!P0 IMAD.IADD R130, R130, 0x1, -R11 ;  /* 0x0000000182828824 */ /* 0x000fe200078e0a0b */
[----:B------:R-:W-:Y:S01]  /*2c20*/  ISETP.GE.AND P0, PT, R14, RZ, PT ;  /* 0x000000ff0e00720c */ /* 0x000fe20003f06270 */
[----:B------:R-:W-:Y:S02]  /*2c30*/  IMAD R46, R11, R0, R46 ;  /* 0x000000000b2e7224 */ /* 0x000fe400078e022e */
[----:B------:R-:W-:-:S04]  /*2c40*/  IMAD.HI.U32 R13, R12, R48, RZ ;  /* 0x000000300c0d7227 */ /* 0x000fc800078e00ff */
[----:B------:R-:W-:Y:S02]  /*2c50*/  VIADD R0, R10, 0x1bc ;  /* 0x000001bc0a007836 */ /* 0x000fe40000000000 */
[----:B------:R-:W-:Y:S01]  /*2c60*/  @!P5 IMAD.IADD R44, R44, 0x1, -R11 ;  /* 0x000000012c2cd824 */ /* 0x000fe200078e0a0b */
[----:B------:R-:W-:Y:S01]  /*2c70*/  ISETP.GE.AND P5, PT, R15, RZ, PT ;  /* 0x000000ff0f00720c */ /* 0x000fe20003fa6270 */
[----:B------:R-:W-:Y:S01]  /*2c80*/  @!P2 IMAD.MOV R130, RZ, RZ, -R130 ;  /* 0x000000ffff82a224 */ /* 0x000fe200078e0a82 */
[----:B------:R-:W-:Y:S01]  /*2c90*/  ISETP.GT.U32.AND P2, PT, R11, R46, PT ;  /* 0x0000002e0b00720c */ /* 0x000fe20003f44070 */
[----:B------:R-:W-:Y:S01]  /*2ca0*/  IMAD.MOV R13, RZ, RZ, -R13 ;  /* 0x000000ffff0d7224 */ /* 0x000fe200078e0a0d */
[----:B------:R-:W-:Y:S01]  /*2cb0*/  IABS R124, R0 ;  /* 0x00000000007c7213 */ /* 0x000fe20000000000 */
[----:B------:R-:W-:Y:S02]  /*2cc0*/  VIADD R15, R10, 0x1b8 ;  /* 0x000001b80a0f7836 */ /* 0x000fe40000000000 */
[----:B------:R-:W-:-:S02]  /*2cd0*/  @!P4 IMAD.IADD R126, R126, 0x1, -R11 ;  /* 0x000000017e7ec824 */ /* 0x000fc400078e0a0b */
[C---:B------:R-:W-:Y:S01]  /*2ce0*/  IMAD R48, R11.reuse, R13, R48 ;  /* 0x0000000d0b307224 */ /* 0x040fe200078e0230 */
[----:B------:R-:W-:Y:S01]  /*2cf0*/  IABS R50, R15 ;  /* 0x0000000f00327213 */ /* 0x000fe20000000000 */
[----:B------:R-:W-:Y:S01]  /*2d00*/  @!P3 IMAD.MOV R44, RZ, RZ, -R44 ;  /* 0x000000ffff2cb224 */ /* 0x000fe200078e0a2c */
[----:B------:R-:W-:Y:S01]  /*2d10*/  ISETP.GE.AND P3, PT, R0, RZ, PT ;  /* 0x000000ff0000720c */ /* 0x000fe20003f66270 */
[----:B------:R-:W-:Y:S01]  /*2d20*/  IMAD.HI.U32 R0, R12, R124, RZ ;  /* 0x0000007c0c007227 */ /* 0x000fe200078e00ff */
[----:B------:R-:W-:-:S03]  /*2d30*/  ISETP.GT.U32.AND P4, PT, R11, R126, PT ;  /* 0x0000007e0b00720c */ /* 0x000fc60003f84070 */
[----:B------:R-:W-:Y:S01]  /*2d40*/  @!P6 IMAD.MOV R128, RZ, RZ, -R128 ;  /* 0x000000ffff80e224 */ /* 0x000fe200078e0a80 */
[----:B------:R-:W-:Y:S01]  /*2d50*/  ISETP.GT.U32.AND P6, PT, R11, R48, PT ;  /* 0x000000300b00720c */ /* 0x000fe20003fc4070 */
[----:B------:R-:W-:Y:S02]  /*2d60*/  VIADD R17, R10, 0x1b0 ;  /* 0x000001b00a117836 */ /* 0x000fe40000000000 */
[----:B------:R-:W-:-:S03]  /*2d70*/  IMAD.HI.U32 R6, R12, R50, RZ ;  /* 0x000000320c067227 */ /* 0x000fc600078e00ff */
[----:B------:R-:W-:Y:S01]  /*2d80*/  IABS R52, R17 ;  /* 0x0000001100347213 */ /* 0x000fe20000000000 */
[----:B------:R-:W-:Y:S02]  /*2d90*/  IMAD.MOV R0, RZ, RZ, -R0 ;  /* 0x000000ffff007224 */ /* 0x000fe400078e0a00 */
[--C-:B------:R-:W-:Y:S02]  /*2da0*/  @!P2 IMAD.IADD R46, R46, 0x1, -R11.reuse ;  /* 0x000000012e2ea824 */ /* 0x100fe400078e0a0b */
[----:B------:R-:W-:Y:S02]  /*2db0*/  IMAD.MOV R6, RZ, RZ, -R6 ;  /* 0x000000ffff067224 */ /* 0x000fe400078e0a06 */
[C---:B------:R-:W-:Y:S01]  /*2dc0*/  IMAD R124, R11.reuse, R0, R124 ;  /* 0x000000000b7c7224 */ /* 0x040fe200078e027c */
[C---:B------:R-:W-:Y:S01]  /*2dd0*/  ISETP.GT.U32.AND P2, PT, R11.reuse, R46, PT ;  /* 0x0000002e0b00720c */ /* 0x040fe20003f44070 */
[C---:B------:R-:W-:Y:S02]  /*2de0*/  IMAD R50, R11.reuse, R6, R50 ;  /* 0x000000060b327224 */ /* 0x040fe400078e0232 */
[----:B------:R-:W-:Y:S01]  /*2df0*/  @!P4 IMAD.IADD R126, R126, 0x1, -R11 ;  /* 0x000000017e7ec824 */ /* 0x000fe200078e0a0b */
[----:B------:R-:W-:Y:S01]  /*2e00*/  ISETP.GT.U32.AND P4, PT, R11, R124, PT ;  /* 0x0000007c0b00720c */ /* 0x000fe20003f84070 */
[----:B------:R-:W-:-:S04]  /*2e10*/  IMAD.HI.U32 R14, R12, R52, RZ ;  /* 0x000000340c0e7227 */ /* 0x000fc800078e00ff */
[--C-:B------:R-:W-:Y:S01]  /*2e20*/  @!P6 IMAD.IADD R48, R48, 0x1, -R11.reuse ;  /* 0x000000013030e824 */ /* 0x100fe200078e0a0b */
[C---:B------:R-:W-:Y:S01]  /*2e30*/  ISETP.GT.U32.AND P6, PT, R11.reuse, R50, PT ;  /* 0x000000320b00720c */ /* 0x040fe20003fc4070 */
[----:B------:R-:W-:Y:S02]  /*2e40*/  IMAD.MOV R14, RZ, RZ, -R14 ;  /* 0x000000ffff0e7224 */ /* 0x000fe400078e0a0e */
[C---:B------:R-:W-:Y:S02]  /*2e50*/  VIADD R16, R10.reuse, 0x1b4 ;  /* 0x000001b40a107836 */ /* 0x040fe40000000000 */
[----:B------:R-:W-:Y:S02]  /*2e60*/  IMAD R52, R11, R14, R52 ;  /* 0x0000000e0b347224 */ /* 0x000fe400078e0234 */
[----:B------:R-:W-:Y:S01]  /*2e70*/  VIADD R14, R10, 0x1ac ;  /* 0x000001ac0a0e7836 */ /* 0x000fe20000000000 */
[----:B------:R-:W-:Y:S01]  /*2e80*/  IABS R122, R16 ;  /* 0x00000010007a7213 */ /* 0x000fe20000000000 */
[--C-:B------:R-:W-:Y:S01]  /*2e90*/  @!P2 IMAD.IADD R46, R46, 0x1, -R11.reuse ;  /* 0x000000012e2ea824 */ /* 0x100fe200078e0a0b */
[----:B------:R-:W-:Y:S01]  /*2ea0*/  ISETP.GE.AND P2, PT, R15, RZ, PT ;  /* 0x000000ff0f00720c */ /* 0x000fe20003f46270 */
[----:B------:R-:W-:Y:S01]  /*2eb0*/  VIADD R15, R10, 0x1a8 ;  /* 0x000001a80a0f7836 */ /* 0x000fe20000000000 */
[----:B------:R-:W-:Y:S01]  /*2ec0*/  IABS R120, R14 ;  /* 0x0000000e00787213 */ /* 0x000fe20000000000 */
[----:B------:R-:W-:Y:S01]  /*2ed0*/  @!P4 IMAD.IADD R124, R124, 0x1, -R11 ;  /* 0x000000017c7cc824 */ /* 0x000fe200078e0a0b */
[----:B------:R-:W-:Y:S01]  /*2ee0*/  ISETP.GT.U32.AND P4, PT, R11, R48, PT ;  /* 0x000000300b00720c */ /* 0x000fe20003f84070 */
[----:B------:R-:W-:Y:S01]  /*2ef0*/  IMAD.HI.U32 R13, R12, R122, RZ ;  /* 0x0000007a0c0d7227 */ /* 0x000fe200078e00ff */
[----:B------:R-:W-:-:S03]  /*2f00*/  IABS R54, R15 ;  /* 0x0000000f00367213 */ /* 0x000fc60000000000 */
[----:B------:R-:W-:Y:S02]  /*2f10*/  @!P6 IMAD.IADD R50, R50, 0x1, -R11 ;  /* 0x000000013232e824 */ /* 0x000fe400078e0a0b */
[----:B------:R-:W-:Y:S01]  /*2f20*/  @!P1 IMAD.MOV R46, RZ, RZ, -R46 ;  /* 0x000000ffff2e9224 */ /* 0x000fe200078e0a2e */
[C---:B------:R-:W-:Y:S01]  /*2f30*/  ISETP.GT.U32.AND P1, PT, R11.reuse, R124, PT ;  /* 0x0000007c0b00720c */ /* 0x040fe20003f24070 */
[----:B------:R-:W-:Y:S01]  /*2f40*/  IMAD.MOV R13, RZ, RZ, -R13 ;  /* 0x000000ffff0d7224 */ /* 0x000fe200078e0a0d */
[----:B------:R-:W-:Y:S01]  /*2f50*/  ISETP.GT.U32.AND P6, PT, R11, R50, PT ;  /* 0x000000320b00720c */ /* 0x000fe20003fc4070 */
[----:B------:R-:W-:-:S04]  /*2f60*/  IMAD.HI.U32 R0, R12, R120, RZ ;  /* 0x000000780c007227 */ /* 0x000fc800078e00ff */
[----:B------:R-:W-:Y:S02]  /*2f70*/  IMAD R122, R11, R13, R122 ;  /* 0x0000000d0b7a7224 */ /* 0x000fe400078e027a */
[----:B------:R-:W-:-:S04]  /*2f80*/  IMAD.HI.U32 R6, R12, R54, RZ ;  /* 0x000000360c067227 */ /* 0x000fc800078e00ff */
[----:B------:R-:W-:Y:S02]  /*2f90*/  IMAD.MOV R0, RZ, RZ, -R0 ;  /* 0x000000ffff007224 */ /* 0x000fe400078e0a00 */
[----:B------:R-:W-:Y:S02]  /*2fa0*/  IMAD.MOV R13, RZ, RZ, -R6 ;  /* 0x000000ffff0d7224 */ /* 0x000fe400078e0a06 */
[----:B------:R-:W-:Y:S01]  /*2fb0*/  @!P0 IMAD.MOV R126, RZ, RZ, -R126 ;  /* 0x000000ffff7e8224 */ /* 0x000fe200078e0a7e */
[C---:B------:R-:W-:Y:S01]  /*2fc0*/  ISETP.GT.U32.AND P0, PT, R11.reuse, R122, PT ;  /* 0x0000007a0b00720c */ /* 0x040fe20003f04070 */
[----:B------:R-:W-:Y:S01]  /*2fd0*/  @!P4 IMAD.IADD R48, R48, 0x1, -R11 ;  /* 0x000000013030c824 */ /* 0x000fe200078e0a0b */
[C---:B------:R-:W-:Y:S01]  /*2fe0*/  ISETP.GT.U32.AND P4, PT, R11.reuse, R52, PT ;  /* 0x000000340b00720c */ /* 0x040fe20003f84070 */
[C---:B------:R-:W-:Y:S02]  /*2ff0*/  IMAD R120, R11.reuse, R0, R120 ;  /* 0x000000000b787224 */ /* 0x040fe400078e0278 */
[----:B------:R-:W-:-:S02]  /*3000*/  IMAD R54, R11, R13, R54 ;  /* 0x0000000d0b367224 */ /* 0x000fc400078e0236 */
[--C-:B------:R-:W-:Y:S01]  /*3010*/  @!P1 IMAD.IADD R124, R124, 0x1, -R11.reuse ;  /* 0x000000017c7c9824 */ /* 0x100fe200078e0a0b */
[C---:B------:R-:W-:Y:S01]  /*3020*/  ISETP.GT.U32.AND P1, PT, R11.reuse, R120, PT ;  /* 0x000000780b00720c */ /* 0x040fe20003f24070 */
[--C-:B------:R-:W-:Y:S01]  /*3030*/  @!P6 IMAD.IADD R50, R50, 0x1, -R11.reuse ;  /* 0x000000013232e824 */ /* 0x100fe200078e0a0b */
[----:B------:R-:W-:Y:S01]  /*3040*/  ISETP.GT.U32.AND P6, PT, R11, R54, PT ;  /* 0x000000360b00720c */ /* 0x000fe20003fc4070 */
[----:B------:R-:W-:Y:S02]  /*3050*/  VIADD R19, R10, 0x1a0 ;  /* 0x000001a00a137836 */ /* 0x000fe40000000000 */
[--C-:B------:R-:W-:Y:S01]  /*3060*/  @!P0 IMAD.IADD R122, R122, 0x1, -R11.reuse ;  /* 0x000000017a7a8824 */ /* 0x100fe200078e0a0b */
[----:B------:R-:W-:Y:S01]  /*3070*/  ISETP.GE.AND P0, PT, R16, RZ, PT ;  /* 0x000000ff1000720c */ /* 0x000fe20003f06270 */
[--C-:B------:R-:W-:Y:S01]  /*3080*/  @!P4 IMAD.IADD R52, R52, 0x1, -R11.reuse ;  /* 0x000000013434c824 */ /* 0x100fe200078e0a0b */
[----:B------:R-:W-:Y:S01]  /*3090*/  IABS R56, R19 ;  /* 0x0000001300387213 */ /* 0x000fe20000000000 */
[----:B------:R-:W-:Y:S01]  /*30a0*/  VIADD R18, R10, 0x1a4 ;  /* 0x000001a40a127836 */ /* 0x000fe20000000000 */
[----:B------:R-:W-:Y:S01]  /*30b0*/  ISETP.GE.AND P4, PT, R17, RZ, PT ;  /* 0x000000ff1100720c */ /* 0x000fe20003f86270 */
[----:B------:R-:W-:Y:S01]  /*30c0*/  @!P5 IMAD.MOV R48, RZ, RZ, -R48 ;  /* 0x000000ffff30d224 */ /* 0x000fe200078e0a30 */
[C---:B------:R-:W-:Y:S01]  /*30d0*/  ISETP.GT.U32.AND P5, PT, R11.reuse, R52, PT ;  /* 0x000000340b00720c */ /* 0x040fe20003fa4070 */
[----:B------:R-:W-:Y:S01]  /*30e0*/  @!P1 IMAD.IADD R120, R120, 0x1, -R11 ;  /* 0x0000000178789824 */ /* 0x000fe200078e0a0b */
[----:B------:R-:W-:Y:S01]  /*30f0*/  ISETP.GT.U32.AND P1, PT, R11, R122, PT ;  /* 0x0000007a0b00720c */ /* 0x000fe20003f24070 */
[----:B------:R-:W-:Y:S01]  /*3100*/  IMAD.HI.U32 R6, R12, R56, RZ ;  /* 0x000000380c067227 */ /* 0x000fe200078e00ff */
[----:B------:R-:W-:-:S03]  /*3110*/  IABS R118, R18 ;  /* 0x0000001200767213 */ /* 0x000fc60000000000 */
[----:B------:R-:W-:Y:S01]  /*3120*/  @!P6 IMAD.IADD R54, R54, 0x1, -R11 ;  /* 0x000000013636e824 */ /* 0x000fe200078e0a0b */
[----:B------:R-:W-:Y:S01]  /*3130*/  ISETP.GT.U32.AND P6, PT, R11, R120, PT ;  /* 0x000000780b00720c */ /* 0x000fe20003fc4070 */
[----:B------:R-:W-:Y:S02]  /*3140*/  IMAD.MOV R6, RZ, RZ, -R6 ;  /* 0x000000ffff067224 */ /* 0x000fe400078e0a06 */
[----:B------:R-:W-:Y:S02]  /*3150*/  VIADD R13, R10, 0x19c ;  /* 0x0000019c0a0d7836 */ /* 0x000fe40000000000 */
[----:B------:R-:W-:-:S03]  /*3160*/  IMAD.HI.U32 R0, R12, R118, RZ ;  /* 0x000000760c007227 */ /* 0x000fc600078e00ff */
[----:B------:R-:W-:Y:S01]  /*3170*/  IABS R116, R13 ;  /* 0x0000000d00747213 */ /* 0x000fe20000000000 */
[C---:B------:R-:W-:Y:S02]  /*3180*/  IMAD R56, R11.reuse, R6, R56 ;  /* 0x000000060b387224 */ /* 0x040fe400078e0238 */
[----:B------:R-:W-:Y:S02]  /*3190*/  VIADD R16, R10, 0x198 ;  /* 0x000001980a107836 */ /* 0x000fe40000000000 */
[----:B------:R-:W-:Y:S02]  /*31a0*/  IMAD.MOV R0, RZ, RZ, -R0 ;  /* 0x000000ffff007224 */ /* 0x000fe400078e0a00 */
[----:B------:R-:W-:Y:S01]  /*31b0*/  @!P3 IMAD.MOV R124, RZ, RZ, -R124 ;  /* 0x000000ffff7cb224 */ /* 0x000fe200078e0a7c */
[C---:B------:R-:W-:Y:S01]  /*31c0*/  ISETP.GT.U32.AND P3, PT, R11.reuse, R54, PT ;  /* 0x000000360b00720c */ /* 0x040fe20003f64070 */
[--C-:B------:R-:W-:Y:S01]  /*31d0*/  @!P1 IMAD.IADD R122, R122, 0x1, -R11.reuse ;  /* 0x000000017a7a9824 */ /* 0x100fe200078e0a0b */
[----:B------:R-:W-:Y:S01]  /*31e0*/  IABS R58, R16 ;  /* 0x00000010003a7213 */ /* 0x000fe20000000000 */
[----:B------:R-:W-:Y:S01]  /*31f0*/  @!P5 IMAD.IADD R52, R52, 0x1, -R11 ;  /* 0x000000013434d824 */ /* 0x000fe200078e0a0b */
[----:B------:R-:W-:Y:S01]  /*3200*/  ISETP.GE.AND P1, PT, R14, RZ, PT ;  /* 0x000000ff0e00720c */ /* 0x000fe20003f26270 */
[C---:B------:R-:W-:Y:S01]  /*3210*/  IMAD R118, R11.reuse, R0, R118 ;  /* 0x000000000b767224 */ /* 0x040fe200078e0276 */
[----:B------:R-:W-:Y:S01]  /*3220*/  ISETP.GT.U32.AND P5, PT, R11, R56, PT ;  /* 0x000000380b00720c */ /* 0x000fe20003fa4070 */
[----:B------:R-:W-:-:S04]  /*3230*/  IMAD.HI.U32 R0, R12, R116, RZ ;  /* 0x000000740c007227 */ /* 0x000fc800078e00ff */
[----:B------:R-:W-:Y:S01]  /*3240*/  @!P6 IMAD.IADD R120, R120, 0x1, -R11 ;  /* 0x000000017878e824 */ /* 0x000fe200078e0a0b */
[----:B------:R-:W-:Y:S01]  /*3250*/  ISETP.GE.AND P6, PT, R15, RZ, PT ;  /* 0x000000ff0f00720c */ /* 0x000fe20003fc6270 */
[----:B------:R-:W-:-:S04]  /*3260*/  IMAD.HI.U32 R6, R12, R58, RZ ;  /* 0x0000003a0c067227 */ /* 0x000fc800078e00ff */
[----:B------:R-:W-:Y:S02]  /*3270*/  IMAD.MOV R0, RZ, RZ, -R0 ;  /* 0x000000ffff007224 */ /* 0x000fe400078e0a00 */
[----:B------:R-:W-:Y:S01]  /*3280*/  @!P2 IMAD.MOV R50, RZ, RZ, -R50 ;  /* 0x000000ffff32a224 */ /* 0x000fe200078e0a32 */
[C---:B------:R-:W-:Y:S01]  /*3290*/  ISETP.GT.U32.AND P2, PT, R11.reuse, R118, PT ;  /* 0x000000760b00720c */ /* 0x040fe20003f44070 */
[----:B------:R-:W-:Y:S02]  /*32a0*/  IMAD.MOV R6, RZ, RZ, -R6 ;  /* 0x000000ffff067224 */ /* 0x000fe400078e0a06 */
[----:B------:R-:W-:Y:S02]  /*32b0*/  IMAD R116, R11, R0, R116 ;  /* 0x000000000b747224 */ /* 0x000fe400078e0274 */
[--C-:B------:R-:W-:Y:S01]  /*32c0*/  @!P3 IMAD.IADD R54, R54, 0x1, -R11.reuse ;  /* 0x000000013636b824 */ /* 0x100fe200078e0a0b */
[----:B------:R-:W-:Y:S01]  /*32d0*/  ISETP.GE.AND P3, PT, R18, RZ, PT ;  /* 0x000000ff1200720c */ /* 0x000fe20003f66270 */
[----:B------:R-:W-:Y:S01]  /*32e0*/  @!P5 IMAD.IADD R56, R56, 0x1, -R11 ;  /* 0x000000013838d824 */ /* 0x000fe200078e0a0b */
[----:B------:R-:W-:Y:S01]  /*32f0*/  ISETP.GE.AND P5, PT, R13, RZ, PT ;  /* 0x000000ff0d00720c */ /* 0x000fe20003fa6270 */
[----:B------:R-:W-:-:S02]  /*3300*/  IMAD R58, R11, R6, R58 ;  /* 0x000000060b3a7224 */ /* 0x000fc400078e023a */
[----:B------:R-:W-:Y:S01]  /*3310*/  @!P1 IMAD.MOV R120, RZ, RZ, -R120 ;  /* 0x000000ffff789224 */ /* 0x000fe200078e0a78 */
[C---:B------:R-:W-:Y:S01]  /*3320*/  ISETP.GT.U32.AND P1, PT, R11.reuse, R116, PT ;  /* 0x000000740b00720c */ /* 0x040fe20003f24070 */
[----:B------:R-:W-:Y:S01]  /*3330*/  @!P4 IMAD.MOV R52, RZ, RZ, -R52 ;  /* 0x000000ffff34c224 */ /* 0x000fe200078e0a34 */
[C---:B------:R-:W-:Y:S01]  /*3340*/  ISETP.GT.U32.AND P4, PT, R11.reuse, R56, PT ;  /* 0x000000380b00720c */ /* 0x040fe20003f84070 */
[----:B------:R-:W-:Y:S01]  /*3350*/  @!P6 IMAD.MOV R54, RZ, RZ, -R54 ;  /* 0x000000ffff36e224 */ /* 0x000fe200078e0a36 */
[----:B------:R-:W-:Y:S01]  /*3360*/  ISETP.GT.U32.AND P6, PT, R11, R58, PT ;  /* 0x0000003a0b00720c */ /* 0x000fe20003fc4070 */
[--C-:B------:R-:W-:Y:S01]  /*3370*/  @!P2 IMAD.IADD R118, R118, 0x1, -R11.reuse ;  /* 0x000000017676a824 */ /* 0x100fe200078e0a0b */
[----:B------:R-:W-:Y:S01]  /*3380*/  ISETP.GE.AND P2, PT, R19, RZ, PT ;  /* 0x000000ff1300720c */ /* 0x000fe20003f46270 */
[C---:B------:R-:W-:Y:S02]  /*3390*/  VIADD R0, R10.reuse, 0x194 ;  /* 0x000001940a007836 */ /* 0x040fe40000000000 */
[----:B------:R-:W-:Y:S01]  /*33a0*/  @!P0 IMAD.MOV R122, RZ, RZ, -R122 ;  /* 0x000000ffff7a8224 */ /* 0x000fe200078e0a7a */
[----:B------:R-:W-:Y:S01]  /*33b0*/  ISETP.GT.U32.AND P0, PT, R11, R118, PT ;  /* 0x000000760b00720c */ /* 0x000fe20003f04070 */
[----:B------:R-:W-:Y:S01]  /*33c0*/  VIADD R6, R10, 0x190 ;  /* 0x000001900a067836 */ /* 0x000fe20000000000 */
[----:B------:R-:W-:Y:S01]  /*33d0*/  IABS R114, R0 ;  /* 0x0000000000727213 */ /* 0x000fe20000000000 */
[----:B------:R-:W-:-:S02]  /*33e0*/  @!P1 IMAD.IADD R116, R116, 0x1, -R11 ;  /* 0x0000000174749824 */ /* 0x000fc400078e0a0b */
[--C-:B------:R-:W-:Y:S01]  /*33f0*/  @!P4 IMAD.IADD R56, R56, 0x1, -R11.reuse ;  /* 0x000000013838c824 */ /* 0x100fe200078e0a0b */
[----:B------:R-:W-:Y:S01]  /*3400*/  ISETP.GE.AND P4, PT, R0, RZ, PT ;  /* 0x000000ff0000720c */ /* 0x000fe20003f86270 */
[--C-:B------:R-:W-:Y:S01]  /*3410*/  @!P6 IMAD.IADD R58, R58, 0x1, -R11.reuse ;  /* 0x000000013a3ae824 */ /* 0x100fe200078e0a0b */
[C---:B------:R-:W-:Y:S01]  /*3420*/  ISETP.GT.U32.AND P6, PT, R11.reuse, R116, PT ;  /* 0x000000740b00720c */ /* 0x040fe20003fc4070 */
[----:B------:R-:W-:Y:S01]  /*3430*/  IMAD.HI.U32 R0, R12, R114, RZ ;  /* 0x000000720c007227 */ /* 0x000fe200078e00ff */
[----:B------:R-:W-:Y:S02]  /*3440*/  IABS R60, R6 ;  /* 0x00000006003c7213 */ /* 0x000fe40000000000 */
[----:B------:R-:W-:Y:S01]  /*3450*/  ISETP.GE.AND P1, PT, R6, RZ, PT ;  /* 0x000000ff0600720c */ /* 0x000fe20003f26270 */
[----:B------:R-:W-:Y:S02]  /*3460*/  IMAD.MOV R0, RZ, RZ, -R0 ;  /* 0x000000ffff007224 */ /* 0x000fe400078e0a00 */
[----:B------:R-:W-:Y:S01]  /*3470*/  @!P0 IMAD.IADD R118, R118, 0x1, -R11 ;  /* 0x0000000176768824 */ /* 0x000fe200078e0a0b */
[----:B------:R-:W-:Y:S01]  /*3480*/  ISETP.GE.AND P0, PT, R16, RZ, PT ;  /* 0x000000ff1000720c */ /* 0x000fe20003f06270 */
[----:B------:R-:W-:-:S02]  /*3490*/  IMAD R114, R11, R0, R114 ;  /* 0x000000000b727224 */ /* 0x000fc400078e0272 */
[----:B------:R-:W-:-:S04]  /*34a0*/  IMAD.HI.U32 R6, R12, R60, RZ ;  /* 0x0000003c0c067227 */ /* 0x000fc800078e00ff */
[----:B------:R-:W-:Y:S01]  /*34b0*/  @!P3 IMAD.MOV R118, RZ, RZ, -R118 ;  /* 0x000000ffff76b224 */ /* 0x000fe200078e0a76 */
[C---:B------:R-:W-:Y:S01]  /*34c0*/  ISETP.GT.U32.AND P3, PT, R11.reuse, R58, PT ;  /* 0x0000003a0b00720c */ /* 0x040fe20003f64070 */
[--C-:B------:R-:W-:Y:S01]  /*34d0*/  @!P6 IMAD.IADD R116, R116, 0x1, -R11.reuse ;  /* 0x000000017474e824 */ /* 0x100fe200078e0a0b */
[C---:B------:R-:W-:Y:S01]  /*34e0*/  ISETP.GT.U32.AND P6, PT, R11.reuse, R114, PT ;  /* 0x000000720b00720c */ /* 0x040fe20003fc4070 */
[----:B------:R-:W-:Y:S02]  /*34f0*/  IMAD.MOV R6, RZ, RZ, -R6 ;  /* 0x000000ffff067224 */ /* 0x000fe400078e0a06 */
[C---:B------:R-:W-:Y:S02]  /*3500*/  VIADD R13, R10.reuse, 0x18c ;  /* 0x0000018c0a0d7836 */ /* 0x040fe40000000000 */
[C---:B------:R-:W-:Y:S02]  /*3510*/  IMAD R60, R11.reuse, R6, R60 ;  /* 0x000000060b3c7224 */ /* 0x040fe400078e023c */
[----:B------:R-:W-:Y:S01]  /*3520*/  VIADD R0, R10, 0x188 ;  /* 0x000001880a007836 */ /* 0x000fe20000000000 */
[----:B------:R-:W-:Y:S01]  /*3530*/  IABS R112, R13 ;  /* 0x0000000d00707213 */ /* 0x000fe20000000000 */
[----:B------:R-:W-:Y:S01]  /*3540*/  @!P5 IMAD.MOV R116, RZ, RZ, -R116 ;  /* 0x000000ffff74d224 */ /* 0x000fe200078e0a74 */
[----:B------:R-:W-:Y:S01]  /*3550*/  ISETP.GT.U32.AND P5, PT, R11, R60, PT ;  /* 0x0000003c0b00720c */ /* 0x000fe20003fa4070 */
[--C-:B------:R-:W-:Y:S01]  /*3560*/  @!P3 IMAD.IADD R58, R58, 0x1, -R11.reuse ;  /* 0x000000013a3ab824 */ /* 0x100fe200078e0a0b */
[----:B------:R-:W-:Y:S01]  /*3570*/  ISETP.GE.AND P3, PT, R0, RZ, PT ;  /* 0x000000ff0000720c */ /* 0x000fe20003f66270 */
[----:B------:R-:W-:Y:S01]  /*3580*/  @!P6 IMAD.IADD R114, R114, 0x1, -R11 ;  /* 0x000000017272e824 */ /* 0x000fe200078e0a0b */
[----:B------:R-:W-:Y:S01]  /*3590*/  IABS R62, R0 ;  /* 0x00000000003e7213 */ /* 0x000fe20000000000 */
[----:B------:R-:W-:-:S03]  /*35a0*/  IMAD.HI.U32 R0, R12, R112, RZ ;  /* 0x000000700c007227 */ /* 0x000fc600078e00ff */
[----:B------:R-:W-:Y:S01]  /*35b0*/  ISETP.GT.U32.AND P6, PT, R11, R114, PT ;  /* 0x000000720b00720c */ /* 0x000fe20003fc4070 */
[----:B------:R-:W-:Y:S01]  /*35c0*/  @!P2 IMAD.MOV R56, RZ, RZ, -R56 ;  /* 0x000000ffff38a224 */ /* 0x000fe200078e0a38 */
[----:B------:R-:W-:Y:S01]  /*35d0*/  ISETP.GE.AND P2, PT, R13, RZ, PT ;  /* 0x000000ff0d00720c */ /* 0x000fe20003f46270 */
[----:B------:R-:W-:Y:S02]  /*35e0*/  VIADD R6, R10, 0x184 ;  /* 0x000001840a067836 */ /* 0x000fe40000000000 */
[----:B------:R-:W-:Y:S02]  /*35f0*/  IMAD.MOV R13, RZ, RZ, -R0 ;  /* 0x000000ffff0d7224 */ /* 0x000fe400078e0a00 */
[----:B------:R-:W-:Y:S01]  /*3600*/  IMAD.HI.U32 R0, R12, R62, RZ ;  /* 0x0000003e0c007227 */ /* 0x000fe200078e00ff */
[----:B------:R-:W-:-:S03]  /*3610*/  IABS R110, R6 ;  /* 0x00000006006e7213 */ /* 0x000fc60000000000 */
[----:B------:R-:W-:Y:S02]  /*3620*/  VIADD R14, R10, 0x180 ;  /* 0x000001800a0e7836 */ /* 0x000fe40000000000 */
[----:B------:R-:W-:Y:S02]  /*3630*/  @!P5 IMAD.IADD R60, R60, 0x1, -R11 ;  /* 0x000000013c3cd824 */ /* 0x000fe400078e0a0b */
[----:B------:R-:W-:Y:S01]  /*3640*/  IMAD.MOV R0, RZ, RZ, -R0 ;  /* 0x000000ffff007224 */ /* 0x000fe200078e0a00 */
[----:B------:R-:W-:Y:S01]  /*3650*/  IABS R64, R14 ;  /* 0x0000000e00407213 */ /* 0x000fe20000000000 */
[C---:B------:R-:W-:Y:S01]  /*3660*/  IMAD R112, R11.reuse, R13, R112 ;  /* 0x0000000d0b707224 */ /* 0x040fe200078e0270 */
[C---:B------:R-:W-:Y:S01]  /*3670*/  ISETP.GT.U32.AND P5, PT, R11.reuse, R60, PT ;  /* 0x0000003c0b00720c */ /* 0x040fe20003fa4070 */
[----:B------:R-:W-:Y:S02]  /*3680*/  IMAD R62, R11, R0, R62 ;  /* 0x000000000b3e7224 */ /* 0x000fe400078e023e */
[----:B------:R-:W-:-:S04]  /*3690*/  IMAD.HI.U32 R0, R12, R110, RZ ;  /* 0x0000006e0c007227 */ /* 0x000fc800078e00ff */
[----:B------:R-:W-:Y:S01]  /*36a0*/  @!P0 IMAD.MOV R58, RZ, RZ, -R58 ;  /* 0x000000ffff3a8224 */ /* 0x000fe200078e0a3a */
[----:B------:R-:W-:Y:S01]  /*36b0*/  ISETP.GE.AND P0, PT, R6, RZ, PT ;  /* 0x000000ff0600720c */ /* 0x000fe20003f06270 */
[----:B------:R-:W-:Y:S01]  /*36c0*/  @!P6 IMAD.IADD R114, R114, 0x1, -R11 ;  /* 0x000000017272e824 */ /* 0x000fe200078e0a0b */
[----:B------:R-:W-:Y:S01]  /*36d0*/  ISETP.GT.U32.AND P6, PT, R11, R112, PT ;  /* 0x000000700b00720c */ /* 0x000fe20003fc4070 */
[----:B------:R-:W-:-:S04]  /*36e0*/  IMAD.HI.U32 R6, R12, R64, RZ ;  /* 0x000000400c067227 */ /* 0x000fc800078e00ff */
[----:B------:R-:W-:Y:S02]  /*36f0*/  IMAD.MOV R0, RZ, RZ, -R0 ;  /* 0x000000ffff007224 */ /* 0x000fe400078e0a00 */
[----:B------:R-:W-:Y:S02]  /*3700*/  IMAD.MOV R6, RZ, RZ, -R6 ;  /* 0x000000ffff067224 */ /* 0x000fe400078e0a06 */
[C---:B------:R-:W-:Y:S02]  /*3710*/  IMAD R110, R11.reuse, R0, R110 ;  /* 0x000000000b6e7224 */ /* 0x040fe400078e026e */
[C---:B------:R-:W-:Y:S02]  /*3720*/  IMAD R64, R11.reuse, R6, R64 ;  /* 0x000000060b407224 */ /* 0x040fe400078e0240 */
[----:B------:R-:W-:Y:S01]  /*3730*/  @!P5 IMAD.IADD R60, R60, 0x1, -R11 ;  /* 0x000000013c3cd824 */ /* 0x000fe200078e0a0b */
[----:B------:R-:W-:Y:S01]  /*3740*/  ISETP.GT.U32.AND P5, PT, R11, R110, PT ;  /* 0x0000006e0b00720c */ /* 0x000fe20003fa4070 */
[----:B------:R-:W-:-:S02]  /*3750*/  VIADD R13, R10, 0x17c ;  /* 0x0000017c0a0d7836 */ /* 0x000fc40000000000 */
[--C-:B------:R-:W-:Y:S01]  /*3760*/  @!P6 IMAD.IADD R112, R112, 0x1, -R11.reuse ;  /* 0x000000017070e824 */ /* 0x100fe200078e0a0b */
[C---:B------:R-:W-:Y:S01]  /*3770*/  ISETP.GT.U32.AND P6, PT, R11.reuse, R64, PT ;  /* 0x000000400b00720c */ /* 0x040fe20003fc4070 */
[----:B------:R-:W-:Y:S01]  /*3780*/  @!P4 IMAD.MOV R114, RZ, RZ, -R114 ;  /* 0x000000ffff72c224 */ /* 0x000fe200078e0a72 */
[----:B------:R-:W-:Y:S01]  /*3790*/  IABS R108, R13 ;  /* 0x0000000d006c7213 */ /* 0x000fe20000000000 */
[C---:B------:R-:W-:Y:S01]  /*37a0*/  VIADD R15, R10.reuse, 0x178 ;  /* 0x000001780a0f7836 */ /* 0x040fe20000000000 */
[----:B------:R-:W-:Y:S01]  /*37b0*/  ISETP.GT.U32.AND P4, PT, R11, R62, PT ;  /* 0x0000003e0b00720c */ /* 0x000fe20003f84070 */
[----:B------:R-:W-:Y:S02]  /*37c0*/  VIADD R16, R10, 0x174 ;  /* 0x000001740a107836 */ /* 0x000fe40000000000 */
[----:B------:R-:W-:Y:S01]  /*37d0*/  IMAD.HI.U32 R0, R12, R108, RZ ;  /* 0x0000006c0c007227 */ /* 0x000fe200078e00ff */
[----:B------:R-:W-:Y:S02]  /*37e0*/  IABS R66, R15 ;  /* 0x0000000f00427213 */ /* 0x000fe40000000000 */
[----:B------:R-:W-:Y:S01]  /*37f0*/  IABS R106, R16 ;  /* 0x00000010006a7213 */ /* 0x000fe20000000000 */
[----:B------:R-:W-:-:S02]  /*3800*/  @!P5 IMAD.IADD R110, R110, 0x1, -R11 ;  /* 0x000000016e6ed824 */ /* 0x000fc400078e0a0b */
[----:B------:R-:W-:Y:S02]  /*3810*/  IMAD.MOV R0, RZ, RZ, -R0 ;  /* 0x000000ffff007224 */ /* 0x000fe400078e0a00 */
[----:B------:R-:W-:Y:S01]  /*3820*/  @!P6 IMAD.IADD R64, R64, 0x1, -R11 ;  /* 0x000000014040e824 */ /* 0x000fe200078e0a0b */
[C---:B------:R-:W-:Y:S01]  /*3830*/  ISETP.GT.U32.AND P6, PT, R11.reuse, R110, PT ;  /* 0x0000006e0b00720c */ /* 0x040fe20003fc4070 */
[----:B------:R-:W-:Y:S02]  /*3840*/  IMAD R108, R11, R0, R108 ;  /* 0x000000000b6c7224 */ /* 0x000fe400078e026c */
[----:B------:R-:W-:-:S04]  /*3850*/  IMAD.HI.U32 R0, R12, R66, RZ ;  /* 0x000000420c007227 */ /* 0x000fc800078e00ff */
[--C-:B------:R-:W-:Y:S01]  /*3860*/  @!P4 IMAD.IADD R62, R62, 0x1, -R11.reuse ;  /* 0x000000013e3ec824 */ /* 0x100fe200078e0a0b */
[C---:B------:R-:W-:Y:S01]  /*3870*/  ISETP.GT.U32.AND P4, PT, R11.reuse, R112, PT ;  /* 0x000000700b00720c */ /* 0x040fe20003f84070 */
[----:B------:R-:W-:Y:S02]  /*3880*/  IMAD.MOV R0, RZ, RZ, -R0 ;  /* 0x000000ffff007224 */ /* 0x000fe400078e0a00 */
[----:B------:R-:W-:Y:S01]  /*3890*/  VIADD R17, R10, 0x170 ;  /* 0x000001700a117836 */ /* 0x000fe20000000000 */
[C---:B------:R-:W-:Y:S01]  /*38a0*/  ISETP.GT.U32.AND P5, PT, R11.reuse, R62, PT ;  /* 0x0000003e0b00720c */ /* 0x040fe20003fa4070 */
[C---:B------:R-:W-:Y:S02]  /*38b0*/  IMAD R66, R11.reuse, R0, R66 ;  /* 0x000000000b427224 */ /* 0x040fe400078e0242 */
[----:B------:R-:W-:Y:S01]  /*38c0*/  @!P6 IMAD.IADD R110, R110, 0x1, -R11 ;  /* 0x000000016e6ee824 */ /* 0x000fe200078e0a0b */
[----:B------:R-:W-:Y:S01]  /*38d0*/  IABS R68, R17 ;  /* 0x0000001100447213 */ /* 0x000fe20000000000 */
[----:B------:R-:W-:Y:S01]  /*38e0*/  IMAD.HI.U32 R0, R12, R106, RZ ;  /* 0x0000006a0c007227 */ /* 0x000fe200078e00ff */
[----:B------:R-:W-:-:S03]  /*38f0*/  ISETP.GT.U32.AND P6, PT, R11, R66, PT ;  /* 0x000000420b00720c */ /* 0x000fc60003fc4070 */
[----:B------:R-:W-:Y:S02]  /*3900*/  IMAD.MOV R0, RZ, RZ, -R0 ;  /* 0x000000ffff007224 */ /* 0x000fe400078e0a00 */
[----:B------:R-:W-:Y:S01]  /*3910*/  @!P1 IMAD.MOV R60, RZ, RZ, -R60 ;  /* 0x000000ffff3c9224 */ /* 0x000fe200078e0a3c */
[C---:B------:R-:W-:Y:S01]  /*3920*/  ISETP.GT.U32.AND P1, PT, R11.reuse, R64, PT ;  /* 0x000000400b00720c */ /* 0x040fe20003f24070 */
[--C-:B------:R-:W-:Y:S01]  /*3930*/  @!P5 IMAD.IADD R62, R62, 0x1, -R11.reuse ;  /* 0x000000013e3ed824 */ /* 0x100fe200078e0a0b */
[----:B------:R-:W-:Y:S01]  /*3940*/  ISETP.GE.AND P5, PT, R14, RZ, PT ;  /* 0x000000ff0e00720c */ /* 0x000fe20003fa6270 */
[----:B------:R-:W-:Y:S02]  /*3950*/  VIADD R14, R10, 0x16c ;  /* 0x0000016c0a0e7836 */ /* 0x000fe40000000000 */
[C---:B------:R-:W-:Y:S02]  /*3960*/  IMAD R106, R11.reuse, R0, R106 ;  /* 0x000000000b6a7224 */ /* 0x040fe400078e026a */
[--C-:B------:R-:W-:Y:S01]  /*3970*/  @!P6 IMAD.IADD R66, R66, 0x1, -R11.reuse ;  /* 0x000000014242e824 */ /* 0x100fe200078e0a0b */
[----:B------:R-:W-:Y:S01]  /*3980*/  IABS R104, R14 ;  /* 0x0000000e00687213 */ /* 0x000fe20000000000 */
[----:B------:R-:W-:Y:S01]  /*3990*/  @!P4 IMAD.IADD R112, R112, 0x1, -R11 ;  /* 0x000000017070c824 */ /* 0x000fe200078e0a0b */
[C---:B------:R-:W-:Y:S01]  /*39a0*/  ISETP.GT.U32.AND P4, PT, R11.reuse, R108, PT ;  /* 0x0000006c0b00720c */ /* 0x040fe20003f84070 */
[----:B------:R-:W-:Y:S01]  /*39b0*/  IMAD.HI.U32 R6, R12, R68, RZ ;  /* 0x000000440c067227 */ /* 0x000fe200078e00ff */
[----:B------:R-:W-:-:S03]  /*39c0*/  ISETP.GT.U32.AND P6, PT, R11, R66, PT ;  /* 0x000000420b00720c */ /* 0x000fc60003fc4070 */
[----:B------:R-:W-:-:S04]  /*39d0*/  IMAD.HI.U32 R0, R12, R104, RZ ;  /* 0x000000680c007227 */ /* 0x000fc800078e00ff */
[----:B------:R-:W-:Y:S02]  /*39e0*/  IMAD.MOV R0, RZ, RZ, -R0 ;  /* 0x000000ffff007224 */ /* 0x000fe400078e0a00 */
[----:B------:R-:W-:Y:S02]  /*39f0*/  IMAD.MOV R6, RZ, RZ, -R6 ;  /* 0x000000ffff067224 */ /* 0x000fe400078e0a06 */
[C---:B------:R-:W-:Y:S02]  /*3a00*/  IMAD R104, R11.reuse, R0, R104 ;  /* 0x000000000b687224 */ /* 0x040fe400078e0268 */
[--C-:B------:R-:W-:Y:S02]  /*3a10*/  @!P6 IMAD.IADD R66, R66, 0x1, -R11.reuse ;  /* 0x000000014242e824 */ /* 0x100fe400078e0a0b */
[--C-:B------:R-:W-:Y:S01]  /*3a20*/  @!P1 IMAD.IADD R64, R64, 0x1, -R11.reuse ;  /* 0x0000000140409824 */ /* 0x100fe200078e0a0b */
[----:B------:R-:W-:Y:S01]  /*3a30*/  ISETP.GT.U32.AND P6, PT, R11, R104, PT ;  /* 0x000000680b00720c */ /* 0x000fe20003fc4070 */
[----:B------:R-:W-:Y:S01]  /*3a40*/  @!P4 IMAD.IADD R108, R108, 0x1, -R11 ;  /* 0x000000016c6cc824 */ /* 0x000fe200078e0a0b */
[----:B------:R-:W-:Y:S01]  /*3a50*/  ISETP.GE.AND P1, PT, R13, RZ, PT ;  /* 0x000000ff0d00720c */ /* 0x000fe20003f26270 */
[----:B------:R-:W-:Y:S01]  /*3a60*/  IMAD R68, R11, R6, R68 ;  /* 0x000000060b447224 */ /* 0x000fe200078e0244 */
[----:B------:R-:W-:Y:S01]  /*3a70*/  ISETP.GE.AND P4, PT, R15, RZ, PT ;  /* 0x000000ff0f00720c */ /* 0x000fe20003f86270 */
[----:B------:R-:W-:-:S02]  /*3a80*/  VIADD R13, R10, 0x168 ;  /* 0x000001680a0d7836 */ /* 0x000fc40000000000 */
[----:B------:R-:W-:Y:S01]  /*3a90*/  @!P2 IMAD.MOV R112, RZ, RZ, -R112 ;  /* 0x000000ffff70a224 */ /* 0x000fe200078e0a70 */
[C---:B------:R-:W-:Y:S01]  /*3aa0*/  ISETP.GT.U32.AND P2, PT, R11.reuse, R108, PT ;  /* 0x0000006c0b00720c */ /* 0x040fe20003f44070 */
[----:B------:R-:W-:Y:S01]  /*3ab0*/  @!P5 IMAD.MOV R64, RZ, RZ, -R64 ;  /* 0x000000ffff40d224 */ /* 0x000fe200078e0a40 */
[C---:B------:R-:W-:Y:S01]  /*3ac0*/  ISETP.GT.U32.AND P5, PT, R11.reuse, R68, PT ;  /* 0x000000440b00720c */ /* 0x040fe20003fa4070 */
[----:B------:R-:W-:Y:S01]  /*3ad0*/  VIADD R15, R10, 0x164 ;  /* 0x000001640a0f7836 */ /* 0x000fe20000000000 */
[----:B------:R-:W-:Y:S01]  /*3ae0*/  IABS R70, R13 ;  /* 0x0000000d00467213 */ /* 0x000fe20000000000 */
[----:B------:R-:W-:Y:S01]  /*3af0*/  @!P3 IMAD.MOV R62, RZ, RZ, -R62 ;  /* 0x000000ffff3eb224 */ /* 0x000fe200078e0a3e */
[----:B------:R-:W-:Y:S01]  /*3b00*/  ISETP.GT.U32.AND P3, PT, R11, R106, PT ;  /* 0x0000006a0b00720c */ /* 0x000fe20003f64070 */
[----:B------:R-:W-:Y:S01]  /*3b10*/  @!P6 IMAD.IADD R104, R104, 0x1, -R11 ;  /* 0x000000016868e824 */ /* 0x000fe200078e0a0b */
[----:B------:R-:W-:Y:S01]  /*3b20*/  IABS R102, R15 ;  /* 0x0000000f00667213 */ /* 0x000fe20000000000 */
[----:B------:R-:W-:-:S03]  /*3b30*/  IMAD.HI.U32 R0, R12, R70, RZ ;  /* 0x000000460c007227 */ /* 0x000fc600078e00ff */
[----:B------:R-:W-:Y:S01]  /*3b40*/  ISETP.GT.U32.AND P6, PT, R11, R104, PT ;  /* 0x000000680b00720c */ /* 0x000fe20003fc4070 */
[----:B------:R-:W-:Y:S02]  /*3b50*/  IMAD.MOV R6, RZ, RZ, -R0 ;  /* 0x000000ffff067224 */ /* 0x000fe400078e0a00 */
[----:B------:R-:W-:-:S04]  /*3b60*/  IMAD.HI.U32 R0, R12, R102, RZ ;  /* 0x000000660c007227 */ /* 0x000fc800078e00ff */
[--C-:B------:R-:W-:Y:S01]  /*3b70*/  @!P2 IMAD.IADD R108, R108, 0x1, -R11.reuse ;  /* 0x000000016c6ca824 */ /* 0x100fe200078e0a0b */
[----:B------:R-:W-:Y:S01]  /*3b80*/  ISETP.GE.AND P2, PT, R17, RZ, PT ;  /* 0x000000ff1100720c */ /* 0x000fe20003f46270 */
[--C-:B------:R-:W-:Y:S02]  /*3b90*/  @!P5 IMAD.IADD R68, R68, 0x1, -R11.reuse ;  /* 0x000000014444d824 */ /* 0x100fe400078e0a0b */
[----:B------:R-:W-:Y:S02]  /*3ba0*/  IMAD.MOV R0, RZ, RZ, -R0 ;  /* 0x000000ffff007224 */ /* 0x000fe400078e0a00 */
[----:B------:R-:W-:Y:S01]  /*3bb0*/  @!P1 IMAD.MOV R108, RZ, RZ, -R108 ;  /* 0x000000ffff6c9224 */ /* 0x000fe200078e0a6c */
[C---:B------:R-:W-:Y:S01]  /*3bc0*/  ISETP.GT.U32.AND P1, PT, R11.reuse, R68, PT ;  /* 0x000000440b00720c */ /* 0x040fe20003f24070 */
[----:B------:R-:W-:Y:S01]  /*3bd0*/  @!P3 IMAD.IADD R106, R106, 0x1, -R11 ;  /* 0x000000016a6ab824 */ /* 0x000fe200078e0a0b */
[----:B------:R-:W-:Y:S01]  /*3be0*/  ISETP.GE.AND P3, PT, R14, RZ, PT ;  /* 0x000000ff0e00720c */ /* 0x000fe20003f66270 */
[----:B------:R-:W-:-:S02]  /*3bf0*/  IMAD R102, R11, R0, R102 ;  /* 0x000000000b667224 */ /* 0x000fc400078e0266 */
[----:B------:R-:W-:Y:S01]  /*3c00*/  VIADD R14, R10, 0x160 ;  /* 0x000001600a0e7836 */ /* 0x000fe20000000000 */
[C---:B------:R-:W-:Y:S01]  /*3c10*/  ISETP.GT.U32.AND P5, PT, R11.reuse, R106, PT ;  /* 0x0000006a0b00720c */ /* 0x040fe20003fa4070 */
[----:B------:R-:W-:Y:S01]  /*3c20*/  @!P0 IMAD.MOV R110, RZ, RZ, -R110 ;  /* 0x000000ffff6e8224 */ /* 0x000fe200078e0a6e */
[----:B------:R-:W-:Y:S01]  /*3c30*/  ISETP.GE.AND P0, PT, R16, RZ, PT ;  /* 0x000000ff1000720c */ /* 0x000fe20003f06270 */
[--C-:B------:R-:W-:Y:S01]  /*3c40*/  @!P6 IMAD.IADD R104, R104, 0x1, -R11.reuse ;  /* 0x000000016868e824 */ /* 0x100fe200078e0a0b */
[----:B------:R-:W-:Y:S01]  /*3c50*/  ISETP.GT.U32.AND P6, PT, R11, R102, PT ;  /* 0x000000660b00720c */ /* 0x000fe20003fc4070 */
[----:B------:R-:W-:Y:S01]  /*3c60*/  VIADD R16, R10, 0x15c ;  /* 0x0000015c0a107836 */ /* 0x000fe20000000000 */
[----:B------:R-:W-:Y:S01]  /*3c70*/  IABS R72, R14 ;  /* 0x0000000e00487213 */ /* 0x000fe20000000000 */
[----:B------:R-:W-:Y:S01]  /*3c80*/  @!P1 IMAD.IADD R68, R68, 0x1, -R11 ;  /* 0x0000000144449824 */ /* 0x000fe200078e0a0b */
[----:B------:R-:W-:Y:S01]  /*3c90*/  ISETP.GE.AND P1, PT, R13, RZ, PT ;  /* 0x000000ff0d00720c */ /* 0x000fe20003f26270 */
[----:B------:R-:W-:Y:S01]  /*3ca0*/  IMAD R70, R11, R6, R70 ;  /* 0x000000060b467224 */ /* 0x000fe200078e0246 */
[----:B------:R-:W-:Y:S01]  /*3cb0*/  IABS R100, R16 ;  /* 0x0000001000647213 */ /* 0x000fe20000000000 */
[----:B------:R-:W-:-:S04]  /*3cc0*/  IMAD.HI.U32 R0, R12, R72, RZ ;  /* 0x000000480c007227 */ /* 0x000fc800078e00ff */
[----:B------:R-:W-:Y:S02]  /*3cd0*/  VIADD R13, R10, 0x158 ;  /* 0x000001580a0d7836 */ /* 0x000fe40000000000 */
[----:B------:R-:W-:-:S03]  /*3ce0*/  IMAD.HI.U32 R6, R12, R100, RZ ;  /* 0x000000640c067227 */ /* 0x000fc600078e00ff */
[----:B------:R-:W-:Y:S01]  /*3cf0*/  IABS R74, R13 ;  /* 0x0000000d004a7213 */ /* 0x000fe20000000000 */
[----:B------:R-:W-:Y:S02]  /*3d00*/  IMAD.MOV R0, RZ, RZ, -R0 ;  /* 0x000000ffff007224 */ /* 0x000fe400078e0a00 */
[--C-:B------:R-:W-:Y:S01]  /*3d10*/  @!P5 IMAD.IADD R106, R106, 0x1, -R11.reuse ;  /* 0x000000016a6ad824 */ /* 0x100fe200078e0a0b */
[C---:B------:R-:W-:Y:S01]  /*3d20*/  ISETP.GT.U32.AND P5, PT, R11.reuse, R70, PT ;  /* 0x000000460b00720c */ /* 0x040fe20003fa4070 */
[----:B------:R-:W-:Y:S02]  /*3d30*/  @!P6 IMAD.IADD R102, R102, 0x1, -R11 ;  /* 0x000000016666e824 */ /* 0x000fe400078e0a0b */
[----:B------:R-:W-:Y:S02]  /*3d40*/  IMAD.MOV R6, RZ, RZ, -R6 ;  /* 0x000000ffff067224 */ /* 0x000fe400078e0a06 */
[C---:B------:R-:W-:Y:S02]  /*3d50*/  IMAD R72, R11.reuse, R0, R72 ;  /* 0x000000000b487224 */ /* 0x040fe400078e0248 */
[----:B------:R-:W-:Y:S01]  /*3d60*/  @!P0 IMAD.MOV R106, RZ, RZ, -R106 ;  /* 0x000000ffff6a8224 */ /* 0x000fe200078e0a6a */
[C---:B------:R-:W-:Y:S01]  /*3d70*/  ISETP.GT.U32.AND P0, PT, R11.reuse, R102, PT ;  /* 0x000000660b00720c */ /* 0x040fe20003f04070 */
[C---:B------:R-:W-:Y:S01]  /*3d80*/  IMAD R100, R11.reuse, R6, R100 ;  /* 0x000000060b647224 */ /* 0x040fe200078e0264 */
[----:B------:R-:W-:Y:S01]  /*3d90*/  ISETP.GT.U32.AND P6, PT, R11, R72, PT ;  /* 0x000000480b00720c */ /* 0x000fe20003fc4070 */
[----:B------:R-:W-:-:S04]  /*3da0*/  IMAD.HI.U32 R0, R12, R74, RZ ;  /* 0x0000004a0c007227 */ /* 0x000fc800078e00ff */
[----:B------:R-:W-:Y:S02]  /*3db0*/  IMAD.MOV R0, RZ, RZ, -R0 ;  /* 0x000000ffff007224 */ /* 0x000fe400078e0a00 */
[----:B------:R-:W-:Y:S01]  /*3dc0*/  @!P3 IMAD.MOV R104, RZ, RZ, -R104 ;  /* 0x000000ffff68b224 */ /* 0x000fe200078e0a68 */
[----:B------:R-:W-:Y:S01]  /*3dd0*/  ISETP.GT.U32.AND P3, PT, R11, R100, PT ;  /* 0x000000640b00720c */ /* 0x000fe20003f64070 */
[--C-:B------:R-:W-:Y:S01]  /*3de0*/  @!P5 IMAD.IADD R70, R70, 0x1, -R11.reuse ;  /* 0x000000014646d824 */ /* 0x100fe200078e0a0b */
[----:B------:R-:W-:Y:S01]  /*3df0*/  ISETP.GE.AND P5, PT, R15, RZ, PT ;  /* 0x000000ff0f00720c */ /* 0x000fe20003fa6270 */
[C---:B------:R-:W-:Y:S02]  /*3e00*/  IMAD R74, R11.reuse, R0, R74 ;  /* 0x000000000b4a7224 */ /* 0x040fe400078e024a */
[----:B------:R-:W-:Y:S02]  /*3e10*/  VIADD R15, R10, 0x154 ;  /* 0x000001540a0f7836 */ /* 0x000fe40000000000 */
[--C-:B------:R-:W-:Y:S01]  /*3e20*/  @!P0 IMAD.IADD R102, R102, 0x1, -R11.reuse ;  /* 0x0000000166668824 */ /* 0x100fe200078e0a0b */
[C---:B------:R-:W-:Y:S01]  /*3e30*/  ISETP.GT.U32.AND P0, PT, R11.reuse, R74, PT ;  /* 0x0000004a0b00720c */ /* 0x040fe20003f04070 */
[--C-:B------:R-:W-:Y:S01]  /*3e40*/  @!P6 IMAD.IADD R72, R72, 0x1, -R11.reuse ;  /* 0x000000014848e824 */ /* 0x100fe200078e0a0b */
[----:B------:R-:W-:Y:S01]  /*3e50*/  IABS R98, R15 ;  /* 0x0000000f00627213 */ /* 0x000fe20000000000 */
[----:B------:R-:W-:Y:S01]  /*3e60*/  @!P4 IMAD.MOV R66, RZ, RZ, -R66 ;  /* 0x000000ffff42c224 */ /* 0x000fe200078e0a42 */
[C---:B------:R-:W-:Y:S01]  /*3e70*/  ISETP.GT.U32.AND P4, PT, R11.reuse, R70, PT ;  /* 0x000000460b00720c */ /* 0x040fe20003f84070 */
[----:B------:R-:W-:Y:S01]  /*3e80*/  @!P3 IMAD.IADD R100, R100, 0x1, -R11 ;  /* 0x000000016464b824 */ /* 0x000fe200078e0a0b */
[----:B------:R-:W-:Y:S01]  /*3e90*/  ISETP.GT.U32.AND P3, PT, R11, R72, PT ;  /* 0x000000480b00720c */ /* 0x000fe20003f64070 */
[----:B------:R-:W-:Y:S01]  /*3ea0*/  IMAD.HI.U32 R0, R12, R98, RZ ;  /* 0x000000620c007227 */ /* 0x000fe200078e00ff */
[----:B------:R-:W-:-:S03]  /*3eb0*/  ISETP.GE.AND P6, PT, R13, RZ, PT ;  /* 0x000000ff0d00720c */ /* 0x000fc60003fc6270 */
[----:B------:R-:W-:Y:S02]  /*3ec0*/  VIADD R6, R10, 0x150 ;  /* 0x000001500a067836 */ /* 0x000fe40000000000 */
[----:B------:R-:W-:Y:S02]  /*3ed0*/  IMAD.MOV R0, RZ, RZ, -R0 ;  /* 0x000000ffff007224 */ /* 0x000fe400078e0a00 */
[--C-:B------:R-:W-:Y:S01]  /*3ee0*/  @!P0 IMAD.IADD R74, R74, 0x1, -R11.reuse ;  /* 0x000000014a4a8824 */ /* 0x100fe200078e0a0b */
[----:B------:R-:W-:Y:S01]  /*3ef0*/  IABS R78, R6 ;  /* 0x00000006004e7213 */ /* 0x000fe20000000000 */
[C---:B------:R-:W-:Y:S02]  /*3f00*/  IMAD R98, R11.reuse, R0, R98 ;  /* 0x000000000b627224 */ /* 0x040fe400078e0262 */
[----:B------:R-:W-:Y:S01]  /*3f10*/  @!P3 IMAD.IADD R72, R72, 0x1, -R11 ;  /* 0x000000014848b824 */ /* 0x000fe200078e0a0b */
[C---:B------:R-:W-:Y:S01]  /*3f20*/  ISETP.GT.U32.AND P0, PT, R11.reuse, R74, PT ;  /* 0x0000004a0b00720c */ /* 0x040fe20003f04070 */
[----:B------:R-:W-:Y:S01]  /*3f30*/  IMAD.HI.U32 R0, R12, R78, RZ ;  /* 0x0000004e0c007227 */ /* 0x000fe200078e00ff */
[----:B------:R-:W-:-:S03]  /*3f40*/  ISETP.GT.U32.AND P3, PT, R11, R98, PT ;  /* 0x000000620b00720c */ /* 0x000fc60003f64070 */
[----:B------:R-:W-:Y:S01]  /*3f50*/  @!P2 IMAD.MOV R68, RZ, RZ, -R68 ;  /* 0x000000ffff44a224 */ /* 0x000fe200078e0a44 */
[----:B------:R-:W-:Y:S01]  /*3f60*/  ISETP.GE.AND P2, PT, R14, RZ, PT ;  /* 0x000000ff0e00720c */ /* 0x000fe20003f46270 */
[--C-:B------:R-:W-:Y:S01]  /*3f70*/  @!P4 IMAD.IADD R70, R70, 0x1, -R11.reuse ;  /* 0x000000014646c824 */ /* 0x100fe200078e0a0b */
[----:B------:R-:W-:Y:S01]  /*3f80*/  ISETP.GE.AND P4, PT, R16, RZ, PT ;  /* 0x000000ff1000720c */ /* 0x000fe20003f86270 */
[----:B------:R-:W-:Y:S02]  /*3f90*/  VIADD R13, R10, 0x14c ;  /* 0x0000014c0a0d7836 */ /* 0x000fe40000000000 */
[----:B------:R-:W-:Y:S02]  /*3fa0*/  IMAD.MOV R0, RZ, RZ, -R0 ;  /* 0x000000ffff007224 */ /* 0x000fe400078e0a00 */
[----:B------:R-:W-:Y:S01]  /*3fb0*/  @!P1 IMAD.MOV R70, RZ, RZ, -R70 ;  /* 0x000000ffff469224 */ /* 0x000fe200078e0a46 */
[C---:B------:R-:W-:Y:S01]  /*3fc0*/  ISETP.GT.U32.AND P1, PT, R11.reuse, R100, PT ;  /* 0x000000640b00720c */ /* 0x040fe20003f24070 */
[----:B------:R-:W-:Y:S01]  /*3fd0*/  IMAD R78, R11, R0, R78 ;  /* 0x000000000b4e7224 */ /* 0x000fe200078e024e */
[----:B------:R-:W-:Y:S01]  /*3fe0*/  IABS R96, R13 ;  /* 0x0000000d00607213 */ /* 0x000fe20000000000 */
[----:B------:R-:W-:Y:S01]  /*3ff0*/  @!P5 IMAD.MOV R102, RZ, RZ, -R102 ;  /* 0x000000ffff66d224 */ /* 0x000fe200078e0a66 */
[----:B------:R-:W-:Y:S01]  /*4000*/  ISETP.GE.AND P5, PT, R15, RZ, PT ;  /* 0x000000ff0f00720c */ /* 0x000fe20003fa6270 */
[----:B------:R-:W-:Y:S01]  /*4010*/  @!P0 IMAD.IADD R74, R74, 0x1, -R11 ;  /* 0x000000014a4a8824 */ /* 0x000fe200078e0a0b */
[----:B------:R-:W-:Y:S01]  /*4020*/  ISETP.GT.U32.AND P0, PT, R11, R78, PT ;  /* 0x0000004e0b00720c */ /* 0x000fe20003f04070 */
[----:B------:R-:W-:-:S02]  /*4030*/  VIADD R15, R10, 0x144 ;  /* 0x000001440a0f7836 */ /* 0x000fc40000000000 */
[----:B------:R-:W-:-:S03]  /*4040*/  IMAD.HI.U32 R0, R12, R96, RZ ;  /* 0x000000600c007227 */ /* 0x000fc600078e00ff */
[----:B------:R-:W-:Y:S01]  /*4050*/  IABS R94, R15 ;  /* 0x0000000f005e7213 */ /* 0x000fe20000000000 */
[--C-:B------:R-:W-:Y:S01]  /*4060*/  @!P3 IMAD.IADD R98, R98, 0x1, -R11.reuse ;  /* 0x000000016262b824 */ /* 0x100fe200078e0a0b */
[----:B------:R-:W-:Y:S01]  /*4070*/  ISETP.GE.AND P3, PT, R13, RZ, PT ;  /* 0x000000ff0d00720c */ /* 0x000fe20003f66270 */
[----:B------:R-:W-:Y:S02]  /*4080*/  IMAD.MOV R0, RZ, RZ, -R0 ;  /* 0x000000ffff007224 */ /* 0x000fe400078e0a00 */
[----:B------:R-:W-:Y:S01]  /*4090*/  @!P2 IMAD.MOV R72, RZ, RZ, -R72 ;  /* 0x000000ffff48a224 */ /* 0x000fe200078e0a48 */
[C---:B------:R-:W-:Y:S01]  /*40a0*/  ISETP.GT.U32.AND P2, PT, R11.reuse, R98, PT ;  /* 0x000000620b00720c */ /* 0x040fe20003f44070 */
[----:B------:R-:W-:Y:S01]  /*40b0*/  @!P1 IMAD.IADD R100, R100, 0x1, -R11 ;  /* 0x0000000164649824 */ /* 0x000fe200078e0a0b */
[----:B------:R-:W-:Y:S01]  /*40c0*/  ISETP.GE.AND P1, PT, R6, RZ, PT ;  /* 0x000000ff0600720c */ /* 0x000fe20003f26270 */
[----:B------:R-:W-:Y:S02]  /*40d0*/  VIADD R14, R10, 0x148 ;  /* 0x000001480a0e7836 */ /* 0x000fe40000000000 */
[----:B------:R-:W-:-:S02]  /*40e0*/  IMAD R96, R11, R0, R96 ;  /* 0x000000000b607224 */ /* 0x000fc400078e0260 */
        /* <DEDUP_REMOVED lines=8> */
[--C-:B------:R-:W-:Y:S01]  /*4170*/  @!P2 IMAD.IADD R98, R98, 0x1, -R11.reuse ;  /* 0x000000016262a824 */ /* 0x100fe200078e0a0b */
[----:B------:R-:W-:Y:S01]  /*4180*/  ISETP.GE.AND P2, PT, R15, RZ, PT ;  /* 0x000000ff0f00720c */ /* 0x000fe20003f46270 */
[C---:B------:R-:W-:Y:S02]  /*4190*/  IMAD R94, R11.reuse, R6, R94 ;  /* 0x000000060b5e7224 */ /* 0x040fe400078e025e */
[----:B------:R-:W-:Y:S02]  /*41a0*/  IMAD.MOV R0, RZ, RZ, -R0 ;  /* 0x000000ffff007224 */ /* 0x000fe400078e0a00 */
[----:B------:R-:W-:Y:S01]  /*41b0*/  @!P5 IMAD.MOV R98, RZ, RZ, -R98 ;  /* 0x000000ffff62d224 */ /* 0x000fe200078e0a62 */
[C---:B------:R-:W-:Y:S01]  /*41c0*/  ISETP.GT.U32.AND P5, PT, R11.reuse, R94, PT ;  /* 0x0000005e0b00720c */ /* 0x040fe20003fa4070 */
[----:B------:R-:W-:Y:S02]  /*41d0*/  IMAD R80, R11, R0, R80 ;  /* 0x000000000b507224 */ /* 0x000fe400078e0250 */
[----:B------:R-:W-:-:S02]  /*41e0*/  @!P4 IMAD.IADD R96, R96, 0x1, -R11 ;  /* 0x000000016060c824 */ /* 0x000fc400078e0a0b */
[--C-:B------:R-:W-:Y:S01]  /*41f0*/  @!P0 IMAD.IADD R78, R78, 0x1, -R11.reuse ;  /* 0x000000014e4e8824 */ /* 0x100fe200078e0a0b */
[C---:B------:R-:W-:Y:S01]  /*4200*/  ISETP.GT.U32.AND P0, PT, R11.reuse, R80, PT ;  /* 0x000000500b00720c */ /* 0x040fe20003f04070 */
[----:B------:R-:W-:Y:S01]  /*4210*/  @!P6 IMAD.MOV R74, RZ, RZ, -R74 ;  /* 0x000000ffff4ae224 */ /* 0x000fe200078e0a4a */
[C---:B------:R-:W-:Y:S01]  /*4220*/  ISETP.GT.U32.AND P4, PT, R11.reuse, R96, PT ;  /* 0x000000600b00720c */ /* 0x040fe20003f84070 */
[----:B------:R-:W-:Y:S01]  /*4230*/  VIADD R13, R10, 0x140 ;  /* 0x000001400a0d7836 */ /* 0x000fe20000000000 */
[----:B------:R-:W-:Y:S01]  /*4240*/  ISETP.GE.AND P6, PT, R14, RZ, PT ;  /* 0x000000ff0e00720c */ /* 0x000fe20003fc6270 */
[----:B------:R-:W-:Y:S02]  /*4250*/  VIADD R14, R10, 0x138 ;  /* 0x000001380a0e7836 */ /* 0x000fe40000000000 */
[--C-:B------:R-:W-:Y:S01]  /*4260*/  @!P5 IMAD.IADD R94, R94, 0x1, -R11.reuse ;  /* 0x000000015e5ed824 */ /* 0x100fe200078e0a0b */
[----:B------:R-:W-:Y:S01]  /*4270*/  IABS R82, R13 ;  /* 0x0000000d00527213 */ /* 0x000fe20000000000 */
[----:B------:R-:W-:Y:S01]  /*4280*/  VIADD R6, R10, 0x13c ;  /* 0x0000013c0a067836 */ /* 0x000fe20000000000 */
[----:B------:R-:W-:Y:S01]  /*4290*/  IABS R84, R14 ;  /* 0x0000000e00547213 */ /* 0x000fe20000000000 */
[----:B------:R-:W-:Y:S01]  /*42a0*/  @!P1 IMAD.MOV R78, RZ, RZ, -R78 ;  /* 0x000000ffff4e9224 */ /* 0x000fe200078e0a4e */
[C---:B------:R-:W-:Y:S01]  /*42b0*/  ISETP.GT.U32.AND P5, PT, R11.reuse, R94, PT ;  /* 0x0000005e0b00720c */ /* 0x040fe20003fa4070 */
[--C-:B------:R-:W-:Y:S01]  /*42c0*/  @!P0 IMAD.IADD R80, R80, 0x1, -R11.reuse ;  /* 0x0000000150508824 */ /* 0x100fe200078e0a0b */
[----:B------:R-:W-:Y:S01]  /*42d0*/  IABS R92, R6 ;  /* 0x00000006005c7213 */ /* 0x000fe20000000000 */
[----:B------:R-:W-:Y:S01]  /*42e0*/  @!P4 IMAD.IADD R96, R96, 0x1, -R11 ;  /* 0x000000016060c824 */ /* 0x000fe200078e0a0b */
[----:B------:R-:W-:Y:S01]  /*42f0*/  ISETP.GE.AND P4, PT, R6, RZ, PT ;  /* 0x000000ff0600720c */ /* 0x000fe20003f86270 */
[----:B------:R-:W-:Y:S01]  /*4300*/  IMAD.HI.U32 R6, R12, R84, RZ ;  /* 0x000000540c067227 */ /* 0x000fe200078e00ff */
[----:B------:R-:W-:-:S02]  /*4310*/  ISETP.GT.U32.AND P0, PT, R11, R80, PT ;  /* 0x000000500b00720c */ /* 0x000fc40003f04070 */
[----:B------:R-:W-:Y:S01]  /*4320*/  ISETP.GE.AND P1, PT, R13, RZ, PT ;  /* 0x000000ff0d00720c */ /* 0x000fe20003f26270 */
[----:B------:R-:W-:-:S04]  /*4330*/  IMAD.HI.U32 R0, R12, R82, RZ ;  /* 0x000000520c007227 */ /* 0x000fc800078e00ff */
[----:B------:R-:W-:Y:S02]  /*4340*/  IMAD.MOV R6, RZ, RZ, -R6 ;  /* 0x000000ffff067224 */ /* 0x000fe400078e0a06 */
[----:B------:R-:W-:Y:S02]  /*4350*/  IMAD.MOV R13, RZ, RZ, -R0 ;  /* 0x000000ffff0d7224 */ /* 0x000fe400078e0a00 */
[C---:B------:R-:W-:Y:S02]  /*4360*/  IMAD R84, R11.reuse, R6, R84 ;  /* 0x000000060b547224 */ /* 0x040fe400078e0254 */
[----:B------:R-:W-:Y:S02]  /*4370*/  @!P5 IMAD.IADD R94, R94, 0x1, -R11 ;  /* 0x000000015e5ed824 */ /* 0x000fe400078e0a0b */
[C---:B------:R-:W-:Y:S02]  /*4380*/  IMAD R82, R11.reuse, R13, R82 ;  /* 0x0000000d0b527224 */ /* 0x040fe400078e0252 */
[----:B------:R-:W-:Y:S01]  /*4390*/  @!P2 IMAD.MOV R94, RZ, RZ, -R94 ;  /* 0x000000ffff5ea224 */ /* 0x000fe200078e0a5e */
[----:B------:R-:W-:Y:S01]  /*43a0*/  ISETP.GT.U32.AND P2, PT, R11, R84, PT ;  /* 0x000000540b00720c */ /* 0x000fe20003f44070 */
[----:B------:R-:W-:Y:S01]  /*43b0*/  @!P3 IMAD.MOV R96, RZ, RZ, -R96 ;  /* 0x000000ffff60b224 */ /* 0x000fe200078e0a60 */
[----:B------:R-:W-:Y:S01]  /*43c0*/  ISETP.GE.AND P3, PT, R14, RZ, PT ;  /* 0x000000ff0e00720c */ /* 0x000fe20003f66270 */
[----:B------:R-:W-:-:S04]  /*43d0*/  IMAD.HI.U32 R0, R12, R92, RZ ;  /* 0x0000005c0c007227 */ /* 0x000fc800078e00ff */
[--C-:B------:R-:W-:Y:S01]  /*43e0*/  @!P0 IMAD.IADD R80, R80, 0x1, -R11.reuse ;  /* 0x0000000150508824 */ /* 0x100fe200078e0a0b */
[C---:B------:R-:W-:Y:S01]  /*43f0*/  ISETP.GT.U32.AND P0, PT, R11.reuse, R82, PT ;  /* 0x000000520b00720c */ /* 0x040fe20003f04070 */
[C---:B------:R-:W-:Y:S02]  /*4400*/  VIADD R14, R10.reuse, 0x130 ;  /* 0x000001300a0e7836 */ /* 0x040fe40000000000 */
[----:B------:R-:W-:Y:S02]  /*4410*/  IMAD.MOV R0, RZ, RZ, -R0 ;  /* 0x000000ffff007224 */ /* 0x000fe400078e0a00 */
[----:B------:R-:W-:Y:S01]  /*4420*/  VIADD R16, R10, 0x128 ;  /* 0x000001280a107836 */ /* 0x000fe20000000000 */
[----:B------:R-:W-:Y:S01]  /*4430*/  IABS R86, R14 ;  /* 0x0000000e00567213 */ /* 0x000fe20000000000 */
[----:B------:R-:W-:Y:S02]  /*4440*/  IMAD R92, R11, R0, R92 ;  /* 0x000000000b5c7224 */ /* 0x000fe400078e025c */
[----:B------:R-:W-:Y:S01]  /*4450*/  @!P2 IMAD.IADD R84, R84, 0x1, -R11 ;  /* 0x000000015454a824 */ /* 0x000fe200078e0a0b */
[----:B------:R-:W-:Y:S01]  /*4460*/  IABS R158, R16 ;  /* 0x00000010009e7213 */ /* 0x000fe20000000000 */
[----:B------:R-:W-:-:S03]  /*4470*/  IMAD.HI.U32 R6, R12, R86, RZ ;  /* 0x000000560c067227 */ /* 0x000fc600078e00ff */
[C---:B------:R-:W-:Y:S01]  /*4480*/  ISETP.GT.U32.AND P2, PT, R11.reuse, R84, PT ;  /* 0x000000540b00720c */ /* 0x040fe20003f44070 */
[----:B------:R-:W-:Y:S01]  /*4490*/  @!P6 IMAD.MOV R80, RZ, RZ, -R80 ;  /* 0x000000ffff50e224 */ /* 0x000fe200078e0a50 */
[C---:B------:R-:W-:Y:S01]  /*44a0*/  ISETP.GT.U32.AND P6, PT, R11.reuse, R92, PT ;  /* 0x0000005c0b00720c */ /* 0x040fe20003fc4070 */
[----:B------:R-:W-:Y:S02]  /*44b0*/  VIADD R0, R10, 0x134 ;  /* 0x000001340a007836 */ /* 0x000fe40000000000 */
[----:B------:R-:W-:Y:S02]  /*44c0*/  @!P0 IMAD.IADD R82, R82, 0x1, -R11 ;  /* 0x0000000152528824 */ /* 0x000fe400078e0a0b */
[----:B------:R-:W-:Y:S01]  /*44d0*/  IMAD.MOV R6, RZ, RZ, -R6 ;  /* 0x000000ffff067224 */ /* 0x000fe200078e0a06 */
[----:B------:R-:W-:Y:S01]  /*44e0*/  IABS R90, R0 ;  /* 0x00000000005a7213 */ /* 0x000fe20000000000 */
[----:B------:R-:W-:Y:S01]  /*44f0*/  VIADD R15, R10, 0x12c ;  /* 0x0000012c0a0f7836 */ /* 0x000fe20000000000 */
[C---:B------:R-:W-:Y:S01]  /*4500*/  ISETP.GT.U32.AND P0, PT, R11.reuse, R82, PT ;  /* 0x000000520b00720c */ /* 0x040fe20003f04070 */
[----:B------:R-:W-:Y:S01]  /*4510*/  IMAD R86, R11, R6, R86 ;  /* 0x000000060b567224 */ /* 0x000fe200078e0256 */
[----:B------:R-:W-:Y:S01]  /*4520*/  ISETP.GE.AND P5, PT, R0, RZ, PT ;  /* 0x000000ff0000720c */ /* 0x000fe20003fa6270 */
[----:B------:R-:W-:Y:S01]  /*4530*/  IMAD.HI.U32 R6, R12, R158, RZ ;  /* 0x0000009e0c067227 */ /* 0x000fe200078e00ff */
[----:B------:R-:W-:-:S03]  /*4540*/  IABS R88, R15 ;  /* 0x0000000f00587213 */ /* 0x000fc60000000000 */
[----:B------:R-:W-:-:S04]  /*4550*/  IMAD.HI.U32 R0, R12, R90, RZ ;  /* 0x0000005a0c007227 */ /* 0x000fc800078e00ff */
[----:B------:R-:W-:Y:S02]  /*4560*/  IMAD.MOV R6, RZ, RZ, -R6 ;  /* 0x000000ffff067224 */ /* 0x000fe400078e0a06 */
[--C-:B------:R-:W-:Y:S02]  /*4570*/  @!P6 IMAD.IADD R92, R92, 0x1, -R11.reuse ;  /* 0x000000015c5ce824 */ /* 0x100fe400078e0a0b */
[----:B------:R-:W-:Y:S02]  /*4580*/  IMAD.MOV R13, RZ, RZ, -R0 ;  /* 0x000000ffff0d7224 */ /* 0x000fe400078e0a00 */
[C---:B------:R-:W-:Y:S01]  /*4590*/  IMAD R158, R11.reuse, R6, R158 ;  /* 0x000000060b9e7224 */ /* 0x040fe200078e029e */
[C---:B------:R-:W-:Y:S01]  /*45a0*/  ISETP.GT.U32.AND P6, PT, R11.reuse, R92, PT ;  /* 0x0000005c0b00720c */ /* 0x040fe20003fc4070 */
[--C-:B------:R-:W-:Y:S02]  /*45b0*/  @!P2 IMAD.IADD R84, R84, 0x1, -R11.reuse ;  /* 0x000000015454a824 */ /* 0x100fe400078e0a0b */
[----:B------:R-:W-:Y:S01]  /*45c0*/  @!P0 IMAD.IADD R82, R82, 0x1, -R11 ;  /* 0x0000000152528824 */ /* 0x000fe200078e0a0b */
[----:B------:R-:W-:Y:S01]  /*45d0*/  ISETP.GE.AND P0, PT, R14, RZ, PT ;  /* 0x000000ff0e00720c */ /* 0x000fe20003f06270 */
[----:B------:R-:W-:-:S02]  /*45e0*/  IMAD R90, R11, R13, R90 ;  /* 0x0000000d0b5a7224 */ /* 0x000fc400078e025a */
[----:B------:R-:W-:Y:S01]  /*45f0*/  @!P3 IMAD.MOV R84, RZ, RZ, -R84 ;  /* 0x000000ffff54b224 */ /* 0x000fe200078e0a54 */
[----:B------:R-:W-:Y:S01]  /*4600*/  ISETP.GT.U32.AND P3, PT, R11, R158, PT ;  /* 0x0000009e0b00720c */ /* 0x000fe20003f64070 */
[----:B------:R-:W-:Y:S02]  /*4610*/  VIADD R13, R10, 0x124 ;  /* 0x000001240a0d7836 */ /* 0x000fe40000000000 */
[----:B------:R-:W-:-:S03]  /*4620*/  IMAD.HI.U32 R0, R12, R88, RZ ;  /* 0x000000580c007227 */ /* 0x000fc600078e00ff */
[----:B------:R-:W-:Y:S01]  /*4630*/  IABS R160, R13 ;  /* 0x0000000d00a07213 */ /* 0x000fe20000000000 */
[----:B------:R-:W-:Y:S01]  /*4640*/  @!P1 IMAD.MOV R82, RZ, RZ, -R82 ;  /* 0x000000ffff529224 */ /* 0x000fe200078e0a52 */
[C---:B------:R-:W-:Y:S01]  /*4650*/  ISETP.GT.U32.AND P1, PT, R11.reuse, R86, PT ;  /* 0x000000560b00720c */ /* 0x040fe20003f24070 */
[----:B------:R-:W-:Y:S02]  /*4660*/  IMAD.MOV R0, RZ, RZ, -R0 ;  /* 0x000000ffff007224 */ /* 0x000fe400078e0a00 */
[----:B------:R-:W-:Y:S02]  /*4670*/  VIADD R14, R10, 0x120 ;  /* 0x000001200a0e7836 */ /* 0x000fe40000000000 */
[----:B------:R-:W-:Y:S02]  /*4680*/  IMAD R88, R11, R0, R88 ;  /* 0x000000000b587224 */ /* 0x000fe400078e0258 */
[----:B------:R-:W-:Y:S01]  /*4690*/  IMAD.HI.U32 R0, R12, R160, RZ ;  /* 0x000000a00c007227 */ /* 0x000fe200078e00ff */
[----:B------:R-:W-:-:S02]  /*46a0*/  IABS R162, R14 ;  /* 0x0000000e00a27213 */ /* 0x000fc40000000000 */
[C---:B------:R-:W-:Y:S01]  /*46b0*/  ISETP.GT.U32.AND P2, PT, R11.reuse, R88, PT ;  /* 0x000000580b00720c */ /* 0x040fe20003f44070 */
[--C-:B------:R-:W-:Y:S01]  /*46c0*/  @!P6 IMAD.IADD R92, R92, 0x1, -R11.reuse ;  /* 0x000000015c5ce824 */ /* 0x100fe200078e0a0b */
[C---:B------:R-:W-:Y:S01]  /*46d0*/  ISETP.GT.U32.AND P6, PT, R11.reuse, R90, PT ;  /* 0x0000005a0b00720c */ /* 0x040fe20003fc4070 */
[--C-:B------:R-:W-:Y:S02]  /*46e0*/  @!P3 IMAD.IADD R158, R158, 0x1, -R11.reuse ;  /* 0x000000019e9eb824 */ /* 0x100fe400078e0a0b */
[----:B------:R-:W-:Y:S02]  /*46f0*/  IMAD.MOV R0, RZ, RZ, -R0 ;  /* 0x000000ffff007224 */ /* 0x000fe400078e0a00 */
[----:B------:R-:W-:Y:S01]  /*4700*/  @!P1 IMAD.IADD R86, R86, 0x1, -R11 ;  /* 0x0000000156569824 */ /* 0x000fe200078e0a0b */
[C---:B------:R-:W-:Y:S01]  /*4710*/  ISETP.GT.U32.AND P3, PT, R11.reuse, R158, PT ;  /* 0x0000009e0b00720c */ /* 0x040fe20003f64070 */
[C---:B------:R-:W-:Y:S02]  /*4720*/  IMAD R160, R11.reuse, R0, R160 ;  /* 0x000000000ba07224 */ /* 0x040fe400078e02a0 */
[----:B------:R-:W-:Y:S01]  /*4730*/  IMAD.HI.U32 R0, R12, R162, RZ ;  /* 0x000000a20c007227 */ /* 0x000fe200078e00ff */
[----:B------:R-:W-:-:S03]  /*4740*/  ISETP.GT.U32.AND P1, PT, R11, R86, PT ;  /* 0x000000560b00720c */ /* 0x000fc60003f24070 */
[----:B------:R-:W-:Y:S02]  /*4750*/  IMAD.MOV R0, RZ, RZ, -R0 ;  /* 0x000000ffff007224 */ /* 0x000fe400078e0a00 */
[--C-:B------:R-:W-:Y:S02]  /*4760*/  @!P6 IMAD.IADD R90, R90, 0x1, -R11.reuse ;  /* 0x000000015a5ae824 */ /* 0x100fe400078e0a0b */
[--C-:B------:R-:W-:Y:S02]  /*4770*/  @!P2 IMAD.IADD R88, R88, 0x1, -R11.reuse ;  /* 0x000000015858a824 */ /* 0x100fe400078e0a0b */
[C---:B------:R-:W-:Y:S01]  /*4780*/  IMAD R162, R11.reuse, R0, R162 ;  /* 0x000000000ba27224 */ /* 0x040fe200078e02a2 */
[----:B------:R-:W-:Y:S01]  /*4790*/  ISETP.GT.U32.AND P6, PT, R11, R90, PT ;  /* 0x0000005a0b00720c */ /* 0x000fe20003fc4070 */
[----:B------:R-:W-:Y:S01]  /*47a0*/  @!P4 IMAD.MOV R92, RZ, RZ, -R92 ;  /* 0x000000ffff5cc224 */ /* 0x000fe200078e0a5c */
[----:B------:R-:W-:Y:S01]  /*47b0*/  ISETP.GE.AND P4, PT, R15, RZ, PT ;  /* 0x000000ff0f00720c */ /* 0x000fe20003f86270 */
[----:B------:R-:W-:Y:S01]  /*47c0*/  VIADD R15, R10, 0x11c ;  /* 0x0000011c0a0f7836 */ /* 0x000fe20000000000 */
[C---:B------:R-:W-:Y:S01]  /*47d0*/  ISETP.GT.U32.AND P2, PT, R11.reuse, R88, PT ;  /* 0x000000580b00720c */ /* 0x040fe20003f44070 */
[--C-:B------:R-:W-:Y:S01]  /*47e0*/  @!P3 IMAD.IADD R158, R158, 0x1, -R11.reuse ;  /* 0x000000019e9eb824 */ /* 0x100fe200078e0a0b */
[C---:B------:R-:W-:Y:S01]  /*47f0*/  ISETP.GT.U32.AND P3, PT, R11.reuse, R162, PT ;  /* 0x000000a20b00720c */ /* 0x040fe20003f64070 */
[----:B------:R-:W-:Y:S01]  /*4800*/  @!P1 IMAD.IADD R86, R86, 0x1, -R11 ;  /* 0x0000000156569824 */ /* 0x000fe200078e0a0b */
[----:B------:R-:W-:Y:S01]  /*4810*/  IABS R168, R15 ;  /* 0x0000000f00a87213 */ /* 0x000fe20000000000 */
[----:B------:R-:W-:Y:S01]  /*4820*/  VIADD R0, R10, 0x118 ;  /* 0x000001180a007836 */ /* 0x000fe20000000000 */
[----:B------:R-:W-:Y:S01]  /*4830*/  ISETP.GT.U32.AND P1, PT, R11, R160, PT ;  /* 0x000000a00b00720c */ /* 0x000fe20003f24070 */
[----:B------:R-:W-:Y:S01]  /*4840*/  @!P0 IMAD.MOV R86, RZ, RZ, -R86 ;  /* 0x000000ffff568224 */ /* 0x000fe200078e0a56 */
[----:B------:R-:W-:Y:S01]  /*4850*/  ISETP.GE.AND P0, PT, R14, RZ, PT ;  /* 0x000000ff0e00720c */ /* 0x000fe20003f06270 */
[----:B------:R-:W-:Y:S01]  /*4860*/  IMAD.HI.U32 R6, R12, R168, RZ ;  /* 0x000000a80c067227 */ /* 0x000fe200078e00ff */
[----:B------:R-:W-:-:S03]  /*4870*/  IABS R166, R0 ;  /* 0x0000000000a67213 */ /* 0x000fc60000000000 */
[--C-:B------:R-:W-:Y:S01]  /*4880*/  @!P6 IMAD.IADD R90, R90, 0x1, -R11.reuse ;  /* 0x000000015a5ae824 */ /* 0x100fe200078e0a0b */
[----:B------:R-:W-:Y:S01]  /*4890*/  ISETP.GE.AND P6, PT, R16, RZ, PT ;  /* 0x000000ff1000720c */ /* 0x000fe20003fc6270 */
[----:B------:R-:W-:Y:S02]  /*48a0*/  IMAD.MOV R6, RZ, RZ, -R6 ;  /* 0x000000ffff067224 */ /* 0x000fe400078e0a06 */
[--C-:B------:R-:W-:Y:S01]  /*48b0*/  @!P2 IMAD.IADD R88, R88, 0x1, -R11.reuse ;  /* 0x000000015858a824 */ /* 0x100fe200078e0a0b */
[----:B------:R-:W-:Y:S01]  /*48c0*/  ISETP.GE.AND P2, PT, R15, RZ, PT ;  /* 0x000000ff0f00720c */ /* 0x000fe20003f46270 */
[--C-:B------:R-:W-:Y:S02]  /*48d0*/  @!P3 IMAD.IADD R162, R162, 0x1, -R11.reuse ;  /* 0x00000001a2a2b824 */ /* 0x100fe400078e0a0b */
[C---:B------:R-:W-:Y:S02]  /*48e0*/  IMAD R168, R11.reuse, R6, R168 ;  /* 0x000000060ba87224 */ /* 0x040fe400078e02a8 */
[----:B------:R-:W-:Y:S01]  /*48f0*/  @!P1 IMAD.IADD R160, R160, 0x1, -R11 ;  /* 0x00000001a0a09824 */ /* 0x000fe200078e0a0b */
[----:B------:R-:W-:Y:S01]  /*4900*/  ISETP.GT.U32.AND P3, PT, R11, R162, PT ;  /* 0x000000a20b00720c */ /* 0x000fe20003f64070 */
[----:B------:R-:W-:-:S02]  /*4910*/  VIADD R6, R10, 0x114 ;  /* 0x000001140a067836 */ /* 0x000fc40000000000 */
[----:B------:R-:W-:Y:S01]  /*4920*/  @!P4 IMAD.MOV R88, RZ, RZ, -R88 ;  /* 0x000000ffff58c224 */ /* 0x000fe200078e0a58 */
[----:B------:R-:W-:Y:S01]  /*4930*/  ISETP.GE.AND P4, PT, R0, RZ, PT ;  /* 0x000000ff0000720c */ /* 0x000fe20003f86270 */
[----:B------:R-:W-:Y:S01]  /*4940*/  IMAD.HI.U32 R0, R12, R166, RZ ;  /* 0x000000a60c007227 */ /* 0x000fe200078e00ff */
[----:B------:R-:W-:Y:S02]  /*4950*/  ISETP.GT.U32.AND P1, PT, R11, R160, PT ;  /* 0x000000a00b00720c */ /* 0x000fe40003f24070 */
[----:B------:R-:W-:Y:S01]  /*4960*/  IABS R164, R6 ;  /* 0x0000000600a47213 */ /* 0x000fe20000000000 */
[----:B------:R-:W-:Y:S02]  /*4970*/  IMAD.MOV R0, RZ, RZ, -R0 ;  /* 0x000000ffff007224 */ /* 0x000fe400078e0a00 */
[----:B------:R-:W-:Y:S01]  /*4980*/  @!P5 IMAD.MOV R90, RZ, RZ, -R90 ;  /* 0x000000ffff5ad224 */ /* 0x000fe200078e0a5a */
[----:B------:R-:W-:Y:S01]  /*4990*/  ISETP.GE.AND P5, PT, R13, RZ, PT ;  /* 0x000000ff0d00720c */ /* 0x000fe20003fa6270 */
[----:B------:R-:W-:Y:S01]  /*49a0*/  @!P6 IMAD.MOV R158, RZ, RZ, -R158 ;  /* 0x000000ffff9ee224 */ /* 0x000fe200078e0a9e */
[----:B------:R-:W-:Y:S01]  /*49b0*/  ISETP.GE.AND P6, PT, R6, RZ, PT ;  /* 0x000000ff0600720c */ /* 0x000fe20003fc6270 */
[----:B------:R-:W-:-:S04]  /*49c0*/  IMAD.HI.U32 R6, R12, R164, RZ ;  /* 0x000000a40c067227 */ /* 0x000fc800078e00ff */
[C---:B------:R-:W-:Y:S02]  /*49d0*/  IMAD R166, R11.reuse, R0, R166 ;  /* 0x000000000ba67224 */ /* 0x040fe400078e02a6 */
[----:B------:R-:W-:Y:S02]  /*49e0*/  IMAD.MOV R6, RZ, RZ, -R6 ;  /* 0x000000ffff067224 */ /* 0x000fe400078e0a06 */
[--C-:B------:R-:W-:Y:S01]  /*49f0*/  @!P3 IMAD.IADD R162, R162, 0x1, -R11.reuse ;  /* 0x00000001a2a2b824 */ /* 0x100fe200078e0a0b */
[C---:B------:R-:W-:Y:S01]  /*4a00*/  ISETP.GT.U32.AND P3, PT, R11.reuse, R166, PT ;  /* 0x000000a60b00720c */ /* 0x040fe20003f64070 */
[----:B------:R-:W-:Y:S01]  /*4a10*/  @!P1 IMAD.IADD R160, R160, 0x1, -R11 ;  /* 0x00000001a0a09824 */ /* 0x000fe200078e0a0b */
[C---:B------:R-:W-:Y:S01]  /*4a20*/  ISETP.GT.U32.AND P1, PT, R11.reuse, R168, PT ;  /* 0x000000a80b00720c */ /* 0x040fe20003f24070 */
[----:B------:R-:W-:Y:S02]  /*4a30*/  IMAD R164, R11, R6, R164 ;  /* 0x000000060ba47224 */ /* 0x000fe400078e02a4 */
[----:B------:R-:W-:-:S02]  /*4a40*/  @!P5 IMAD.MOV R160, RZ, RZ, -R160 ;  /* 0x000000ffffa0d224 */ /* 0x000fc400078e0aa0 */
[C---:B------:R-:W-:Y:S01]  /*4a50*/  VIADD R13, R10.reuse, 0x110 ;  /* 0x000001100a0d7836 */ /* 0x040fe20000000000 */
[C---:B------:R-:W-:Y:S01]  /*4a60*/  ISETP.GT.U32.AND P5, PT, R11.reuse, R164, PT ;  /* 0x000000a40b00720c */ /* 0x040fe20003fa4070 */
[C---:B------:R-:W-:Y:S02]  /*4a70*/  VIADD R14, R10.reuse, 0x10c ;  /* 0x0000010c0a0e7836 */ /* 0x040fe40000000000 */
[----:B------:R-:W-:Y:S01]  /*4a80*/  VIADD R15, R10, 0x108 ;  /* 0x000001080a0f7836 */ /* 0x000fe20000000000 */
[----:B------:R-:W-:Y:S01]  /*4a90*/  IABS R178, R13 ;  /* 0x0000000d00b27213 */ /* 0x000fe20000000000 */
[--C-:B------:R-:W-:Y:S01]  /*4aa0*/  @!P3 IMAD.IADD R166, R166, 0x1, -R11.reuse ;  /* 0x00000001a6a6b824 */ /* 0x100fe200078e0a0b */
[----:B------:R-:W-:Y:S01]  /*4ab0*/  IABS R170, R14 ;  /* 0x0000000e00aa7213 */ /* 0x000fe20000000000 */
[----:B------:R-:W-:Y:S01]  /*4ac0*/  @!P1 IMAD.IADD R168, R168, 0x1, -R11 ;  /* 0x00000001a8a89824 */ /* 0x000fe200078e0a0b */
[----:B------:R-:W-:Y:S01]  /*4ad0*/  IABS R172, R15 ;  /* 0x0000000f00ac7213 */ /* 0x000fe20000000000 */
[----:B------:R-:W-:Y:S01]  /*4ae0*/  IMAD.HI.U32 R0, R12, R178, RZ ;  /* 0x000000b20c007227 */ /* 0x000fe200078e00ff */
[----:B------:R-:W-:-:S02]  /*4af0*/  ISETP.GT.U32.AND P3, PT, R11, R166, PT ;  /* 0x000000a60b00720c */ /* 0x000fc40003f64070 */
[C---:B------:R-:W-:Y:S01]  /*4b00*/  ISETP.GT.U32.AND P1, PT, R11.reuse, R168, PT ;  /* 0x000000a80b00720c */ /* 0x040fe20003f24070 */
[----:B------:R-:W-:Y:S02]  /*4b10*/  @!P5 IMAD.IADD R164, R164, 0x1, -R11 ;  /* 0x00000001a4a4d824 */ /* 0x000fe400078e0a0b */
[----:B------:R-:W-:Y:S02]  /*4b20*/  IMAD.MOV R0, RZ, RZ, -R0 ;  /* 0x000000ffff007224 */ /* 0x000fe400078e0a00 */
[----:B------:R-:W-:Y:S01]  /*4b30*/  IMAD.HI.U32 R6, R12, R170, RZ ;  /* 0x000000aa0c067227 */ /* 0x000fe200078e00ff */
[----:B------:R-:W-:-:S03]  /*4b40*/  ISETP.GT.U32.AND P5, PT, R11, R164, PT ;  /* 0x000000a40b00720c */ /* 0x000fc60003fa4070 */
[C---:B------:R-:W-:Y:S02]  /*4b50*/  IMAD R178, R11.reuse, R0, R178 ;  /* 0x000000000bb27224 */ /* 0x040fe400078e02b2 */
[----:B------:R-:W-:Y:S02]  /*4b60*/  IMAD.MOV R6, RZ, RZ, -R6 ;  /* 0x000000ffff067224 */ /* 0x000fe400078e0a06 */
[----:B------:R-:W-:Y:S02]  /*4b70*/  VIADD R16, R10, 0x104 ;  /* 0x000001040a107836 */ /* 0x000fe40000000000 */
[----:B------:R-:W-:Y:S01]  /*4b80*/  @!P3 IMAD.IADD R166, R166, 0x1, -R11 ;  /* 0x00000001a6a6b824 */ /* 0x000fe200078e0a0b */
[----:B------:R-:W-:Y:S01]  /*4b90*/  ISETP.GT.U32.AND P3, PT, R11, R178, PT ;  /* 0x000000b20b00720c */ /* 0x000fe20003f64070 */
[----:B------:R-:W-:Y:S01]  /*4ba0*/  IMAD.HI.U32 R0, R12, R172, RZ ;  /* 0x000000ac0c007227 */ /* 0x000fe200078e00ff */
[----:B------:R-:W-:-:S03]  /*4bb0*/  IABS R176, R16 ;  /* 0x0000001000b07213 */ /* 0x000fc60000000000 */
[----:B------:R-:W-:Y:S01]  /*4bc0*/  @!P0 IMAD.MOV R162, RZ, RZ, -R162 ;  /* 0x000000ffffa28224 */ /* 0x000fe200078e0aa2 */
[----:B------:R-:W-:Y:S01]  /*4bd0*/  ISETP.GE.AND P0, PT, R13, RZ, PT ;  /* 0x000000ff0d00720c */ /* 0x000fe20003f06270 */
[C---:B------:R-:W-:Y:S02]  /*4be0*/  IMAD R170, R11.reuse, R6, R170 ;  /* 0x000000060baa7224 */ /* 0x040fe400078e02aa */
[----:B------:R-:W-:Y:S02]  /*4bf0*/  IMAD.MOV R13, RZ, RZ, -R0 ;  /* 0x000000ffff0d7224 */ /* 0x000fe400078e0a00 */
[----:B------:R-:W-:Y:S01]  /*4c00*/  @!P5 IMAD.IADD R164, R164, 0x1, -R11 ;  /* 0x00000001a4a4d824 */ /* 0x000fe200078e0a0b */
[----:B------:R-:W-:Y:S01]  /*4c10*/  ISETP.GT.U32.AND P5, PT, R11, R170, PT ;  /* 0x000000aa0b00720c */ /* 0x000fe20003fa4070 */
[----:B------:R-:W-:-:S04]  /*4c20*/  IMAD.HI.U32 R0, R12, R176, RZ ;  /* 0x000000b00c007227 */ /* 0x000fc800078e00ff */
[C---:B------:R-:W-:Y:S02]  /*4c30*/  IMAD R172, R11.reuse, R13, R172 ;  /* 0x0000000d0bac7224 */ /* 0x040fe400078e02ac */
[--C-:B------:R-:W-:Y:S01]  /*4c40*/  @!P1 IMAD.IADD R168, R168, 0x1, -R11.reuse ;  /* 0x00000001a8a89824 */ /* 0x100fe200078e0a0b */
[----:B------:R-:W-:Y:S01]  /*4c50*/  ISETP.GE.AND P1, PT, R14, RZ, PT ;  /* 0x000000ff0e00720c */ /* 0x000fe20003f26270 */
[----:B------:R-:W-:Y:S02]  /*4c60*/  IMAD.MOV R14, RZ, RZ, -R0 ;  /* 0x000000ffff0e7224 */ /* 0x000fe400078e0a00 */
[----:B------:R-:W-:Y:S01]  /*4c70*/  @!P3 IMAD.IADD R178, R178, 0x1, -R11 ;  /* 0x00000001b2b2b824 */ /* 0x000fe200078e0a0b */
[C---:B------:R-:W-:Y:S01]  /*4c80*/  ISETP.GT.U32.AND P3, PT, R11.reuse, R172, PT ;  /* 0x000000ac0b00720c */ /* 0x040fe20003f64070 */
[----:B------:R-:W-:Y:S02]  /*4c90*/  VIADD R17, R10, 0x100 ;  /* 0x000001000a117836 */ /* 0x000fe40000000000 */
[----:B------:R-:W-:-:S02]  /*4ca0*/  IMAD R176, R11, R14, R176 ;  /* 0x0000000e0bb07224 */ /* 0x000fc400078e02b0 */
[--C-:B------:R-:W-:Y:S01]  /*4cb0*/  @!P5 IMAD.IADD R170, R170, 0x1, -R11.reuse ;  /* 0x00000001aaaad824 */ /* 0x100fe200078e0a0b */
[----:B------:R-:W-:Y:S01]  /*4cc0*/  IABS R174, R17 ;  /* 0x0000001100ae7213 */ /* 0x000fe20000000000 */
[C---:B------:R-:W-:Y:S01]  /*4cd0*/  VIADD R19, R10.reuse, 0xf8 ;  /* 0x000000f80a137836 */ /* 0x040fe20000000000 */
[C---:B------:R-:W-:Y:S01]  /*4ce0*/  ISETP.GT.U32.AND P5, PT, R11.reuse, R176, PT ;  /* 0x000000b00b00720c */ /* 0x040fe20003fa4070 */
[----:B------:R-:W-:Y:S02]  /*4cf0*/  VIADD R18, R10, 0xfc ;  /* 0x000000fc0a127836 */ /* 0x000fe40000000000 */
[----:B------:R-:W-:Y:S01]  /*4d00*/  IMAD.HI.U32 R6, R12, R174, RZ ;  /* 0x000000ae0c067227 */ /* 0x000fe200078e00ff */
[----:B------:R-:W-:Y:S02]  /*4d10*/  IABS R182, R19 ;  /* 0x0000001300b67213 */ /* 0x000fe40000000000 */
[----:B------:R-:W-:Y:S01]  /*4d20*/  IABS R180, R18 ;  /* 0x0000001200b47213 */ /* 0x000fe20000000000 */
[----:B------:R-:W-:Y:S01]  /*4d30*/  @!P3 IMAD.IADD R172, R172, 0x1, -R11 ;  /* 0x00000001acacb824 */ /* 0x000fe200078e0a0b */
[----:B------:R-:W-:Y:S01]  /*4d40*/  ISETP.GT.U32.AND P3, PT, R11, R170, PT ;  /* 0x000000aa0b00720c */ /* 0x000fe20003f64070 */
[----:B------:R-:W-:-:S02]  /*4d50*/  IMAD.MOV R6, RZ, RZ, -R6 ;  /* 0x000000ffff067224 */ /* 0x000fc400078e0a06 */
[----:B------:R-:W-:Y:S01]  /*4d60*/  @!P4 IMAD.MOV R166, RZ, RZ, -R166 ;  /* 0x000000ffffa6c224 */ /* 0x000fe200078e0aa6 */
[----:B------:R-:W-:Y:S01]  /*4d70*/  ISETP.GT.U32.AND P4, PT, R11, R172, PT ;  /* 0x000000ac0b00720c */ /* 0x000fe20003f84070 */
[----:B------:R-:W-:-:S04]  /*4d80*/  IMAD.HI.U32 R0, R12, R182, RZ ;  /* 0x000000b60c007227 */ /* 0x000fc800078e00ff */
[----:B------:R-:W-:Y:S02]  /*4d90*/  IMAD R174, R11, R6, R174 ;  /* 0x000000060bae7224 */ /* 0x000fe400078e02ae */
[----:B------:R-:W-:Y:S02]  /*4da0*/  @!P5 IMAD.IADD R176, R176, 0x1, -R11 ;  /* 0x00000001b0b0d824 */ /* 0x000fe400078e0a0b */
[----:B------:R-:W-:-:S03]  /*4db0*/  IMAD.HI.U32 R13, R12, R180, RZ ;  /* 0x000000b40c0d7227 */ /* 0x000fc600078e00ff */
[C---:B------:R-:W-:Y:S01]  /*4dc0*/  ISETP.GT.U32.AND P5, PT, R11.reuse, R176, PT ;  /* 0x000000b00b00720c */ /* 0x040fe20003fa4070 */
[----:B------:R-:W-:Y:S02]  /*4dd0*/  IMAD.MOV R0, RZ, RZ, -R0 ;  /* 0x000000ffff007224 */ /* 0x000fe400078e0a00 */
[----:B------:R-:W-:Y:S01]  /*4de0*/  @!P2 IMAD.MOV R168, RZ, RZ, -R168 ;  /* 0x000000ffffa8a224 */ /* 0x000fe200078e0aa8 */
[C---:B------:R-:W-:Y:S01]  /*4df0*/  ISETP.GT.U32.AND P2, PT, R11.reuse, R178, PT ;  /* 0x000000b20b00720c */ /* 0x040fe20003f44070 */
[----:B------:R-:W-:Y:S01]  /*4e00*/  @!P6 IMAD.MOV R164, RZ, RZ, -R164 ;  /* 0x000000ffffa4e224 */ /* 0x000fe200078e0aa4 */
[C---:B------:R-:W-:Y:S01]  /*4e10*/  ISETP.GT.U32.AND P6, PT, R11.reuse, R174, PT ;  /* 0x000000ae0b00720c */ /* 0x040fe20003fc4070 */
[----:B------:R-:W-:Y:S02]  /*4e20*/  IMAD.MOV R13, RZ, RZ, -R13 ;  /* 0x000000ffff0d7224 */ /* 0x000fe400078e0a0d */
[----:B------:R-:W-:Y:S02]  /*4e30*/  VIADD R14, R10, 0xf0 ;  /* 0x000000f00a0e7836 */ /* 0x000fe40000000000 */
[----:B------:R-:W-:-:S02]  /*4e40*/  IMAD R182, R11, R0, R182 ;  /* 0x000000000bb67224 */ /* 0x000fc400078e02b6 */
[C---:B------:R-:W-:Y:S01]  /*4e50*/  IMAD R180, R11.reuse, R13, R180 ;  /* 0x0000000d0bb47224 */ /* 0x040fe200078e02b4 */
[----:B------:R-:W-:Y:S01]  /*4e60*/  IABS R186, R14 ;  /* 0x0000000e00ba7213 */ /* 0x000fe20000000000 */
[----:B------:R-:W-:Y:S02]  /*4e70*/  VIADD R13, R10, 0xf4 ;  /* 0x000000f40a0d7836 */ /* 0x000fe40000000000 */
[----:B------:R-:W-:Y:S01]  /*4e80*/  @!P4 IMAD.IADD R172, R172, 0x1, -R11 ;  /* 0x00000001acacc824 */ /* 0x000fe200078e0a0b */
[----:B------:R-:W-:Y:S01]  /*4e90*/  ISETP.GT.U32.AND P4, PT, R11, R182, PT ;  /* 0x000000b60b00720c */ /* 0x000fe20003f84070 */
[----:B------:R-:W-:Y:S01]  /*4ea0*/  IMAD.HI.U32 R6, R12, R186, RZ ;  /* 0x000000ba0c067227 */ /* 0x000fe200078e00ff */
[----:B------:R-:W-:-:S03]  /*4eb0*/  IABS R184, R13 ;  /* 0x0000000d00b87213 */ /* 0x000fc60000000000 */
[--C-:B------:R-:W-:Y:S01]  /*4ec0*/  @!P2 IMAD.IADD R178, R178, 0x1, -R11.reuse ;  /* 0x00000001b2b2a824 */ /* 0x100fe200078e0a0b */
[----:B------:R-:W-:Y:S01]  /*4ed0*/  ISETP.GT.U32.AND P2, PT, R11, R180, PT ;  /* 0x000000b40b00720c */ /* 0x000fe20003f44070 */
[--C-:B------:R-:W-:Y:S01]  /*4ee0*/  @!P3 IMAD.IADD R170, R170, 0x1, -R11.reuse ;  /* 0x00000001aaaab824 */ /* 0x100fe200078e0a0b */
[----:B------:R-:W-:Y:S01]  /*4ef0*/  ISETP.GE.AND P3, PT, R15, RZ, PT ;  /* 0x000000ff0f00720c */ /* 0x000fe20003f66270 */
[--C-:B------:R-:W-:Y:S01]  /*4f00*/  @!P5 IMAD.IADD R176, R176, 0x1, -R11.reuse ;  /* 0x00000001b0b0d824 */ /* 0x100fe200078e0a0b */
[----:B------:R-:W-:Y:S01]  /*4f10*/  ISETP.GE.AND P5, PT, R16, RZ, PT ;  /* 0x000000ff1000720c */ /* 0x000fe20003fa6270 */
[----:B------:R-:W-:Y:S01]  /*4f20*/  @!P6 IMAD.IADD R174, R174, 0x1, -R11 ;  /* 0x00000001aeaee824 */ /* 0x000fe200078e0a0b */
[----:B------:R-:W-:Y:S01]  /*4f30*/  ISETP.GE.AND P6, PT, R17, RZ, PT ;  /* 0x000000ff1100720c */ /* 0x000fe20003fc6270 */
[----:B------:R-:W-:Y:S02]  /*4f40*/  IMAD.MOV R6, RZ, RZ, -R6 ;  /* 0x000000ffff067224 */ /* 0x000fe400078e0a06 */
[----:B------:R-:W-:-:S04]  /*4f50*/  IMAD.HI.U32 R0, R12, R184, RZ ;  /* 0x000000b80c007227 */ /* 0x000fc800078e00ff */
[----:B------:R-:W-:Y:S01]  /*4f60*/  @!P0 IMAD.MOV R178, RZ, RZ, -R178 ;  /* 0x000000ffffb28224 */ /* 0x000fe200078e0ab2 */
[C---:B------:R-:W-:Y:S01]  /*4f70*/  ISETP.GT.U32.AND P0, PT, R11.reuse, R174, PT ;  /* 0x000000ae0b00720c */ /* 0x040fe20003f04070 */
[C---:B------:R-:W-:Y:S02]  /*4f80*/  IMAD R186, R11.reuse, R6, R186 ;  /* 0x000000060bba7224 */ /* 0x040fe400078e02ba */
[----:B------:R-:W-:Y:S02]  /*4f90*/  IMAD.MOV R0, RZ, RZ, -R0 ;  /* 0x000000ffff007224 */ /* 0x000fe400078e0a00 */
[----:B------:R-:W-:Y:S02]  /*4fa0*/  VIADD R6, R10, 0xec ;  /* 0x000000ec0a067836 */ /* 0x000fe40000000000 */
[----:B------:R-:W-:Y:S02]  /*4fb0*/  @!P4 IMAD.IADD R182, R182, 0x1, -R11 ;  /* 0x00000001b6b6c824 */ /* 0x000fe400078e0a0b */
[C---:B------:R-:W-:Y:S01]  /*4fc0*/  IMAD R184, R11.reuse, R0, R184 ;  /* 0x000000000bb87224 */ /* 0x040fe200078e02b8 */
[----:B------:R-:W-:Y:S01]  /*4fd0*/  IABS R188, R6 ;  /* 0x0000000600bc7213 */ /* 0x000fe20000000000 */
[----:B------:R-:W-:Y:S01]  /*4fe0*/  @!P3 IMAD.MOV R172, RZ, RZ, -R172 ;  /* 0x000000ffffacb224 */ /* 0x000fe200078e0aac */
[C---:B------:R-:W-:Y:S01]  /*4ff0*/  ISETP.GT.U32.AND P4, PT, R11.reuse, R182, PT ;  /* 0x000000b60b00720c */ /* 0x040fe20003f84070 */
[----:B------:R-:W-:Y:S01]  /*5000*/  @!P5 IMAD.MOV R176, RZ, RZ, -R176 ;  /* 0x000000ffffb0d224 */ /* 0x000fe200078e0ab0 */
[----:B------:R-:W-:Y:S01]  /*5010*/  ISETP.GT.U32.AND P3, PT, R11, R184, PT ;  /* 0x000000b80b00720c */ /* 0x000fe20003f64070 */
[----:B------:R-:W-:Y:S01]  /*5020*/  IMAD.HI.U32 R0, R12, R188, RZ ;  /* 0x000000bc0c007227 */ /* 0x000fe200078e00ff */
[----:B------:R-:W-:-:S03]  /*5030*/  ISETP.GE.AND P5, PT, R19, RZ, PT ;  /* 0x000000ff1300720c */ /* 0x000fc60003fa6270 */
[--C-:B------:R-:W-:Y:S01]  /*5040*/  @!P0 IMAD.IADD R174, R174, 0x1, -R11.reuse ;  /* 0x00000001aeae8824 */ /* 0x100fe200078e0a0b */
[C---:B------:R-:W-:Y:S01]  /*5050*/  ISETP.GT.U32.AND P0, PT, R11.reuse, R186, PT ;  /* 0x000000ba0b00720c */ /* 0x040fe20003f04070 */
[----:B------:R-:W-:Y:S02]  /*5060*/  IMAD.MOV R0, RZ, RZ, -R0 ;  /* 0x000000ffff007224 */ /* 0x000fe400078e0a00 */
[--C-:B------:R-:W-:Y:S01]  /*5070*/  @!P2 IMAD.IADD R180, R180, 0x1, -R11.reuse ;  /* 0x00000001b4b4a824 */ /* 0x100fe200078e0a0b */
[----:B------:R-:W-:Y:S01]  /*5080*/  ISETP.GE.AND P2, PT, R18, RZ, PT ;  /* 0x000000ff1200720c */ /* 0x000fe20003f46270 */
[--C-:B------:R-:W-:Y:S01]  /*5090*/  @!P4 IMAD.IADD R182, R182, 0x1, -R11.reuse ;  /* 0x00000001b6b6c824 */ /* 0x100fe200078e0a0b */
[----:B------:R-:W-:Y:S01]  /*50a0*/  ISETP.GE.AND P4, PT, R14, RZ, PT ;  /* 0x000000ff0e00720c */ /* 0x000fe20003f86270 */
[C---:B------:R-:W-:Y:S02]  /*50b0*/  IMAD R188, R11.reuse, R0, R188 ;  /* 0x000000000bbc7224 */ /* 0x040fe400078e02bc */
[----:B------:R-:W-:Y:S01]  /*50c0*/  @!P1 IMAD.MOV R170, RZ, RZ, -R170 ;  /* 0x000000ffffaa9224 */ /* 0x000fe200078e0aaa */
[C---:B------:R-:W-:Y:S01]  /*50d0*/  ISETP.GT.U32.AND P1, PT, R11.reuse, R180, PT ;  /* 0x000000b40b00720c */ /* 0x040fe20003f24070 */
[----:B------:R-:W-:Y:S01]  /*50e0*/  @!P3 IMAD.IADD R184, R184, 0x1, -R11 ;  /* 0x00000001b8b8b824 */ /* 0x000fe200078e0a0b */
[----:B------:R-:W-:Y:S01]  /*50f0*/  ISETP.GE.AND P3, PT, R6, RZ, PT ;  /* 0x000000ff0600720c */ /* 0x000fe20003f66270 */
[----:B------:R-:W-:Y:S01]  /*5100*/  @!P5 IMAD.MOV R182, RZ, RZ, -R182 ;  /* 0x000000ffffb6d224 */ /* 0x000fe200078e0ab6 */
[----:B------:R-:W-:Y:S01]  /*5110*/  ISETP.GT.U32.AND P5, PT, R11, R188, PT ;  /* 0x000000bc0b00720c */ /* 0x000fe20003fa4070 */
[----:B------:R-:W-:-:S02]  /*5120*/  VIADD R15, R10, 0xe8 ;  /* 0x000000e80a0f7836 */ /* 0x000fc40000000000 */
[--C-:B------:R-:W-:Y:S01]  /*5130*/  @!P0 IMAD.IADD R186, R186, 0x1, -R11.reuse ;  /* 0x00000001baba8824 */ /* 0x100fe200078e0a0b */
[----:B------:R-:W-:Y:S01]  /*5140*/  ISETP.GT.U32.AND P0, PT, R11, R184, PT ;  /* 0x000000b80b00720c */ /* 0x000fe20003f04070 */
[C---:B------:R-:W-:Y:S01]  /*5150*/  VIADD R0, R10.reuse, 0xe4 ;  /* 0x000000e40a007836 */ /* 0x040fe20000000000 */
[----:B------:R-:W-:Y:S01]  /*5160*/  IABS R190, R15 ;  /* 0x0000000f00be7213 */ /* 0x000fe20000000000 */
[----:B------:R-:W-:Y:S02]  /*5170*/  VIADD R14, R10, 0xdc ;  /* 0x000000dc0a0e7836 */ /* 0x000fe40000000000 */
[--C-:B------:R-:W-:Y:S01]  /*5180*/  @!P1 IMAD.IADD R180, R180, 0x1, -R11.reuse ;  /* 0x00000001b4b49824 */ /* 0x100fe200078e0a0b */
[----:B------:R-:W-:Y:S01]  /*5190*/  IABS R192, R0 ;  /* 0x0000000000c07213 */ /* 0x000fe20000000000 */
[----:B------:R-:W-:Y:S01]  /*51a0*/  IMAD.HI.U32 R6, R12, R190, RZ ;  /* 0x000000be0c067227 */ /* 0x000fe200078e00ff */
[----:B------:R-:W-:Y:S02]  /*51b0*/  ISETP.GE.AND P1, PT, R13, RZ, PT ;  /* 0x000000ff0d00720c */ /* 0x000fe40003f26270 */
[----:B------:R-:W-:Y:S01]  /*51c0*/  IABS R196, R14 ;  /* 0x0000000e00c47213 */ /* 0x000fe20000000000 */
[----:B------:R-:W-:-:S02]  /*51d0*/  @!P5 IMAD.IADD R188, R188, 0x1, -R11 ;  /* 0x00000001bcbcd824 */ /* 0x000fc400078e0a0b */
[----:B------:R-:W-:Y:S02]  /*51e0*/  IMAD.MOV R6, RZ, RZ, -R6 ;  /* 0x000000ffff067224 */ /* 0x000fe400078e0a06 */
[----:B------:R-:W-:Y:S01]  /*51f0*/  @!P2 IMAD.MOV R180, RZ, RZ, -R180 ;  /* 0x000000ffffb4a224 */ /* 0x000fe200078e0ab4 */
[C---:B------:R-:W-:Y:S01]  /*5200*/  ISETP.GT.U32.AND P2, PT, R11.reuse, R186, PT ;  /* 0x000000ba0b00720c */ /* 0x040fe20003f44070 */
[----:B------:R-:W-:Y:S01]  /*5210*/  @!P0 IMAD.IADD R184, R184, 0x1, -R11 ;  /* 0x00000001b8b88824 */ /* 0x000fe200078e0a0b */
[----:B------:R-:W-:Y:S01]  /*5220*/  ISETP.GE.AND P0, PT, R0, RZ, PT ;  /* 0x000000ff0000720c */ /* 0x000fe20003f06270 */
[----:B------:R-:W-:Y:S01]  /*5230*/  IMAD.HI.U32 R0, R12, R192, RZ ;  /* 0x000000c00c007227 */ /* 0x000fe200078e00ff */
[----:B------:R-:W-:-:S03]  /*5240*/  ISETP.GT.U32.AND P5, PT, R11, R188, PT ;  /* 0x000000bc0b00720c */ /* 0x000fc60003fa4070 */
[C---:B------:R-:W-:Y:S02]  /*5250*/  IMAD R190, R11.reuse, R6, R190 ;  /* 0x000000060bbe7224 */ /* 0x040fe400078e02be */
[----:B------:R-:W-:Y:S02]  /*5260*/  VIADD R6, R10, 0xe0 ;  /* 0x000000e00a067836 */ /* 0x000fe40000000000 */
[----:B------:R-:W-:Y:S02]  /*5270*/  IMAD.MOV R0, RZ, RZ, -R0 ;  /* 0x000000ffff007224 */ /* 0x000fe400078e0a00 */
[----:B------:R-:W-:Y:S01]  /*5280*/  @!P1 IMAD.MOV R184, RZ, RZ, -R184 ;  /* 0x000000ffffb89224 */ /* 0x000fe200078e0ab8 */
[----:B------:R-:W-:Y:S01]  /*5290*/  IABS R194, R6 ;  /* 0x0000000600c27213 */ /* 0x000fe20000000000 */
[C---:B------:R-:W-:Y:S01]  /*52a0*/  IMAD R192, R11.reuse, R0, R192 ;  /* 0x000000000bc07224 */ /* 0x040fe200078e02c0 */
[----:B------:R-:W-:Y:S01]  /*52b0*/  ISETP.GE.AND P1, PT, R6, RZ, PT ;  /* 0x000000ff0600720c */ /* 0x000fe20003f26270 */
[--C-:B------:R-:W-:Y:S01]  /*52c0*/  @!P2 IMAD.IADD R186, R186, 0x1, -R11.reuse ;  /* 0x00000001babaa824 */ /* 0x100fe200078e0a0b */
[C---:B------:R-:W-:Y:S01]  /*52d0*/  ISETP.GT.U32.AND P2, PT, R11.reuse, R190, PT ;  /* 0x000000be0b00720c */ /* 0x040fe20003f44070 */
[----:B------:R-:W-:Y:S01]  /*52e0*/  @!P5 IMAD.IADD R188, R188, 0x1, -R11 ;  /* 0x00000001bcbcd824 */ /* 0x000fe200078e0a0b */
[----:B------:R-:W-:Y:S01]  /*52f0*/  ISETP.GT.U32.AND P5, PT, R11, R192, PT ;  /* 0x000000c00b00720c */ /* 0x000fe20003fa4070 */
[----:B------:R-:W-:-:S04]  /*5300*/  IMAD.HI.U32 R6, R12, R194, RZ ;  /* 0x000000c20c067227 */ /* 0x000fc800078e00ff */
[----:B------:R-:W-:Y:S02]  /*5310*/  IMAD.MOV R6, RZ, RZ, -R6 ;  /* 0x000000ffff067224 */ /* 0x000fe400078e0a06 */
[----:B------:R-:W-:-:S04]  /*5320*/  IMAD.HI.U32 R13, R12, R196, RZ ;  /* 0x000000c40c0d7227 */ /* 0x000fc800078e00ff */
[C---:B------:R-:W-:Y:S02]  /*5330*/  IMAD R194, R11.reuse, R6, R194 ;  /* 0x000000060bc27224 */ /* 0x040fe400078e02c2 */
[----:B------:R-:W-:Y:S02]  /*5340*/  IMAD.MOV R13, RZ, RZ, -R13 ;  /* 0x000000ffff0d7224 */ /* 0x000fe400078e0a0d */
[----:B------:R-:W-:Y:S02]  /*5350*/  VIADD R6, R10, 0xd8 ;  /* 0x000000d80a067836 */ /* 0x000fe40000000000 */
[--C-:B------:R-:W-:Y:S02]  /*5360*/  @!P2 IMAD.IADD R190, R190, 0x1, -R11.reuse ;  /* 0x00000001bebea824 */ /* 0x100fe400078e0a0b */
[C---:B------:R-:W-:Y:S01]  /*5370*/  IMAD R196, R11.reuse, R13, R196 ;  /* 0x0000000d0bc47224 */ /* 0x040fe200078e02c4 */
[----:B------:R-:W-:Y:S01]  /*5380*/  IABS R198, R6 ;  /* 0x0000000600c67213 */ /* 0x000fe20000000000 */
[----:B------:R-:W-:Y:S01]  /*5390*/  @!P5 IMAD.IADD R192, R192, 0x1, -R11 ;  /* 0x00000001c0c0d824 */ /* 0x000fe200078e0a0b */
[C---:B------:R-:W-:Y:S01]  /*53a0*/  ISETP.GT.U32.AND P2, PT, R11.reuse, R190, PT ;  /* 0x000000be0b00720c */ /* 0x040fe20003f44070 */
[----:B------:R-:W-:Y:S01]  /*53b0*/  @!P3 IMAD.MOV R188, RZ, RZ, -R188 ;  /* 0x000000ffffbcb224 */ /* 0x000fe200078e0abc */
[C---:B------:R-:W-:Y:S01]  /*53c0*/  ISETP.GT.U32.AND P3, PT, R11.reuse, R196, PT ;  /* 0x000000c40b00720c */ /* 0x040fe20003f64070 */
[----:B------:R-:W-:Y:S01]  /*53d0*/  IMAD.HI.U32 R0, R12, R198, RZ ;  /* 0x000000c60c007227 */ /* 0x000fe200078e00ff */
[----:B------:R-:W-:-:S03]  /*53e0*/  ISETP.GT.U32.AND P5, PT, R11, R192, PT ;  /* 0x000000c00b00720c */ /* 0x000fc60003fa4070 */
[----:B------:R-:W-:Y:S01]  /*53f0*/  @!P6 IMAD.MOV R174, RZ, RZ, -R174 ;  /* 0x000000ffffaee224 */ /* 0x000fe200078e0aae */
[----:B------:R-:W-:Y:S01]  /*5400*/  ISETP.GE.AND P6, PT, R15, RZ, PT ;  /* 0x000000ff0f00720c */ /* 0x000fe20003fc6270 */
[----:B------:R-:W-:Y:S02]  /*5410*/  IMAD.MOV R0, RZ, RZ, -R0 ;  /* 0x000000ffff007224 */ /* 0x000fe400078e0a00 */
[----:B------:R-:W-:Y:S02]  /*5420*/  VIADD R15, R10, 0xd0 ;  /* 0x000000d00a0f7836 */ /* 0x000fe40000000000 */
[C---:B------:R-:W-:Y:S02]  /*5430*/  IMAD R198, R11.reuse, R0, R198 ;  /* 0x000000000bc67224 */ /* 0x040fe400078e02c6 */
[--C-:B------:R-:W-:Y:S01]  /*5440*/  @!P2 IMAD.IADD R190, R190, 0x1, -R11.reuse ;  /* 0x00000001bebea824 */ /* 0x100fe200078e0a0b */
[----:B------:R-:W-:Y:S01]  /*5450*/  IABS R202, R15 ;  /* 0x0000000f00ca7213 */ /* 0x000fe20000000000 */
[--C-:B------:R-:W-:Y:S01]  /*5460*/  @!P5 IMAD.IADD R192, R192, 0x1, -R11.reuse ;  /* 0x00000001c0c0d824 */ /* 0x100fe200078e0a0b */
[C---:B------:R-:W-:Y:S01]  /*5470*/  ISETP.GT.U32.AND P5, PT, R11.reuse, R198, PT ;  /* 0x000000c60b00720c */ /* 0x040fe20003fa4070 */
[----:B------:R-:W-:Y:S01]  /*5480*/  @!P3 IMAD.IADD R196, R196, 0x1, -R11 ;  /* 0x00000001c4c4b824 */ /* 0x000fe200078e0a0b */
[C---:B------:R-:W-:Y:S01]  /*5490*/  ISETP.GT.U32.AND P2, PT, R11.reuse, R194, PT ;  /* 0x000000c20b00720c */ /* 0x040fe20003f44070 */
[----:B------:R-:W-:Y:S01]  /*54a0*/  @!P6 IMAD.MOV R190, RZ, RZ, -R190 ;  /* 0x000000ffffbee224 */ /* 0x000fe200078e0abe */
[----:B------:R-:W-:Y:S01]  /*54b0*/  ISETP.GE.AND P6, PT, R6, RZ, PT ;  /* 0x000000ff0600720c */ /* 0x000fe20003fc6270 */
[----:B------:R-:W-:Y:S01]  /*54c0*/  @!P4 IMAD.MOV R186, RZ, RZ, -R186 ;  /* 0x000000ffffbac224 */ /* 0x000fe200078e0aba */
[----:B------:R-:W-:Y:S01]  /*54d0*/  ISETP.GT.U32.AND P3, PT, R11, R196, PT ;  /* 0x000000c40b00720c */ /* 0x000fe20003f64070 */
[----:B------:R-:W-:Y:S01]  /*54e0*/  IMAD.HI.U32 R6, R12, R202, RZ ;  /* 0x000000ca0c067227 */ /* 0x000fe200078e00ff */
[----:B------:R-:W-:-:S03]  /*54f0*/  ISETP.GE.AND P4, PT, R14, RZ, PT ;  /* 0x000000ff0e00720c */ /* 0x000fc60003f86270 */
[C---:B------:R-:W-:Y:S02]  /*5500*/  VIADD R14, R10.reuse, 0xd4 ;  /* 0x000000d40a0e7836 */ /* 0x040fe40000000000 */
[----:B------:R-:W-:Y:S02]  /*5510*/  VIADD R16, R10, 0xcc ;  /* 0x000000cc0a107836 */ /* 0x000fe40000000000 */
[----:B------:R-:W-:Y:S01]  /*5520*/  IMAD.MOV R6, RZ, RZ, -R6 ;  /* 0x000000ffff067224 */ /* 0x000fe200078e0a06 */
[----:B------:R-:W-:Y:S01]  /*5530*/  IABS R200, R14 ;  /* 0x0000000e00c87213 */ /* 0x000fe20000000000 */
[----:B------:R-:W-:Y:S01]  /*5540*/  @!P5 IMAD.IADD R198, R198, 0x1, -R11 ;  /* 0x00000001c6c6d824 */ /* 0x000fe200078e0a0b */
[----:B------:R-:W-:Y:S01]  /*5550*/  IABS R204, R16 ;  /* 0x0000001000cc7213 */ /* 0x000fe20000000000 */
[----:B------:R-:W-:Y:S02]  /*5560*/  IMAD R202, R11, R6, R202 ;  /* 0x000000060bca7224 */ /* 0x000fe400078e02ca */
[----:B------:R-:W-:-:S04]  /*5570*/  IMAD.HI.U32 R0, R12, R200, RZ ;  /* 0x000000c80c007227 */ /* 0x000fc800078e00ff */
[----:B------:R-:W-:Y:S01]  /*5580*/  @!P0 IMAD.MOV R192, RZ, RZ, -R192 ;  /* 0x000000ffffc08224 */ /* 0x000fe200078e0ac0 */
[C---:B------:R-:W-:Y:S01]  /*5590*/  ISETP.GT.U32.AND P0, PT, R11.reuse, R198, PT ;  /* 0x000000c60b00720c */ /* 0x040fe20003f04070 */
[----:B------:R-:W-:Y:S01]  /*55a0*/  @!P3 IMAD.IADD R196, R196, 0x1, -R11 ;  /* 0x00000001c4c4b824 */ /* 0x000fe200078e0a0b */
[----:B------:R-:W-:Y:S01]  /*55b0*/  ISETP.GT.U32.AND P3, PT, R11, R202, PT ;  /* 0x000000ca0b00720c */ /* 0x000fe20003f64070 */
[----:B------:R-:W-:-:S04]  /*55c0*/  IMAD.HI.U32 R13, R12, R204, RZ ;  /* 0x000000cc0c0d7227 */ /* 0x000fc800078e00ff */
[----:B------:R-:W-:Y:S02]  /*55d0*/  VIADD R6, R10, 0xc8 ;  /* 0x000000c80a067836 */ /* 0x000fe40000000000 */
[----:B------:R-:W-:Y:S02]  /*55e0*/  IMAD.MOV R0, RZ, RZ, -R0 ;  /* 0x000000ffff007224 */ /* 0x000fe400078e0a00 */
[----:B------:R-:W-:Y:S01]  /*55f0*/  IMAD.MOV R13, RZ, RZ, -R13 ;  /* 0x000000ffff0d7224 */ /* 0x000fe200078e0a0d */
[----:B------:R-:W-:Y:S01]  /*5600*/  IABS R206, R6 ;  /* 0x0000000600ce7213 */ /* 0x000fe20000000000 */
[----:B------:R-:W-:Y:S02]  /*5610*/  @!P2 IMAD.IADD R194, R194, 0x1, -R11 ;  /* 0x00000001c2c2a824 */ /* 0x000fe400078e0a0b */
[C---:B------:R-:W-:Y:S02]  /*5620*/  IMAD R200, R11.reuse, R0, R200 ;  /* 0x000000000bc87224 */ /* 0x040fe400078e02c8 */
[C---:B------:R-:W-:Y:S01]  /*5630*/  IMAD R204, R11.reuse, R13, R204 ;  /* 0x0000000d0bcc7224 */ /* 0x040fe200078e02cc */
[C---:B------:R-:W-:Y:S01]  /*5640*/  ISETP.GT.U32.AND P2, PT, R11.reuse, R194, PT ;  /* 0x000000c20b00720c */ /* 0x040fe20003f44070 */
[----:B------:R-:W-:Y:S01]  /*5650*/  VIADD R13, R10, 0xc4 ;  /* 0x000000c40a0d7836 */ /* 0x000fe20000000000 */
[----:B------:R-:W-:Y:S01]  /*5660*/  ISETP.GT.U32.AND P5, PT, R11, R200, PT ;  /* 0x000000c80b00720c */ /* 0x000fe20003fa4070 */
[----:B------:R-:W-:-:S03]  /*5670*/  IMAD.HI.U32 R0, R12, R206, RZ ;  /* 0x000000ce0c007227 */ /* 0x000fc600078e00ff */
[----:B------:R-:W-:Y:S01]  /*5680*/  IABS R208, R13 ;  /* 0x0000000d00d07213 */ /* 0x000fe20000000000 */
[--C-:B------:R-:W-:Y:S01]  /*5690*/  @!P0 IMAD.IADD R198, R198, 0x1, -R11.reuse ;  /* 0x00000001c6c68824 */ /* 0x100fe200078e0a0b */
[----:B------:R-:W-:Y:S01]  /*56a0*/  ISETP.GE.AND P0, PT, R16, RZ, PT ;  /* 0x000000ff1000720c */ /* 0x000fe20003f06270 */
[----:B------:R-:W-:Y:S02]  /*56b0*/  @!P3 IMAD.IADD R202, R202, 0x1, -R11 ;  /* 0x00000001cacab824 */ /* 0x000fe400078e0a0b */
[----:B------:R-:W-:Y:S02]  /*56c0*/  IMAD.MOV R0, RZ, RZ, -R0 ;  /* 0x000000ffff007224 */ /* 0x000fe400078e0a00 */
[----:B------:R-:W-:Y:S01]  /*56d0*/  @!P4 IMAD.MOV R196, RZ, RZ, -R196 ;  /* 0x000000ffffc4c224 */ /* 0x000fe200078e0ac4 */
[C---:B------:R-:W-:Y:S01]  /*56e0*/  ISETP.GT.U32.AND P4, PT, R11.reuse, R204, PT ;  /* 0x000000cc0b00720c */ /* 0x040fe20003f84070 */
[----:B------:R-:W-:Y:S01]  /*56f0*/  @!P6 IMAD.MOV R198, RZ, RZ, -R198 ;  /* 0x000000ffffc6e224 */ /* 0x000fe200078e0ac6 */
[C---:B------:R-:W-:Y:S01]  /*5700*/  ISETP.GT.U32.AND P6, PT, R11.reuse, R202, PT ;  /* 0x000000ca0b00720c */ /* 0x040fe20003fc4070 */
[----:B------:R-:W-:-:S02]  /*5710*/  IMAD R206, R11, R0, R206 ;  /* 0x000000000bce7224 */ /* 0x000fc400078e02ce */
[----:B------:R-:W-:-:S04]  /*5720*/  IMAD.HI.U32 R0, R12, R208, RZ ;  /* 0x000000d00c007227 */ /* 0x000fc800078e00ff */
[----:B------:R-:W-:Y:S02]  /*5730*/  IMAD.MOV R0, RZ, RZ, -R0 ;  /* 0x000000ffff007224 */ /* 0x000fe400078e0a00 */
[--C-:B------:R-:W-:Y:S01]  /*5740*/  @!P2 IMAD.IADD R194, R194, 0x1, -R11.reuse ;  /* 0x00000001c2c2a824 */ /* 0x100fe200078e0a0b */
[----:B------:R-:W-:Y:S01]  /*5750*/  ISETP.GE.AND P2, PT, R14, RZ, PT ;  /* 0x000000ff0e00720c */ /* 0x000fe20003f46270 */
[--C-:B------:R-:W-:Y:S01]  /*5760*/  @!P5 IMAD.IADD R200, R200, 0x1, -R11.reuse ;  /* 0x00000001c8c8d824 */ /* 0x100fe200078e0a0b */
[----:B------:R-:W-:Y:S01]  /*5770*/  ISETP.GE.AND P5, PT, R6, RZ, PT ;  /* 0x000000ff0600720c */ /* 0x000fe20003fa6270 */
[----:B------:R-:W-:Y:S02]  /*5780*/  VIADD R14, R10, 0xc0 ;  /* 0x000000c00a0e7836 */ /* 0x000fe40000000000 */
[C---:B------:R-:W-:Y:S01]  /*5790*/  IMAD R208, R11.reuse, R0, R208 ;  /* 0x000000000bd07224 */ /* 0x040fe200078e02d0 */
[----:B------:R-:W-:Y:S01]  /*57a0*/  ISETP.GT.U32.AND P3, PT, R11, R200, PT ;  /* 0x000000c80b00720c */ /* 0x000fe20003f64070 */
[----:B------:R-:W-:Y:S01]  /*57b0*/  @!P1 IMAD.MOV R194, RZ, RZ, -R194 ;  /* 0x000000ffffc29224 */ /* 0x000fe200078e0ac2 */
[----:B------:R-:W-:Y:S01]  /*57c0*/  ISETP.GE.AND P1, PT, R15, RZ, PT ;  /* 0x000000ff0f00720c */ /* 0x000fe20003f26270 */
[----:B------:R-:W-:Y:S01]  /*57d0*/  @!P4 IMAD.IADD R204, R204, 0x1, -R11 ;  /* 0x00000001ccccc824 */ /* 0x000fe200078e0a0b */
[----:B------:R-:W-:Y:S01]  /*57e0*/  IABS R210, R14 ;  /* 0x0000000e00d27213 */ /* 0x000fe20000000000 */
[----:B------:R-:W-:-:S02]  /*57f0*/  VIADD R15, R10, 0xbc ;  /* 0x000000bc0a0f7836 */ /* 0x000fc40000000000 */
[----:B------:R-:W-:Y:S01]  /*5800*/  @!P6 IMAD.IADD R202, R202, 0x1, -R11 ;  /* 0x00000001cacae824 */ /* 0x000fe200078e0a0b */
[C---:B------:R-:W-:Y:S01]  /*5810*/  ISETP.GT.U32.AND P6, PT, R11.reuse, R208, PT ;  /* 0x000000d00b00720c */ /* 0x040fe20003fc4070 */
[----:B------:R-:W-:Y:S01]  /*5820*/  IMAD.HI.U32 R0, R12, R210, RZ ;  /* 0x000000d20c007227 */ /* 0x000fe200078e00ff */
[----:B------:R-:W-:Y:S02]  /*5830*/  ISETP.GT.U32.AND P4, PT, R11, R204, PT ;  /* 0x000000cc0b00720c */ /* 0x000fe40003f84070 */
[----:B------:R-:W-:Y:S01]  /*5840*/  IABS R212, R15 ;  /* 0x0000000f00d47213 */ /* 0x000fe20000000000 */
[----:B------:R-:W-:Y:S02]  /*5850*/  VIADD R16, R10, 0xb8 ;  /* 0x000000b80a107836 */ /* 0x000fe40000000000 */
[----:B------:R-:W-:Y:S02]  /*5860*/  IMAD.MOV R0, RZ, RZ, -R0 ;  /* 0x000000ffff007224 */ /* 0x000fe400078e0a00 */
[----:B------:R-:W-:Y:S01]  /*5870*/  IMAD.HI.U32 R6, R12, R212, RZ ;  /* 0x000000d40c067227 */ /* 0x000fe200078e00ff */
[----:B------:R-:W-:-:S03]  /*5880*/  IABS R214, R16 ;  /* 0x0000001000d67213 */ /* 0x000fc60000000000 */
[--C-:B------:R-:W-:Y:S01]  /*5890*/  @!P3 IMAD.IADD R200, R200, 0x1, -R11.reuse ;  /* 0x00000001c8c8b824 */ /* 0x100fe200078e0a0b */
[C---:B------:R-:W-:Y:S01]  /*58a0*/  ISETP.GT.U32.AND P3, PT, R11.reuse, R206, PT ;  /* 0x000000ce0b00720c */ /* 0x040fe20003f64070 */
[----:B------:R-:W-:Y:S02]  /*58b0*/  IMAD.MOV R6, RZ, RZ, -R6 ;  /* 0x000000ffff067224 */ /* 0x000fe400078e0a06 */
[--C-:B------:R-:W-:Y:S02]  /*58c0*/  @!P6 IMAD.IADD R208, R208, 0x1, -R11.reuse ;  /* 0x00000001d0d0e824 */ /* 0x100fe400078e0a0b */
[----:B------:R-:W-:Y:S02]  /*58d0*/  IMAD R210, R11, R0, R210 ;  /* 0x000000000bd27224 */ /* 0x000fe400078e02d2 */
[----:B------:R-:W-:Y:S01]  /*58e0*/  @!P4 IMAD.IADD R204, R204, 0x1, -R11 ;  /* 0x00000001ccccc824 */ /* 0x000fe200078e0a0b */
[----:B------:R-:W-:Y:S01]  /*58f0*/  ISETP.GE.AND P4, PT, R13, RZ, PT ;  /* 0x000000ff0d00720c */ /* 0x000fe20003f86270 */
[C---:B------:R-:W-:Y:S01]  /*5900*/  IMAD R212, R11.reuse, R6, R212 ;  /* 0x000000060bd47224 */ /* 0x040fe200078e02d4 */
[C---:B------:R-:W-:Y:S01]  /*5910*/  ISETP.GT.U32.AND P6, PT, R11.reuse, R208, PT ;  /* 0x000000d00b00720c */ /* 0x040fe20003fc4070 */
[----:B------:R-:W-:Y:S01]  /*5920*/  @!P1 IMAD.MOV R202, RZ, RZ, -R202 ;  /* 0x000000ffffca9224 */ /* 0x000fe200078e0aca */
[----:B------:R-:W-:Y:S01]  /*5930*/  ISETP.GT.U32.AND P1, PT, R11, R210, PT ;  /* 0x000000d20b00720c */ /* 0x000fe20003f24070 */
[----:B------:R-:W-:-:S04]  /*5940*/  IMAD.HI.U32 R13, R12, R214, RZ ;  /* 0x000000d60c0d7227 */ /* 0x000fc800078e00ff */
[----:B------:R-:W-:Y:S01]  /*5950*/  @!P0 IMAD.MOV R204, RZ, RZ, -R204 ;  /* 0x000000ffffcc8224 */ /* 0x000fe200078e0acc */
[C---:B------:R-:W-:Y:S01]  /*5960*/  ISETP.GT.U32.AND P0, PT, R11.reuse, R212, PT ;  /* 0x000000d40b00720c */ /* 0x040fe20003f04070 */
[----:B------:R-:W-:Y:S02]  /*5970*/  IMAD.MOV R13, RZ, RZ, -R13 ;  /* 0x000000ffff0d7224 */ /* 0x000fe400078e0a0d */
[--C-:B------:R-:W-:Y:S01]  /*5980*/  @!P3 IMAD.IADD R206, R206, 0x1, -R11.reuse ;  /* 0x00000001ceceb824 */ /* 0x100fe200078e0a0b */
[----:B------:R-:W-:Y:S01]  /*5990*/  ISETP.GE.AND P3, PT, R14, RZ, PT ;  /* 0x000000ff0e00720c */ /* 0x000fe20003f66270 */
[C---:B------:R-:W-:Y:S02]  /*59a0*/  IMAD R214, R11.reuse, R13, R214 ;  /* 0x0000000d0bd67224 */ /* 0x040fe400078e02d6 */
[----:B------:R-:W-:Y:S02]  /*59b0*/  VIADD R13, R10, 0xb4 ;  /* 0x000000b40a0d7836 */ /* 0x000fe40000000000 */
[----:B------:R-:W-:Y:S01]  /*59c0*/  @!P2 IMAD.MOV R200, RZ, RZ, -R200 ;  /* 0x000000ffffc8a224 */ /* 0x000fe200078e0ac8 */
[C---:B------:R-:W-:Y:S01]  /*59d0*/  ISETP.GT.U32.AND P2, PT, R11.reuse, R206, PT ;  /* 0x000000ce0b00720c */ /* 0x040fe20003f44070 */
[--C-:B------:R-:W-:Y:S01]  /*59e0*/  @!P6 IMAD.IADD R208, R208, 0x1, -R11.reuse ;  /* 0x00000001d0d0e824 */ /* 0x100fe200078e0a0b */
[----:B------:R-:W-:Y:S01]  /*59f0*/  IABS R216, R13 ;  /* 0x0000000d00d87213 */ /* 0x000fe20000000000 */
[--C-:B------:R-:W-:Y:S01]  /*5a00*/  @!P1 IMAD.IADD R210, R210, 0x1, -R11.reuse ;  /* 0x00000001d2d29824 */ /* 0x100fe200078e0a0b */
[C---:B------:R-:W-:Y:S01]  /*5a10*/  ISETP.GT.U32.AND P6, PT, R11.reuse, R214, PT ;  /* 0x000000d60b00720c */ /* 0x040fe20003fc4070 */
[----:B------:R-:W-:Y:S01]  /*5a20*/  @!P0 IMAD.IADD R212, R212, 0x1, -R11 ;  /* 0x00000001d4d48824 */ /* 0x000fe200078e0a0b */
        /* <DEDUP_REMOVED lines=8> */
[----:B------:R-:W-:Y:S02]  /*5ab0*/  VIADD R15, R10, 0xac ;  /* 0x000000ac0a0f7836 */ /* 0x000fe40000000000 */
[----:B------:R-:W-:Y:S01]  /*5ac0*/  @!P6 IMAD.IADD R214, R214, 0x1, -R11 ;  /* 0x00000001d6d6e824 */ /* 0x000fe200078e0a0b */
[C---:B------:R-:W-:Y:S01]  /*5ad0*/  ISETP.GT.U32.AND P6, PT, R11.reuse, R212, PT ;  /* 0x000000d40b00720c */ /* 0x040fe20003fc4070 */
[----:B------:R-:W-:Y:S01]  /*5ae0*/  IMAD R216, R11, R6, R216 ;  /* 0x000000060bd87224 */ /* 0x000fe200078e02d8 */
[----:B------:R-:W-:Y:S01]  /*5af0*/  IABS R220, R15 ;  /* 0x0000000f00dc7213 */ /* 0x000fe20000000000 */
[----:B------:R-:W-:-:S04]  /*5b00*/  IMAD.HI.U32 R0, R12, R218, RZ ;  /* 0x000000da0c007227 */ /* 0x000fc800078e00ff */
[----:B------:R-:W-:Y:S01]  /*5b10*/  @!P0 IMAD.IADD R210, R210, 0x1, -R11 ;  /* 0x00000001d2d28824 */ /* 0x000fe200078e0a0b */
[C---:B------:R-:W-:Y:S01]  /*5b20*/  ISETP.GT.U32.AND P0, PT, R11.reuse, R216, PT ;  /* 0x000000d80b00720c */ /* 0x040fe20003f04070 */
[----:B------:R-:W-:Y:S02]  /*5b30*/  IMAD.MOV R0, RZ, RZ, -R0 ;  /* 0x000000ffff007224 */ /* 0x000fe400078e0a00 */
[----:B------:R-:W-:Y:S01]  /*5b40*/  @!P5 IMAD.MOV R206, RZ, RZ, -R206 ;  /* 0x000000ffffced224 */ /* 0x000fe200078e0ace */
[C---:B------:R-:W-:Y:S01]  /*5b50*/  ISETP.GT.U32.AND P5, PT, R11.reuse, R214, PT ;  /* 0x000000d60b00720c */ /* 0x040fe20003fa4070 */
[----:B------:R-:W-:Y:S02]  /*5b60*/  IMAD R218, R11, R0, R218 ;  /* 0x000000000bda7224 */ /* 0x000fe400078e02da */
[----:B------:R-:W-:-:S04]  /*5b70*/  IMAD.HI.U32 R0, R12, R220, RZ ;  /* 0x000000dc0c007227 */ /* 0x000fc800078e00ff */
[----:B------:R-:W-:Y:S02]  /*5b80*/  VIADD R16, R10, 0xa8 ;  /* 0x000000a80a107836 */ /* 0x000fe40000000000 */
[--C-:B------:R-:W-:Y:S01]  /*5b90*/  @!P6 IMAD.IADD R212, R212, 0x1, -R11.reuse ;  /* 0x00000001d4d4e824 */ /* 0x100fe200078e0a0b */
[C---:B------:R-:W-:Y:S01]  /*5ba0*/  ISETP.GT.U32.AND P6, PT, R11.reuse, R218, PT ;  /* 0x000000da0b00720c */ /* 0x040fe20003fc4070 */
[----:B------:R-:W-:Y:S01]  /*5bb0*/  IMAD.MOV R6, RZ, RZ, -R0 ;  /* 0x000000ffff067224 */ /* 0x000fe200078e0a00 */
[----:B------:R-:W-:Y:S01]  /*5bc0*/  IABS R222, R16 ;  /* 0x0000001000de7213 */ /* 0x000fe20000000000 */
[----:B------:R-:W-:Y:S01]  /*5bd0*/  @!P0 IMAD.IADD R216, R216, 0x1, -R11 ;  /* 0x00000001d8d88824 */ /* 0x000fe200078e0a0b */
[----:B------:R-:W-:Y:S01]  /*5be0*/  ISETP.GE.AND P0, PT, R14, RZ, PT ;  /* 0x000000ff0e00720c */ /* 0x000fe20003f06270 */
[C---:B------:R-:W-:Y:S02]  /*5bf0*/  IMAD R220, R11.reuse, R6, R220 ;  /* 0x000000060bdc7224 */ /* 0x040fe400078e02dc */
[----:B------:R-:W-:Y:S01]  /*5c00*/  @!P4 IMAD.MOV R208, RZ, RZ, -R208 ;  /* 0x000000ffffd0c224 */ /* 0x000fe200078e0ad0 */
[C---:B------:R-:W-:Y:S01]  /*5c10*/  ISETP.GT.U32.AND P4, PT, R11.reuse, R216, PT ;  /* 0x000000d80b00720c */ /* 0x040fe20003f84070 */
[----:B------:R-:W-:Y:S01]  /*5c20*/  @!P3 IMAD.MOV R210, RZ, RZ, -R210 ;  /* 0x000000ffffd2b224 */ /* 0x000fe200078e0ad2 */
[----:B------:R-:W-:Y:S01]  /*5c30*/  ISETP.GT.U32.AND P3, PT, R11, R220, PT ;  /* 0x000000dc0b00720c */ /* 0x000fe20003f64070 */
[----:B------:R-:W-:-:S02]  /*5c40*/  VIADD R17, R10, 0xa4 ;  /* 0x000000a40a117836 */ /* 0x000fc40000000000 */
[----:B------:R-:W-:-:S03]  /*5c50*/  IMAD.HI.U32 R0, R12, R222, RZ ;  /* 0x000000de0c007227 */ /* 0x000fc600078e00ff */
[----:B------:R-:W-:Y:S01]  /*5c60*/  IABS R224, R17 ;  /* 0x0000001100e07213 */ /* 0x000fe20000000000 */
[--C-:B------:R-:W-:Y:S01]  /*5c70*/  @!P5 IMAD.IADD R214, R214, 0x1, -R11.reuse ;  /* 0x00000001d6d6d824 */ /* 0x100fe200078e0a0b */
[----:B------:R-:W-:Y:S01]  /*5c80*/  ISETP.GE.AND P5, PT, R13, RZ, PT ;  /* 0x000000ff0d00720c */ /* 0x000fe20003fa6270 */
[----:B------:R-:W-:Y:S02]  /*5c90*/  IMAD.MOV R6, RZ, RZ, -R0 ;  /* 0x000000ffff067224 */ /* 0x000fe400078e0a00 */
[----:B------:R-:W-:Y:S02]  /*5ca0*/  @!P6 IMAD.IADD R218, R218, 0x1, -R11 ;  /* 0x00000001dadae824 */ /* 0x000fe400078e0a0b */
[C---:B------:R-:W-:Y:S02]  /*5cb0*/  IMAD R222, R11.reuse, R6, R222 ;  /* 0x000000060bde7224 */ /* 0x040fe400078e02de */
[----:B------:R-:W-:Y:S01]  /*5cc0*/  VIADD R6, R10, 0xa0 ;  /* 0x000000a00a067836 */ /* 0x000fe20000000000 */
[----:B------:R-:W-:Y:S01]  /*5cd0*/  ISETP.GT.U32.AND P6, PT, R11, R218, PT ;  /* 0x000000da0b00720c */ /* 0x000fe20003fc4070 */
[----:B------:R-:W-:-:S03]  /*5ce0*/  IMAD.HI.U32 R0, R12, R224, RZ ;  /* 0x000000e00c007227 */ /* 0x000fc600078e00ff */
[----:B------:R-:W-:Y:S01]  /*5cf0*/  IABS R226, R6 ;  /* 0x0000000600e27213 */ /* 0x000fe20000000000 */
[--C-:B------:R-:W-:Y:S01]  /*5d00*/  @!P4 IMAD.IADD R216, R216, 0x1, -R11.reuse ;  /* 0x00000001d8d8c824 */ /* 0x100fe200078e0a0b */
[C---:B------:R-:W-:Y:S01]  /*5d10*/  ISETP.GT.U32.AND P4, PT, R11.reuse, R222, PT ;  /* 0x000000de0b00720c */ /* 0x040fe20003f84070 */
[----:B------:R-:W-:Y:S01]  /*5d20*/  @!P3 IMAD.IADD R220, R220, 0x1, -R11 ;  /* 0x00000001dcdcb824 */ /* 0x000fe200078e0a0b */
[----:B------:R-:W-:Y:S01]  /*5d30*/  ISETP.GE.AND P3, PT, R6, RZ, PT ;  /* 0x000000ff0600720c */ /* 0x000fe20003f66270 */
[----:B------:R-:W-:Y:S02]  /*5d40*/  IMAD.MOV R0, RZ, RZ, -R0 ;  /* 0x000000ffff007224 */ /* 0x000fe400078e0a00 */
[----:B------:R-:W-:Y:S01]  /*5d50*/  @!P5 IMAD.MOV R216, RZ, RZ, -R216 ;  /* 0x000000ffffd8d224 */ /* 0x000fe200078e0ad8 */
[C---:B------:R-:W-:Y:S01]  /*5d60*/  ISETP.GT.U32.AND P5, PT, R11.reuse, R220, PT ;  /* 0x000000dc0b00720c */ /* 0x040fe20003fa4070 */
[----:B------:R-:W-:Y:S02]  /*5d70*/  IMAD R224, R11, R0, R224 ;  /* 0x000000000be07224 */ /* 0x000fe400078e02e0 */
[----:B------:R-:W-:-:S04]  /*5d80*/  IMAD.HI.U32 R0, R12, R226, RZ ;  /* 0x000000e20c007227 */ /* 0x000fc800078e00ff */
[--C-:B------:R-:W-:Y:S01]  /*5d90*/  @!P6 IMAD.IADD R218, R218, 0x1, -R11.reuse ;  /* 0x00000001dadae824 */ /* 0x100fe200078e0a0b */
[----:B------:R-:W-:Y:S01]  /*5da0*/  ISETP.GE.AND P6, PT, R17, RZ, PT ;  /* 0x000000ff1100720c */ /* 0x000fe20003fc6270 */
[----:B------:R-:W-:Y:S02]  /*5db0*/  IMAD.MOV R0, RZ, RZ, -R0 ;  /* 0x000000ffff007224 */ /* 0x000fe400078e0a00 */
[--C-:B------:R-:W-:Y:S02]  /*5dc0*/  @!P4 IMAD.IADD R222, R222, 0x1, -R11.reuse ;  /* 0x00000001dedec824 */ /* 0x100fe400078e0a0b */
[----:B------:R-:W-:Y:S01]  /*5dd0*/  @!P0 IMAD.MOV R218, RZ, RZ, -R218 ;  /* 0x000000ffffda8224 */ /* 0x000fe200078e0ada */
[C---:B------:R-:W-:Y:S01]  /*5de0*/  ISETP.GT.U32.AND P0, PT, R11.reuse, R224, PT ;  /* 0x000000e00b00720c */ /* 0x040fe20003f04070 */
[C---:B------:R-:W-:Y:S01]  /*5df0*/  IMAD R226, R11.reuse, R0, R226 ;  /* 0x000000000be27224 */ /* 0x040fe200078e02e2 */
[----:B------:R-:W-:Y:S01]  /*5e00*/  ISETP.GT.U32.AND P4, PT, R11, R222, PT ;  /* 0x000000de0b00720c */ /* 0x000fe20003f84070 */
[----:B------:R-:W-:-:S02]  /*5e10*/  @!P5 IMAD.IADD R220, R220, 0x1, -R11 ;  /* 0x00000001dcdcd824 */ /* 0x000fc400078e0a0b */
[C---:B------:R-:W-:Y:S01]  /*5e20*/  VIADD R13, R10.reuse, 0x9c ;  /* 0x0000009c0a0d7836 */ /* 0x040fe20000000000 */
[----:B------:R-:W-:Y:S01]  /*5e30*/  ISETP.GT.U32.AND P5, PT, R11, R226, PT ;  /* 0x000000e20b00720c */ /* 0x000fe20003fa4070 */
[----:B------:R-:W-:Y:S02]  /*5e40*/  VIADD R14, R10, 0x98 ;  /* 0x000000980a0e7836 */ /* 0x000fe40000000000 */
[----:B------:R-:W-:Y:S01]  /*5e50*/  @!P1 IMAD.MOV R214, RZ, RZ, -R214 ;  /* 0x000000ffffd69224 */ /* 0x000fe200078e0ad6 */
[----:B------:R-:W-:Y:S01]  /*5e60*/  IABS R228, R13 ;  /* 0x0000000d00e47213 */ /* 0x000fe20000000000 */
[----:B------:R-:W-:Y:S01]  /*5e70*/  @!P2 IMAD.MOV R212, RZ, RZ, -R212 ;  /* 0x000000ffffd4a224 */ /* 0x000fe200078e0ad4 */
[----:B------:R-:W-:Y:S01]  /*5e80*/  ISETP.GE.AND P1, PT, R16, RZ, PT ;  /* 0x000000ff1000720c */ /* 0x000fe20003f26270 */
[----:B------:R-:W-:Y:S01]  /*5e90*/  @!P0 IMAD.IADD R224, R224, 0x1, -R11 ;  /* 0x00000001e0e08824 */ /* 0x000fe200078e0a0b */
[----:B------:R-:W-:Y:S01]  /*5ea0*/  IABS R230, R14 ;  /* 0x0000000e00e67213 */ /* 0x000fe20000000000 */
[----:B------:R-:W-:Y:S01]  /*5eb0*/  IMAD.HI.U32 R0, R12, R228, RZ ;  /* 0x000000e40c007227 */ /* 0x000fe200078e00ff */
[----:B------:R-:W-:-:S02]  /*5ec0*/  ISETP.GE.AND P2, PT, R15, RZ, PT ;  /* 0x000000ff0f00720c */ /* 0x000fc40003f46270 */
[----:B------:R-:W-:Y:S01]  /*5ed0*/  ISETP.GE.AND P0, PT, R14, RZ, PT ;  /* 0x000000ff0e00720c */ /* 0x000fe20003f06270 */
[--C-:B------:R-:W-:Y:S01]  /*5ee0*/  @!P4 IMAD.IADD R222, R222, 0x1, -R11.reuse ;  /* 0x00000001dedec824 */ /* 0x100fe200078e0a0b */
[----:B------:R-:W-:Y:S01]  /*5ef0*/  ISETP.GE.AND P4, PT, R13, RZ, PT ;  /* 0x000000ff0d00720c */ /* 0x000fe20003f86270 */
[----:B------:R-:W-:Y:S01]  /*5f00*/  @!P5 IMAD.IADD R226, R226, 0x1, -R11 ;  /* 0x00000001e2e2d824 */ /* 0x000fe200078e0a0b */
[----:B------:R-:W-:Y:S01]  /*5f10*/  ISETP.GT.U32.AND P5, PT, R11, R224, PT ;  /* 0x000000e00b00720c */ /* 0x000fe20003fa4070 */
[----:B------:R-:W-:-:S04]  /*5f20*/  IMAD.HI.U32 R6, R12, R230, RZ ;  /* 0x000000e60c067227 */ /* 0x000fc800078e00ff */
[----:B------:R-:W-:Y:S02]  /*5f30*/  IMAD.MOV R13, RZ, RZ, -R0 ;  /* 0x000000ffff0d7224 */ /* 0x000fe400078e0a00 */
[----:B------:R-:W-:Y:S02]  /*5f40*/  IMAD.MOV R6, RZ, RZ, -R6 ;  /* 0x000000ffff067224 */ /* 0x000fe400078e0a06 */
[C---:B------:R-:W-:Y:S02]  /*5f50*/  IMAD R228, R11.reuse, R13, R228 ;  /* 0x0000000d0be47224 */ /* 0x040fe400078e02e4 */
[----:B------:R-:W-:Y:S02]  /*5f60*/  VIADD R15, R10, 0x94 ;  /* 0x000000940a0f7836 */ /* 0x000fe40000000000 */
[C---:B------:R-:W-:Y:S02]  /*5f70*/  IMAD R230, R11.reuse, R6, R230 ;  /* 0x000000060be67224 */ /* 0x040fe400078e02e6 */
[----:B------:R-:W-:Y:S01]  /*5f80*/  @!P1 IMAD.MOV R222, RZ, RZ, -R222 ;  /* 0x000000ffffde9224 */ /* 0x000fe200078e0ade */
[C---:B------:R-:W-:Y:S01]  /*5f90*/  ISETP.GT.U32.AND P1, PT, R11.reuse, R228, PT ;  /* 0x000000e40b00720c */ /* 0x040fe20003f24070 */
[----:B------:R-:W-:Y:S01]  /*5fa0*/  @!P5 IMAD.IADD R224, R224, 0x1, -R11 ;  /* 0x00000001e0e0d824 */ /* 0x000fe200078e0a0b */
[----:B------:R-:W-:Y:S01]  /*5fb0*/  IABS R232, R15 ;  /* 0x0000000f00e87213 */ /* 0x000fe20000000000 */
[----:B------:R-:W-:Y:S01]  /*5fc0*/  @!P2 IMAD.MOV R220, RZ, RZ, -R220 ;  /* 0x000000ffffdca224 */ /* 0x000fe200078e0adc */
[C---:B------:R-:W-:Y:S01]  /*5fd0*/  ISETP.GT.U32.AND P5, PT, R11.reuse, R230, PT ;  /* 0x000000e60b00720c */ /* 0x040fe20003fa4070 */
[----:B------:R-:W-:Y:S01]  /*5fe0*/  VIADD R14, R10, 0x90 ;  /* 0x000000900a0e7836 */ /* 0x000fe20000000000 */
[----:B------:R-:W-:Y:S01]  /*5ff0*/  ISETP.GT.U32.AND P2, PT, R11, R226, PT ;  /* 0x000000e20b00720c */ /* 0x000fe20003f44070 */
[----:B------:R-:W-:-:S03]  /*6000*/  IMAD.HI.U32 R0, R12, R232, RZ ;  /* 0x000000e80c007227 */ /* 0x000fc600078e00ff */
[----:B------:R-:W-:Y:S01]  /*6010*/  IABS R234, R14 ;  /* 0x0000000e00ea7213 */ /* 0x000fe20000000000 */
[----:B------:R-:W-:Y:S02]  /*6020*/  IMAD.MOV R0, RZ, RZ, -R0 ;  /* 0x000000ffff007224 */ /* 0x000fe400078e0a00 */
[--C-:B------:R-:W-:Y:S01]  /*6030*/  @!P1 IMAD.IADD R228, R228, 0x1, -R11.reuse ;  /* 0x00000001e4e49824 */ /* 0x100fe200078e0a0b */
[----:B------:R-:W-:Y:S01]  /*6040*/  ISETP.GE.AND P1, PT, R15, RZ, PT ;  /* 0x000000ff0f00720c */ /* 0x000fe20003f26270 */
[C---:B------:R-:W-:Y:S02]  /*6050*/  IMAD R232, R11.reuse, R0, R232 ;  /* 0x000000000be87224 */ /* 0x040fe400078e02e8 */
[--C-:B------:R-:W-:Y:S01]  /*6060*/  @!P5 IMAD.IADD R230, R230, 0x1, -R11.reuse ;  /* 0x00000001e6e6d824 */ /* 0x100fe200078e0a0b */
[C---:B------:R-:W-:Y:S01]  /*6070*/  ISETP.GT.U32.AND P5, PT, R11.reuse, R228, PT ;  /* 0x000000e40b00720c */ /* 0x040fe20003fa4070 */
[----:B------:R-:W-:Y:S01]  /*6080*/  @!P2 IMAD.IADD R226, R226, 0x1, -R11 ;  /* 0x00000001e2e2a824 */ /* 0x000fe200078e0a0b */
[----:B------:R-:W-:Y:S01]  /*6090*/  ISETP.GT.U32.AND P2, PT, R11, R232, PT ;  /* 0x000000e80b00720c */ /* 0x000fe20003f44070 */
[----:B------:R-:W-:-:S04]  /*60a0*/  IMAD.HI.U32 R0, R12, R234, RZ ;  /* 0x000000ea0c007227 */ /* 0x000fc800078e00ff */
[C---:B------:R-:W-:Y:S02]  /*60b0*/  VIADD R17, R10.reuse, 0x88 ;  /* 0x000000880a117836 */ /* 0x040fe40000000000 */
[----:B------:R-:W-:Y:S02]  /*60c0*/  IMAD.MOV R0, RZ, RZ, -R0 ;  /* 0x000000ffff007224 */ /* 0x000fe400078e0a00 */
[----:B------:R-:W-:Y:S01]  /*60d0*/  VIADD R16, R10, 0x8c ;  /* 0x0000008c0a107836 */ /* 0x000fe20000000000 */
[----:B------:R-:W-:Y:S01]  /*60e0*/  IABS R238, R17 ;  /* 0x0000001100ee7213 */ /* 0x000fe20000000000 */
        /* <DEDUP_REMOVED lines=10> */
[----:B------:R-:W-:Y:S02]  /*6190*/  VIADD R18, R10, 0x84 ;  /* 0x000000840a127836 */ /* 0x000fe40000000000 */
[C---:B------:R-:W-:Y:S02]  /*61a0*/  IMAD R238, R11.reuse, R0, R238 ;  /* 0x000000000bee7224 */ /* 0x040fe400078e02ee */
[C---:B------:R-:W-:Y:S01]  /*61b0*/  IMAD R236, R11.reuse, R13, R236 ;  /* 0x0000000d0bec7224 */ /* 0x040fe200078e02ec */
[----:B------:R-:W-:Y:S01]  /*61c0*/  IABS R240, R18 ;  /* 0x0000001200f07213 */ /* 0x000fe20000000000 */
[--C-:B------:R-:W-:Y:S01]  /*61d0*/  @!P5 IMAD.IADD R234, R234, 0x1, -R11.reuse ;  /* 0x00000001eaead824 */ /* 0x100fe200078e0a0b */
[C---:B------:R-:W-:Y:S01]  /*61e0*/  ISETP.GT.U32.AND P5, PT, R11.reuse, R238, PT ;  /* 0x000000ee0b00720c */ /* 0x040fe20003fa4070 */
[----:B------:R-:W-:Y:S01]  /*61f0*/  @!P2 IMAD.IADD R230, R230, 0x1, -R11 ;  /* 0x00000001e6e6a824 */ /* 0x000fe200078e0a0b */
[----:B------:R-:W-:Y:S01]  /*6200*/  ISETP.GT.U32.AND P2, PT, R11, R236, PT ;  /* 0x000000ec0b00720c */ /* 0x000fe20003f44070 */
[----:B------:R-:W-:-:S04]  /*6210*/  IMAD.HI.U32 R6, R12, R240, RZ ;  /* 0x000000f00c067227 */ /* 0x000fc800078e00ff */
[----:B------:R-:W-:Y:S01]  /*6220*/  @!P6 IMAD.MOV R224, RZ, RZ, -R224 ;  /* 0x000000ffffe0e224 */ /* 0x000fe200078e0ae0 */
[C---:B------:R-:W-:Y:S01]  /*6230*/  ISETP.GT.U32.AND P6, PT, R11.reuse, R232, PT ;  /* 0x000000e80b00720c */ /* 0x040fe20003fc4070 */
[----:B------:R-:W-:Y:S02]  /*6240*/  IMAD.MOV R6, RZ, RZ, -R6 ;  /* 0x000000ffff067224 */ /* 0x000fe400078e0a06 */
[----:B------:R-:W-:Y:S02]  /*6250*/  VIADD R13, R10, 0x80 ;  /* 0x000000800a0d7836 */ /* 0x000fe40000000000 */
[----:B------:R-:W-:Y:S01]  /*6260*/  @!P3 IMAD.MOV R226, RZ, RZ, -R226 ;  /* 0x000000ffffe2b224 */ /* 0x000fe200078e0ae2 */
[----:B------:R-:W-:Y:S01]  /*6270*/  ISETP.GE.AND P3, PT, R14, RZ, PT ;  /* 0x000000ff0e00720c */ /* 0x000fe20003f66270 */
[----:B------:R-:W-:Y:S01]  /*6280*/  IMAD R240, R11, R6, R240 ;  /* 0x000000060bf07224 */ /* 0x000fe200078e02f0 */
[----:B------:R-:W-:Y:S01]  /*6290*/  IABS R242, R13 ;  /* 0x0000000d00f27213 */ /* 0x000fe20000000000 */
[----:B------:R-:W-:-:S02]  /*62a0*/  @!P5 IMAD.IADD R238, R238, 0x1, -R11 ;  /* 0x00000001eeeed824 */ /* 0x000fc400078e0a0b */
[----:B------:R-:W-:Y:S02]  /*62b0*/  VIADD R14, R10, 0x7c ;  /* 0x0000007c0a0e7836 */ /* 0x000fe40000000000 */
[--C-:B------:R-:W-:Y:S01]  /*62c0*/  @!P2 IMAD.IADD R236, R236, 0x1, -R11.reuse ;  /* 0x00000001ececa824 */ /* 0x100fe200078e0a0b */
[C---:B------:R-:W-:Y:S01]  /*62d0*/  ISETP.GT.U32.AND P5, PT, R11.reuse, R238, PT ;  /* 0x000000ee0b00720c */ /* 0x040fe20003fa4070 */
[----:B------:R-:W-:Y:S01]  /*62e0*/  @!P0 IMAD.MOV R230, RZ, RZ, -R230 ;  /* 0x000000ffffe68224 */ /* 0x000fe200078e0ae6 */
[C---:B------:R-:W-:Y:S01]  /*62f0*/  ISETP.GT.U32.AND P0, PT, R11.reuse, R240, PT ;  /* 0x000000f00b00720c */ /* 0x040fe20003f04070 */
[----:B------:R-:W-:Y:S01]  /*6300*/  @!P4 IMAD.MOV R228, RZ, RZ, -R228 ;  /* 0x000000ffffe4c224 */ /* 0x000fe200078e0ae4 */
[----:B------:R-:W-:Y:S01]  /*6310*/  IABS R244, R14 ;  /* 0x0000000e00f47213 */ /* 0x000fe20000000000 */
[----:B------:R-:W-:Y:S01]  /*6320*/  IMAD.HI.U32 R0, R12, R242, RZ ;  /* 0x000000f20c007227 */ /* 0x000fe200078e00ff */
[C---:B------:R-:W-:Y:S02]  /*6330*/  ISETP.GT.U32.AND P4, PT, R11.reuse, R236, PT ;  /* 0x000000ec0b00720c */ /* 0x040fe40003f84070 */
[----:B------:R-:W-:Y:S01]  /*6340*/  ISETP.GT.U32.AND P2, PT, R11, R234, PT ;  /* 0x000000ea0b00720c */ /* 0x000fe20003f44070 */
[----:B------:R-:W-:Y:S01]  /*6350*/  @!P6 IMAD.IADD R232, R232, 0x1, -R11 ;  /* 0x00000001e8e8e824 */ /* 0x000fe200078e0a0b */
[----:B------:R-:W-:Y:S01]  /*6360*/  ISETP.GE.AND P6, PT, R16, RZ, PT ;  /* 0x000000ff1000720c */ /* 0x000fe20003fc6270 */
[----:B------:R-:W-:-:S02]  /*6370*/  IMAD.MOV R0, RZ, RZ, -R0 ;  /* 0x000000ffff007224 */ /* 0x000fc400078e0a00 */
[----:B------:R-:W-:-:S04]  /*6380*/  IMAD.HI.U32 R6, R12, R244, RZ ;  /* 0x000000f40c067227 */ /* 0x000fc800078e00ff */
[----:B------:R-:W-:Y:S02]  /*6390*/  IMAD R242, R11, R0, R242 ;  /* 0x000000000bf27224 */ /* 0x000fe400078e02f2 */
[----:B------:R-:W-:Y:S01]  /*63a0*/  @!P1 IMAD.MOV R232, RZ, RZ, -R232 ;  /* 0x000000ffffe89224 */ /* 0x000fe200078e0ae8 */
[----:B------:R-:W-:Y:S01]  /*63b0*/  ISETP.GE.AND P1, PT, R17, RZ, PT ;  /* 0x000000ff1100720c */ /* 0x000fe20003f26270 */
[----:B------:R-:W-:Y:S02]  /*63c0*/  IMAD.MOV R6, RZ, RZ, -R6 ;  /* 0x000000ffff067224 */ /* 0x000fe400078e0a06 */
[--C-:B------:R-:W-:Y:S02]  /*63d0*/  @!P0 IMAD.IADD R240, R240, 0x1, -R11.reuse ;  /* 0x00000001f0f08824 */ /* 0x100fe400078e0a0b */
[--C-:B------:R-:W-:Y:S01]  /*63e0*/  @!P5 IMAD.IADD R238, R238, 0x1, -R11.reuse ;  /* 0x00000001eeeed824 */ /* 0x100fe200078e0a0b */
[C---:B------:R-:W-:Y:S01]  /*63f0*/  ISETP.GT.U32.AND P5, PT, R11.reuse, R242, PT ;  /* 0x000000f20b00720c */ /* 0x040fe20003fa4070 */
[----:B------:R-:W-:Y:S01]  /*6400*/  @!P4 IMAD.IADD R236, R236, 0x1, -R11 ;  /* 0x00000001ececc824 */ /* 0x000fe200078e0a0b */
[C---:B------:R-:W-:Y:S01]  /*6410*/  ISETP.GT.U32.AND P0, PT, R11.reuse, R240, PT ;  /* 0x000000f00b00720c */ /* 0x040fe20003f04070 */
[----:B------:R-:W-:Y:S01]  /*6420*/  IMAD R244, R11, R6, R244 ;  /* 0x000000060bf47224 */ /* 0x000fe200078e02f4 */
[----:B------:R-:W-:Y:S01]  /*6430*/  ISETP.GE.AND P4, PT, R13, RZ, PT ;  /* 0x000000ff0d00720c */ /* 0x000fe20003f86270 */
[----:B------:R-:W-:-:S02]  /*6440*/  @!P6 IMAD.MOV R236, RZ, RZ, -R236 ;  /* 0x000000ffffece224 */ /* 0x000fc400078e0aec */
[----:B------:R-:W-:Y:S01]  /*6450*/  VIADD R0, R10, 0x78 ;  /* 0x000000780a007836 */ /* 0x000fe20000000000 */
[C---:B------:R-:W-:Y:S01]  /*6460*/  ISETP.GT.U32.AND P6, PT, R11.reuse, R244, PT ;  /* 0x000000f40b00720c */ /* 0x040fe20003fc4070 */
[----:B------:R-:W-:Y:S02]  /*6470*/  @!P1 IMAD.MOV R238, RZ, RZ, -R238 ;  /* 0x000000ffffee9224 */ /* 0x000fe400078e0aee */
[--C-:B------:R-:W-:Y:S01]  /*6480*/  @!P2 IMAD.IADD R234, R234, 0x1, -R11.reuse ;  /* 0x00000001eaeaa824 */ /* 0x100fe200078e0a0b */
[----:B------:R-:W-:Y:S01]  /*6490*/  IABS R246, R0 ;  /* 0x0000000000f67213 */ /* 0x000fe20000000000 */
[--C-:B------:R-:W-:Y:S01]  /*64a0*/  @!P5 IMAD.IADD R242, R242, 0x1, -R11.reuse ;  /* 0x00000001f2f2d824 */ /* 0x100fe200078e0a0b */
[----:B------:R-:W-:Y:S01]  /*64b0*/  ISETP.GE.AND P1, PT, R0, RZ, PT ;  /* 0x000000ff0000720c */ /* 0x000fe20003f26270 */
[----:B------:R-:W-:Y:S01]  /*64c0*/  VIADD R0, R10, 0x74 ;  /* 0x000000740a007836 */ /* 0x000fe20000000000 */
[----:B------:R-:W-:Y:S01]  /*64d0*/  ISETP.GE.AND P2, PT, R18, RZ, PT ;  /* 0x000000ff1200720c */ /* 0x000fe20003f46270 */
[--C-:B------:R-:W-:Y:S01]  /*64e0*/  @!P0 IMAD.IADD R240, R240, 0x1, -R11.reuse ;  /* 0x00000001f0f08824 */ /* 0x100fe200078e0a0b */
[----:B------:R-:W-:Y:S01]  /*64f0*/  ISETP.GT.U32.AND P5, PT, R11, R242, PT ;  /* 0x000000f20b00720c */ /* 0x000fe20003fa4070 */
[----:B------:R-:W-:Y:S01]  /*6500*/  @!P3 IMAD.MOV R234, RZ, RZ, -R234 ;  /* 0x000000ffffeab224 */ /* 0x000fe200078e0aea */
[----:B------:R-:W-:Y:S01]  /*6510*/  ISETP.GE.AND P0, PT, R0, RZ, PT ;  /* 0x000000ff0000720c */ /* 0x000fe20003f06270 */
[----:B------:R-:W-:Y:S01]  /*6520*/  @!P6 IMAD.IADD R244, R244, 0x1, -R11 ;  /* 0x00000001f4f4e824 */ /* 0x000fe200078e0a0b */
[----:B------:R-:W-:Y:S01]  /*6530*/  IABS R13, R0 ;  /* 0x00000000000d7213 */ /* 0x000fe20000000000 */
[----:B------:R-:W-:Y:S01]  /*6540*/  IMAD.HI.U32 R0, R12, R246, RZ ;  /* 0x000000f60c007227 */ /* 0x000fe200078e00ff */
[----:B------:R-:W-:-:S02]  /*6550*/  ISETP.GE.AND P3, PT, R14, RZ, PT ;  /* 0x000000ff0e00720c */ /* 0x000fc40003f66270 */
[C---:B------:R-:W-:Y:S01]  /*6560*/  ISETP.GT.U32.AND P6, PT, R11.reuse, R244, PT ;  /* 0x000000f40b00720c */ /* 0x040fe20003fc4070 */
[----:B------:R-:W-:Y:S02]  /*6570*/  IMAD.MOV R0, RZ, RZ, -R0 ;  /* 0x000000ffff007224 */ /* 0x000fe400078e0a00 */
[----:B------:R-:W-:Y:S02]  /*6580*/  VIADD R6, R10, 0x70 ;  /* 0x000000700a067836 */ /* 0x000fe40000000000 */
[----:B------:R-:W-:Y:S02]  /*6590*/  IMAD R246, R11, R0, R246 ;  /* 0x000000000bf67224 */ /* 0x000fe400078e02f6 */
[----:B------:R-:W-:Y:S01]  /*65a0*/  IMAD.HI.U32 R0, R12, R13, RZ ;  /* 0x0000000d0c007227 */ /* 0x000fe200078e00ff */
[----:B------:R-:W-:-:S03]  /*65b0*/  IABS R39, R6 ;  /* 0x0000000600277213 */ /* 0x000fc60000000000 */
[--C-:B------:R-:W-:Y:S01]  /*65c0*/  @!P5 IMAD.IADD R242, R242, 0x1, -R11.reuse ;  /* 0x00000001f2f2d824 */ /* 0x100fe200078e0a0b */
[C---:B------:R-:W-:Y:S01]  /*65d0*/  ISETP.GT.U32.AND P5, PT, R11.reuse, R246, PT ;  /* 0x000000f60b00720c */ /* 0x040fe20003fa4070 */
[----:B------:R-:W-:Y:S02]  /*65e0*/  IMAD.MOV R0, RZ, RZ, -R0 ;  /* 0x000000ffff007224 */ /* 0x000fe400078e0a00 */
[----:B------:R-:W-:Y:S02]  /*65f0*/  @!P6 IMAD.IADD R244, R244, 0x1, -R11 ;  /* 0x00000001f4f4e824 */ /* 0x000fe400078e0a0b */
[C---:B------:R-:W-:Y:S02]  /*6600*/  IMAD R13, R11.reuse, R0, R13 ;  /* 0x000000000b0d7224 */ /* 0x040fe400078e020d */
[----:B------:R-:W-:Y:S02]  /*6610*/  @!P3 IMAD.MOV R244, RZ, RZ, -R244 ;  /* 0x000000fffff4b224 */ /* 0x000fe400078e0af4 */
[----:B------:R-:W-:Y:S01]  /*6620*/  @!P2 IMAD.MOV R240, RZ, RZ, -R240 ;  /* 0x000000fffff0a224 */ /* 0x000fe200078e0af0 */
[----:B------:R-:W-:Y:S01]  /*6630*/  ISETP.GT.U32.AND P3, PT, R11, R13, PT ;  /* 0x0000000d0b00720c */ /* 0x000fe20003f64070 */
[----:B------:R-:W-:Y:S01]  /*6640*/  VIADD R14, R10, 0x6c ;  /* 0x0000006c0a0e7836 */ /* 0x000fe20000000000 */
[----:B------:R-:W-:Y:S01]  /*6650*/  ISETP.GE.AND P2, PT, R6, RZ, PT ;  /* 0x000000ff0600720c */ /* 0x000fe20003f46270 */
[----:B------:R-:W-:-:S02]  /*6660*/  @!P5 IMAD.IADD R246, R246, 0x1, -R11 ;  /* 0x00000001f6f6d824 */ /* 0x000fc400078e0a0b */
[----:B------:R-:W-:Y:S01]  /*6670*/  IMAD.HI.U32 R6, R12, R39, RZ ;  /* 0x000000270c067227 */ /* 0x000fe200078e00ff */
[----:B------:R-:W-:Y:S02]  /*6680*/  IABS R15, R14 ;  /* 0x0000000e000f7213 */ /* 0x000fe40000000000 */
[----:B------:R-:W-:Y:S01]  /*6690*/  ISETP.GT.U32.AND P5, PT, R11, R246, PT ;  /* 0x000000f60b00720c */ /* 0x000fe20003fa4070 */
[----:B------:R-:W-:Y:S01]  /*66a0*/  IMAD.MOV R6, RZ, RZ, -R6 ;  /* 0x000000ffff067224 */ /* 0x000fe200078e0a06 */
[----:B------:R-:W-:Y:S01]  /*66b0*/  ISETP.GE.AND P6, PT, R14, RZ, PT ;  /* 0x000000ff0e00720c */ /* 0x000fe20003fc6270 */
[----:B------:R-:W-:-:S04]  /*66c0*/  IMAD.HI.U32 R0, R12, R15, RZ ;  /* 0x0000000f0c007227 */ /* 0x000fc800078e00ff */
[----:B------:R-:W-:Y:S02]  /*66d0*/  IMAD R39, R11, R6, R39 ;  /* 0x000000060b277224 */ /* 0x000fe400078e0227 */
[--C-:B------:R-:W-:Y:S02]  /*66e0*/  @!P3 IMAD.IADD R13, R13, 0x1, -R11.reuse ;  /* 0x000000010d0db824 */ /* 0x100fe400078e0a0b */
[C---:B------:R-:W-:Y:S02]  /*66f0*/  VIADD R6, R10.reuse, 0x68 ;  /* 0x000000680a067836 */ /* 0x040fe40000000000 */
[----:B------:R-:W-:Y:S01]  /*6700*/  VIADD R14, R10, 0x64 ;  /* 0x000000640a0e7836 */ /* 0x000fe20000000000 */
[C---:B------:R-:W-:Y:S01]  /*6710*/  ISETP.GT.U32.AND P3, PT, R11.reuse, R13, PT ;  /* 0x0000000d0b00720c */ /* 0x040fe20003f64070 */
[----:B------:R-:W-:Y:S01]  /*6720*/  IMAD.MOV R0, RZ, RZ, -R0 ;  /* 0x000000ffff007224 */ /* 0x000fe200078e0a00 */
[----:B------:R-:W-:Y:S01]  /*6730*/  IABS R37, R6 ;  /* 0x0000000600257213 */ /* 0x000fe20000000000 */
[----:B------:R-:W-:Y:S01]  /*6740*/  @!P5 IMAD.IADD R246, R246, 0x1, -R11 ;  /* 0x00000001f6f6d824 */ /* 0x000fe200078e0a0b */
[C---:B------:R-:W-:Y:S01]  /*6750*/  ISETP.GT.U32.AND P5, PT, R11.reuse, R39, PT ;  /* 0x000000270b00720c */ /* 0x040fe20003fa4070 */
[----:B------:R-:W-:Y:S01]  /*6760*/  IMAD R15, R11, R0, R15 ;  /* 0x000000000b0f7224 */ /* 0x000fe200078e020f */
[----:B------:R-:W-:Y:S01]  /*6770*/  IABS R35, R14 ;  /* 0x0000000e00237213 */ /* 0x000fe20000000000 */
[----:B------:R-:W-:-:S02]  /*6780*/  VIADD R16, R10, 0x60 ;  /* 0x000000600a107836 */ /* 0x000fc40000000000 */
[----:B------:R-:W-:-:S03]  /*6790*/  IMAD.HI.U32 R0, R12, R37, RZ ;  /* 0x000000250c007227 */ /* 0x000fc600078e00ff */
[----:B------:R-:W-:Y:S01]  /*67a0*/  IABS R33, R16 ;  /* 0x0000001000217213 */ /* 0x000fe20000000000 */
[----:B------:R-:W-:Y:S01]  /*67b0*/  @!P4 IMAD.MOV R242, RZ, RZ, -R242 ;  /* 0x000000fffff2c224 */ /* 0x000fe200078e0af2 */
[----:B------:R-:W-:Y:S01]  /*67c0*/  ISETP.GE.AND P4, PT, R6, RZ, PT ;  /* 0x000000ff0600720c */ /* 0x000fe20003f86270 */
[----:B------:R-:W-:-:S04]  /*67d0*/  IMAD.HI.U32 R6, R12, R35, RZ ;  /* 0x000000230c067227 */ /* 0x000fc800078e00ff */
[----:B------:R-:W-:Y:S02]  /*67e0*/  IMAD.MOV R0, RZ, RZ, -R0 ;  /* 0x000000ffff007224 */ /* 0x000fe400078e0a00 */
[----:B------:R-:W-:Y:S01]  /*67f0*/  @!P3 IMAD.IADD R13, R13, 0x1, -R11 ;  /* 0x000000010d0db824 */ /* 0x000fe200078e0a0b */
[C---:B------:R-:W-:Y:S01]  /*6800*/  ISETP.GT.U32.AND P3, PT, R11.reuse, R15, PT ;  /* 0x0000000f0b00720c */ /* 0x040fe20003f64070 */
[----:B------:R-:W-:Y:S02]  /*6810*/  IMAD.MOV R6, RZ, RZ, -R6 ;  /* 0x000000ffff067224 */ /* 0x000fe400078e0a06 */
[----:B------:R-:W-:Y:S02]  /*6820*/  IMAD R37, R11, R0, R37 ;  /* 0x000000000b257224 */ /* 0x000fe400078e0225 */
[----:B------:R-:W-:-:S04]  /*6830*/  IMAD.HI.U32 R0, R12, R33, RZ ;  /* 0x000000210c007227 */ /* 0x000fc800078e00ff */
[----:B------:R-:W-:Y:S02]  /*6840*/  @!P5 IMAD.IADD R39, R39, 0x1, -R11 ;  /* 0x000000012727d824 */ /* 0x000fe400078e0a0b */
[C---:B------:R-:W-:Y:S02]  /*6850*/  IMAD R35, R11.reuse, R6, R35 ;  /* 0x000000060b237224 */ /* 0x040fe400078e0223 */
[----:B------:R-:W-:Y:S01]  /*6860*/  IMAD.MOV R6, RZ, RZ, -R0 ;  /* 0x000000ffff067224 */ /* 0x000fe200078e0a00 */
[C---:B------:R-:W-:Y:S01]  /*6870*/  ISETP.GT.U32.AND P5, PT, R11.reuse, R39, PT ;  /* 0x000000270b00720c */ /* 0x040fe20003fa4070 */
[----:B------:R-:W-:Y:S01]  /*6880*/  @!P1 IMAD.MOV R246, RZ, RZ, -R246 ;  /* 0x000000fffff69224 */ /* 0x000fe200078e0af6 */
[C---:B------:R-:W-:Y:S01]  /*6890*/  ISETP.GT.U32.AND P1, PT, R11.reuse, R37, PT ;  /* 0x000000250b00720c */ /* 0x040fe20003f24070 */
[----:B------:R-:W-:Y:S02]  /*68a0*/  IMAD R33, R11, R6, R33 ;  /* 0x000000060b217224 */ /* 0x000fe400078e0221 */
[----:B------:R-:W-:-:S02]  /*68b0*/  @!P3 IMAD.IADD R15, R15, 0x1, -R11 ;  /* 0x000000010f0fb824 */ /* 0x000fc400078e0a0b */
[C---:B------:R-:W-:Y:S01]  /*68c0*/  VIADD R18, R10.reuse, 0x5c ;  /* 0x0000005c0a127836 */ /* 0x040fe20000000000 */
[C---:B------:R-:W-:Y:S01]  /*68d0*/  ISETP.GT.U32.AND P3, PT, R11.reuse, R33, PT ;  /* 0x000000210b00720c */ /* 0x040fe20003f64070 */
[----:B------:R-:W-:Y:S01]  /*68e0*/  @!P0 IMAD.MOV R13, RZ, RZ, -R13 ;  /* 0x000000ffff0d8224 */ /* 0x000fe200078e0a0d */
[----:B------:R-:W-:Y:S01]  /*68f0*/  ISETP.GT.U32.AND P0, PT, R11, R35, PT ;  /* 0x000000230b00720c */ /* 0x000fe20003f04070 */
[----:B------:R-:W-:Y:S01]  /*6900*/  VIADD R19, R10, 0x58 ;  /* 0x000000580a137836 */ /* 0x000fe20000000000 */
[----:B------:R-:W-:Y:S01]  /*6910*/  IABS R17, R18 ;  /* 0x0000001200117213 */ /* 0x000fe20000000000 */
[----:B------:R-:W-:Y:S01]  /*6920*/  @!P5 IMAD.IADD R39, R39, 0x1, -R11 ;  /* 0x000000012727d824 */ /* 0x000fe200078e0a0b */
[----:B------:R-:W-:Y:S01]  /*6930*/  ISETP.GE.AND P5, PT, R14, RZ, PT ;  /* 0x000000ff0e00720c */ /* 0x000fe20003fa6270 */
[----:B------:R-:W-:Y:S01]  /*6940*/  VIADD R14, R10, 0x54 ;  /* 0x000000540a0e7836 */ /* 0x000fe20000000000 */
[----:B------:R-:W-:Y:S01]  /*6950*/  IABS R156, R19 ;  /* 0x00000013009c7213 */ /* 0x000fe20000000000 */
[----:B------:R-:W-:-:S03]  /*6960*/  IMAD.HI.U32 R0, R12, R17, RZ ;  /* 0x000000110c007227 */ /* 0x000fc600078e00ff */
[----:B------:R-:W-:Y:S01]  /*6970*/  IABS R30, R14 ;  /* 0x0000000e001e7213 */ /* 0x000fe20000000000 */
[--C-:B------:R-:W-:Y:S01]  /*6980*/  @!P1 IMAD.IADD R37, R37, 0x1, -R11.reuse ;  /* 0x0000000125259824 */ /* 0x100fe200078e0a0b */
[----:B------:R-:W-:Y:S01]  /*6990*/  ISETP.GT.U32.AND P1, PT, R11, R15, PT ;  /* 0x0000000f0b00720c */ /* 0x000fe20003f24070 */
[----:B------:R-:W-:Y:S02]  /*69a0*/  @!P3 IMAD.IADD R33, R33, 0x1, -R11 ;  /* 0x000000012121b824 */ /* 0x000fe400078e0a0b */
[----:B------:R-:W-:Y:S02]  /*69b0*/  IMAD.MOV R0, RZ, RZ, -R0 ;  /* 0x000000ffff007224 */ /* 0x000fe400078e0a00 */
[----:B------:R-:W-:Y:S01]  /*69c0*/  @!P2 IMAD.MOV R39, RZ, RZ, -R39 ;  /* 0x000000ffff27a224 */ /* 0x000fe200078e0a27 */
[C---:B------:R-:W-:Y:S01]  /*69d0*/  ISETP.GT.U32.AND P2, PT, R11.reuse, R33, PT ;  /* 0x000000210b00720c */ /* 0x040fe20003f44070 */
[----:B------:R-:W-:Y:S02]  /*69e0*/  IMAD R17, R11, R0, R17 ;  /* 0x000000000b117224 */ /* 0x000fe400078e0211 */
[----:B------:R-:W-:-:S04]  /*69f0*/  IMAD.HI.U32 R0, R12, R30, RZ ;  /* 0x0000001e0c007227 */ /* 0x000fc800078e00ff */
[----:B------:R-:W-:Y:S02]  /*6a00*/  IMAD.MOV R0, RZ, RZ, -R0 ;  /* 0x000000ffff007224 */ /* 0x000fe400078e0a00 */
[--C-:B------:R-:W-:Y:S01]  /*6a10*/  @!P0 IMAD.IADD R35, R35, 0x1, -R11.reuse ;  /* 0x0000000123238824 */ /* 0x100fe200078e0a0b */
[----:B------:R-:W-:Y:S01]  /*6a20*/  ISETP.GT.U32.AND P0, PT, R11, R37, PT ;  /* 0x000000250b00720c */ /* 0x000fe20003f04070 */
[--C-:B------:R-:W-:Y:S01]  /*6a30*/  @!P1 IMAD.IADD R15, R15, 0x1, -R11.reuse ;  /* 0x000000010f0f9824 */ /* 0x100fe200078e0a0b */
[C---:B------:R-:W-:Y:S01]  /*6a40*/  ISETP.GT.U32.AND P1, PT, R11.reuse, R17, PT ;  /* 0x000000110b00720c */ /* 0x040fe20003f24070 */
[C---:B------:R-:W-:Y:S01]  /*6a50*/  IMAD R30, R11.reuse, R0, R30 ;  /* 0x000000000b1e7224 */ /* 0x040fe200078e021e */
[----:B------:R-:W-:Y:S01]  /*6a60*/  ISETP.GT.U32.AND P3, PT, R11, R35, PT ;  /* 0x000000230b00720c */ /* 0x000fe20003f64070 */
[----:B------:R-:W-:Y:S02]  /*6a70*/  @!P2 IMAD.IADD R33, R33, 0x1, -R11 ;  /* 0x000000012121a824 */ /* 0x000fe400078e0a0b */
[----:B------:R-:W-:Y:S01]  /*6a80*/  IMAD.HI.U32 R6, R12, R156, RZ ;  /* 0x0000009c0c067227 */ /* 0x000fe200078e00ff */
[----:B------:R-:W-:-:S03]  /*6a90*/  ISETP.GT.U32.AND P2, PT, R11, R30, PT ;  /* 0x0000001e0b00720c */ /* 0x000fc60003f44070 */
[C---:B------:R-:W-:Y:S02]  /*6aa0*/  VIADD R20, R10.reuse, 0x50 ;  /* 0x000000500a147836 */ /* 0x040fe40000000000 */
[----:B------:R-:W-:Y:S02]  /*6ab0*/  IMAD.MOV R6, RZ, RZ, -R6 ;  /* 0x000000ffff067224 */ /* 0x000fe400078e0a06 */
[----:B------:R-:W-:Y:S01]  /*6ac0*/  VIADD R21, R10, 0x4c ;  /* 0x0000004c0a157836 */ /* 0x000fe20000000000 */
[----:B------:R-:W-:Y:S01]  /*6ad0*/  IABS R28, R20 ;  /* 0x00000014001c7213 */ /* 0x000fe20000000000 */
[----:B------:R-:W-:Y:S02]  /*6ae0*/  IMAD R156, R11, R6, R156 ;  /* 0x000000060b9c7224 */ /* 0x000fe400078e029c */
[----:B------:R-:W-:Y:S01]  /*6af0*/  @!P1 IMAD.IADD R17, R17, 0x1, -R11 ;  /* 0x0000000111119824 */ /* 0x000fe200078e0a0b */
[----:B------:R-:W-:Y:S01]  /*6b00*/  IABS R26, R21 ;  /* 0x00000015001a7213 */ /* 0x000fe20000000000 */
[----:B------:R-:W-:Y:S01]  /*6b10*/  IMAD.HI.U32 R0, R12, R28, RZ ;  /* 0x0000001c0c007227 */ /* 0x000fe200078e00ff */
[----:B------:R-:W-:-:S03]  /*6b20*/  ISETP.GE.AND P1, PT, R18, RZ, PT ;  /* 0x000000ff1200720c */ /* 0x000fc60003f26270 */
[--C-:B------:R-:W-:Y:S01]  /*6b30*/  @!P0 IMAD.IADD R37, R37, 0x1, -R11.reuse ;  /* 0x0000000125258824 */ /* 0x100fe200078e0a0b */
[----:B------:R-:W-:Y:S01]  /*6b40*/  ISETP.GT.U32.AND P0, PT, R11, R156, PT ;  /* 0x0000009c0b00720c */ /* 0x000fe20003f04070 */
[--C-:B------:R-:W-:Y:S01]  /*6b50*/  @!P3 IMAD.IADD R35, R35, 0x1, -R11.reuse ;  /* 0x000000012323b824 */ /* 0x100fe200078e0a0b */
[----:B------:R-:W-:Y:S01]  /*6b60*/  ISETP.GE.AND P3, PT, R16, RZ, PT ;  /* 0x000000ff1000720c */ /* 0x000fe20003f66270 */
[----:B------:R-:W-:Y:S01]  /*6b70*/  @!P2 IMAD.IADD R30, R30, 0x1, -R11 ;  /* 0x000000011e1ea824 */ /* 0x000fe200078e0a0b */
[----:B------:R-:W-:Y:S01]  /*6b80*/  ISETP.GT.U32.AND P2, PT, R11, R17, PT ;  /* 0x000000110b00720c */ /* 0x000fe20003f44070 */
[----:B------:R-:W-:-:S04]  /*6b90*/  IMAD.HI.U32 R6, R12, R26, RZ ;  /* 0x0000001a0c067227 */ /* 0x000fc800078e00ff */
[----:B------:R-:W-:Y:S02]  /*6ba0*/  IMAD.MOV R0, RZ, RZ, -R0 ;  /* 0x000000ffff007224 */ /* 0x000fe400078e0a00 */
[----:B------:R-:W-:Y:S02]  /*6bb0*/  IMAD.MOV R6, RZ, RZ, -R6 ;  /* 0x000000ffff067224 */ /* 0x000fe400078e0a06 */
[----:B------:R-:W-:Y:S02]  /*6bc0*/  VIADD R16, R10, 0x48 ;  /* 0x000000480a107836 */ /* 0x000fe40000000000 */
[C---:B------:R-:W-:Y:S02]  /*6bd0*/  IMAD R28, R11.reuse, R0, R28 ;  /* 0x000000000b1c7224 */ /* 0x040fe400078e021c */
[C---:B------:R-:W-:Y:S01]  /*6be0*/  IMAD R26, R11.reuse, R6, R26 ;  /* 0x000000060b1a7224 */ /* 0x040fe200078e021a */
[----:B------:R-:W-:Y:S01]  /*6bf0*/  IABS R24, R16 ;  /* 0x0000001000187213 */ /* 0x000fe20000000000 */
[----:B------:R-:W-:Y:S01]  /*6c00*/  @!P4 IMAD.MOV R37, RZ, RZ, -R37 ;  /* 0x000000ffff25c224 */ /* 0x000fe200078e0a25 */
[C---:B------:R-:W-:Y:S01]  /*6c10*/  ISETP.GT.U32.AND P4, PT, R11.reuse, R30, PT ;  /* 0x0000001e0b00720c */ /* 0x040fe20003f84070 */
[----:B------:R-:W-:Y:S01]  /*6c20*/  @!P5 IMAD.MOV R35, RZ, RZ, -R35 ;  /* 0x000000ffff23d224 */ /* 0x000fe200078e0a23 */
[----:B------:R-:W-:Y:S01]  /*6c30*/  ISETP.GT.U32.AND P5, PT, R11, R28, PT ;  /* 0x0000001c0b00720c */ /* 0x000fe20003fa4070 */
[----:B------:R-:W-:Y:S01]  /*6c40*/  @!P0 IMAD.IADD R156, R156, 0x1, -R11 ;  /* 0x000000019c9c8824 */ /* 0x000fe200078e0a0b */
[----:B------:R-:W-:Y:S01]  /*6c50*/  ISETP.GE.AND P0, PT, R19, RZ, PT ;  /* 0x000000ff1300720c */ /* 0x000fe20003f06270 */
[----:B------:R-:W-:Y:S01]  /*6c60*/  @!P3 IMAD.MOV R33, RZ, RZ, -R33 ;  /* 0x000000ffff21b224 */ /* 0x000fe200078e0a21 */
[----:B------:R-:W-:Y:S01]  /*6c70*/  ISETP.GE.AND P3, PT, R14, RZ, PT ;  /* 0x000000ff0e00720c */ /* 0x000fe20003f66270 */
[----:B------:R-:W-:Y:S01]  /*6c80*/  @!P2 IMAD.IADD R17, R17, 0x1, -R11 ;  /* 0x000000011111a824 */ /* 0x000fe200078e0a0b */
[----:B------:R-:W-:Y:S01]  /*6c90*/  ISETP.GT.U32.AND P2, PT, R11, R26, PT ;  /* 0x0000001a0b00720c */ /* 0x000fe20003f44070 */
[----:B------:R-:W-:-:S04]  /*6ca0*/  IMAD.HI.U32 R0, R12, R24, RZ ;  /* 0x000000180c007227 */ /* 0x000fc800078e00ff */
[----:B------:R-:W-:Y:S01]  /*6cb0*/  @!P6 IMAD.MOV R15, RZ, RZ, -R15 ;  /* 0x000000ffff0fe224 */ /* 0x000fe200078e0a0f */
[----:B------:R-:W-:Y:S01]  /*6cc0*/  ISETP.GT.U32.AND P6, PT, R11, R156, PT ;  /* 0x0000009c0b00720c */ /* 0x000fe20003fc4070 */
[----:B------:R-:W-:Y:S02]  /*6cd0*/  VIADD R6, R10, 0x44 ;  /* 0x000000440a067836 */ /* 0x000fe40000000000 */
[----:B------:R-:W-:Y:S02]  /*6ce0*/  IMAD.MOV R0, RZ, RZ, -R0 ;  /* 0x000000ffff007224 */ /* 0x000fe400078e0a00 */
[--C-:B------:R-:W-:Y:S01]  /*6cf0*/  @!P4 IMAD.IADD R30, R30, 0x1, -R11.reuse ;  /* 0x000000011e1ec824 */ /* 0x100fe200078e0a0b */
[----:B------:R-:W-:Y:S01]  /*6d00*/  IABS R22, R6 ;  /* 0x0000000600167213 */ /* 0x000fe20000000000 */
[--C-:B------:R-:W-:Y:S01]  /*6d10*/  @!P5 IMAD.IADD R28, R28, 0x1, -R11.reuse ;  /* 0x000000011c1cd824 */ /* 0x100fe200078e0a0b */
[----:B------:R-:W-:Y:S01]  /*6d20*/  ISETP.GE.AND P4, PT, R21, RZ, PT ;  /* 0x000000ff1500720c */ /* 0x000fe20003f86270 */
[C---:B------:R-:W-:Y:S01]  /*6d30*/  IMAD R24, R11.reuse, R0, R24 ;  /* 0x000000000b187224 */ /* 0x040fe200078e0218 */
[----:B------:R-:W-:Y:S01]  /*6d40*/  ISETP.GE.AND P5, PT, R16, RZ, PT ;  /* 0x000000ff1000720c */ /* 0x000fe20003fa6270 */
[----:B------:R-:W-:Y:S01]  /*6d50*/  @!P2 IMAD.IADD R26, R26, 0x1, -R11 ;  /* 0x000000011a1aa824 */ /* 0x000fe200078e0a0b */
[C---:B------:R-:W-:Y:S01]  /*6d60*/  ISETP.GT.U32.AND P2, PT, R11.reuse, R28, PT ;  /* 0x0000001c0b00720c */ /* 0x040fe20003f44070 */
[----:B------:R-:W-:Y:S01]  /*6d70*/  @!P3 IMAD.MOV R30, RZ, RZ, -R30 ;  /* 0x000000ffff1eb224 */ /* 0x000fe200078e0a1e */
[----:B------:R-:W-:Y:S01]  /*6d80*/  ISETP.GT.U32.AND P3, PT, R11, R24, PT ;  /* 0x000000180b00720c */ /* 0x000fe20003f64070 */
[----:B------:R-:W-:-:S04]  /*6d90*/  IMAD.HI.U32 R0, R12, R22, RZ ;  /* 0x000000160c007227 */ /* 0x000fc800078e00ff */
[----:B------:R-:W-:Y:S01]  /*6da0*/  @!P6 IMAD.IADD R156, R156, 0x1, -R11 ;  /* 0x000000019c9ce824 */ /* 0x000fe200078e0a0b */
[----:B------:R-:W-:Y:S01]  /*6db0*/  ISETP.GE.AND P6, PT, R20, RZ, PT ;  /* 0x000000ff1400720c */ /* 0x000fe20003fc6270 */
[----:B------:R-:W-:Y:S02]  /*6dc0*/  IMAD.MOV R0, RZ, RZ, -R0 ;  /* 0x000000ffff007224 */ /* 0x000fe400078e0a00 */
[----:B------:R-:W-:Y:S01]  /*6dd0*/  @!P1 IMAD.MOV R17, RZ, RZ, -R17 ;  /* 0x000000ffff119224 */ /* 0x000fe200078e0a11 */
[C---:B------:R-:W-:Y:S01]  /*6de0*/  ISETP.GT.U32.AND P1, PT, R11.reuse, R26, PT ;  /* 0x0000001a0b00720c */ /* 0x040fe20003f24070 */
[----:B------:R-:W-:Y:S02]  /*6df0*/  IMAD R22, R11, R0, R22 ;  /* 0x000000000b167224 */ /* 0x000fe400078e0216 */
[----:B------:R-:W-:Y:S02]  /*6e00*/  VIADD R0, R10, 0x40 ;  /* 0x000000400a007836 */ /* 0x000fe40000000000 */
[----:B------:R-:W-:-:S02]  /*6e10*/  @!P2 IMAD.IADD R28, R28, 0x1, -R11 ;  /* 0x000000011c1ca824 */ /* 0x000fc400078e0a0b */
[----:B------:R-:W-:Y:S01]  /*6e20*/  @!P3 IMAD.IADD R24, R24, 0x1, -R11 ;  /* 0x000000011818b824 */ /* 0x000fe200078e0a0b */
[----:B------:R-:W-:Y:S01]  /*6e30*/  IABS R20, R0 ;  /* 0x0000000000147213 */ /* 0x000fe20000000000 */
[----:B------:R-:W-:Y:S01]  /*6e40*/  @!P6 IMAD.MOV R28, RZ, RZ, -R28 ;  /* 0x000000ffff1ce224 */ /* 0x000fe200078e0a1c */
[----:B------:R-:W-:Y:S01]  /*6e50*/  ISETP.GE.AND P2, PT, R0, RZ, PT ;  /* 0x000000ff0000720c */ /* 0x000fe20003f46270 */
[----:B------:R-:W-:Y:S01]  /*6e60*/  @!P0 IMAD.MOV R156, RZ, RZ, -R156 ;  /* 0x000000ffff9c8224 */ /* 0x000fe200078e0a9c */
[C---:B------:R-:W-:Y:S01]  /*6e70*/  ISETP.GT.U32.AND P6, PT, R11.reuse, R24, PT ;  /* 0x000000180b00720c */ /* 0x040fe20003fc4070 */
[----:B------:R-:W-:Y:S01]  /*6e80*/  IMAD.HI.U32 R0, R12, R20, RZ ;  /* 0x000000140c007227 */ /* 0x000fe200078e00ff */
[----:B------:R-:W-:Y:S02]  /*6e90*/  ISETP.GT.U32.AND P3, PT, R11, R22, PT ;  /* 0x000000160b00720c */ /* 0x000fe40003f64070 */
[----:B------:R-:W-:Y:S01]  /*6ea0*/  ISETP.GE.AND P0, PT, R6, RZ, PT ;  /* 0x000000ff0600720c */ /* 0x000fe20003f06270 */
[----:B------:R-:W-:-:S02]  /*6eb0*/  IMAD.MOV R0, RZ, RZ, -R0 ;  /* 0x000000ffff007224 */ /* 0x000fc400078e0a00 */
[C---:B------:R-:W-:Y:S02]  /*6ec0*/  VIADD R6, R10.reuse, 0x3c ;  /* 0x0000003c0a067836 */ /* 0x040fe40000000000 */
[C---:B------:R-:W-:Y:S02]  /*6ed0*/  IMAD R20, R11.reuse, R0, R20 ;  /* 0x000000000b147224 */ /* 0x040fe400078e0214 */
[----:B------:R-:W-:Y:S01]  /*6ee0*/  VIADD R21, R10, 0x34 ;  /* 0x000000340a157836 */ /* 0x000fe20000000000 */
[----:B------:R-:W-:Y:S01]  /*6ef0*/  IABS R18, R6 ;  /* 0x0000000600127213 */ /* 0x000fe20000000000 */
[--C-:B------:R-:W-:Y:S01]  /*6f00*/  @!P6 IMAD.IADD R24, R24, 0x1, -R11.reuse ;  /* 0x000000011818e824 */ /* 0x100fe200078e0a0b */
[----:B------:R-:W-:Y:S01]  /*6f10*/  ISETP.GT.U32.AND P6, PT, R11, R20, PT ;  /* 0x000000140b00720c */ /* 0x000fe20003fc4070 */
[----:B------:R-:W-:Y:S01]  /*6f20*/  @!P3 IMAD.IADD R22, R22, 0x1, -R11 ;  /* 0x000000011616b824 */ /* 0x000fe200078e0a0b */
[----:B------:R-:W-:Y:S01]  /*6f30*/  IABS R19, R21 ;  /* 0x0000001500137213 */ /* 0x000fe20000000000 */
[----:B------:R-:W-:-:S03]  /*6f40*/  IMAD.HI.U32 R0, R12, R18, RZ ;  /* 0x000000120c007227 */ /* 0x000fc600078e00ff */
[C---:B------:R-:W-:Y:S01]  /*6f50*/  ISETP.GT.U32.AND P3, PT, R11.reuse, R22, PT ;  /* 0x000000160b00720c */ /* 0x040fe20003f64070 */
[----:B------:R-:W-:Y:S02]  /*6f60*/  VIADD R14, R10, 0x38 ;  /* 0x000000380a0e7836 */ /* 0x000fe40000000000 */
[--C-:B------:R-:W-:Y:S01]  /*6f70*/  @!P1 IMAD.IADD R26, R26, 0x1, -R11.reuse ;  /* 0x000000011a1a9824 */ /* 0x100fe200078e0a0b */
[----:B------:R-:W-:Y:S01]  /*6f80*/  ISETP.GE.AND P1, PT, R6, RZ, PT ;  /* 0x000000ff0600720c */ /* 0x000fe20003f26270 */
[----:B------:R-:W-:Y:S01]  /*6f90*/  IMAD.MOV R0, RZ, RZ, -R0 ;  /* 0x000000ffff007224 */ /* 0x000fe200078e0a00 */
[----:B------:R-:W-:Y:S01]  /*6fa0*/  IABS R16, R14 ;  /* 0x0000000e00107213 */ /* 0x000fe20000000000 */
[----:B------:R-:W-:Y:S02]  /*6fb0*/  @!P6 IMAD.IADD R20, R20, 0x1, -R11 ;  /* 0x000000011414e824 */ /* 0x000fe400078e0a0b */
[----:B------:R-:W-:Y:S01]  /*6fc0*/  @!P4 IMAD.MOV R26, RZ, RZ, -R26 ;  /* 0x000000ffff1ac224 */ /* 0x000fe200078e0a1a */
[----:B------:R-:W-:Y:S01]  /*6fd0*/  ISETP.GE.AND P4, PT, R14, RZ, PT ;  /* 0x000000ff0e00720c */ /* 0x000fe20003f86270 */
[----:B------:R-:W-:Y:S01]  /*6fe0*/  IMAD.HI.U32 R14, R12, R19, RZ ;  /* 0x000000130c0e7227 */ /* 0x000fe200078e00ff */
[----:B------:R-:W-:-:S03]  /*6ff0*/  ISETP.GT.U32.AND P6, PT, R11, R20, PT ;  /* 0x000000140b00720c */ /* 0x000fc60003fc4070 */
[C---:B------:R-:W-:Y:S02]  /*7000*/  IMAD R18, R11.reuse, R0, R18 ;  /* 0x000000000b127224 */ /* 0x040fe400078e0212 */
[----:B------:R-:W-:Y:S02]  /*7010*/  @!P3 IMAD.IADD R22, R22, 0x1, -R11 ;  /* 0x000000011616b824 */ /* 0x000fe400078e0a0b */
[----:B------:R-:W-:Y:S02]  /*7020*/  IMAD.MOV R14, RZ, RZ, -R14 ;  /* 0x000000ffff0e7224 */ /* 0x000fe400078e0a0e */
[----:B------:R-:W-:Y:S01]  /*7030*/  @!P0 IMAD.MOV R22, RZ, RZ, -R22 ;  /* 0x000000ffff168224 */ /* 0x000fe200078e0a16 */
[C---:B------:R-:W-:Y:S01]  /*7040*/  ISETP.GT.U32.AND P0, PT, R11.reuse, R18, PT ;  /* 0x000000120b00720c */ /* 0x040fe20003f04070 */
[----:B------:R-:W-:Y:S02]  /*7050*/  IMAD R14, R11, R14, R19 ;  /* 0x0000000e0b0e7224 */ /* 0x000fe400078e0213 */
[----:B------:R-:W-:-:S02]  /*7060*/  @!P6 IMAD.IADD R20, R20, 0x1, -R11 ;  /* 0x000000011414e824 */ /* 0x000fc400078e0a0b */
[----:B------:R-:W-:-:S04]  /*7070*/  IMAD.HI.U32 R6, R12, R16, RZ ;  /* 0x000000100c067227 */ /* 0x000fc800078e00ff */
[----:B------:R-:W-:Y:S01]  /*7080*/  @!P2 IMAD.MOV R20, RZ, RZ, -R20 ;  /* 0x000000ffff14a224 */ /* 0x000fe200078e0a14 */
[----:B------:R-:W-:Y:S01]  /*7090*/  ISETP.GT.U32.AND P2, PT, R11, R14, PT ;  /* 0x0000000e0b00720c */ /* 0x000fe20003f44070 */
[----:B------:R-:W-:Y:S02]  /*70a0*/  IMAD.MOV R6, RZ, RZ, -R6 ;  /* 0x000000ffff067224 */ /* 0x000fe400078e0a06 */
[----:B------:R-:W-:Y:S02]  /*70b0*/  VIADD R0, R10, 0x30 ;  /* 0x000000300a007836 */ /* 0x000fe40000000000 */
[----:B------:R-:W-:Y:S01]  /*70c0*/  @!P5 IMAD.MOV R24, RZ, RZ, -R24 ;  /* 0x000000ffff18d224 */ /* 0x000fe200078e0a18 */
[----:B------:R-:W-:Y:S01]  /*70d0*/  ISETP.GE.AND P5, PT, R21, RZ, PT ;  /* 0x000000ff1500720c */ /* 0x000fe20003fa6270 */
[C---:B------:R-:W-:Y:S01]  /*70e0*/  IMAD R16, R11.reuse, R6, R16 ;  /* 0x000000060b107224 */ /* 0x040fe200078e0210 */
[----:B------:R-:W-:Y:S01]  /*70f0*/  IABS R21, R0 ;  /* 0x0000000000157213 */ /* 0x000fe20000000000 */
[----:B------:R-:W-:Y:S01]  /*7100*/  @!P0 IMAD.IADD R18, R18, 0x1, -R11 ;  /* 0x0000000112128824 */ /* 0x000fe200078e0a0b */
[----:B------:R-:W-:Y:S01]  /*7110*/  ISETP.GE.AND P3, PT, R0, RZ, PT ;  /* 0x000000ff0000720c */ /* 0x000fe20003f66270 */
[----:B------:R-:W-:Y:S01]  /*7120*/  VIADD R27, R10, 0x28 ;  /* 0x000000280a1b7836 */ /* 0x000fe20000000000 */
[C---:B------:R-:W-:Y:S01]  /*7130*/  ISETP.GT.U32.AND P6, PT, R11.reuse, R16, PT ;  /* 0x000000100b00720c */ /* 0x040fe20003fc4070 */
[----:B------:R-:W-:Y:S01]  /*7140*/  IMAD.HI.U32 R0, R12, R21, RZ ;  /* 0x000000150c007227 */ /* 0x000fe200078e00ff */
[----:B------:R-:W-:-:S02]  /*7150*/  ISETP.GT.U32.AND P0, PT, R11, R18, PT ;  /* 0x000000120b00720c */ /* 0x000fc40003f04070 */
[----:B------:R-:W-:Y:S01]  /*7160*/  IABS R154, R27 ;  /* 0x0000001b009a7213 */ /* 0x000fe20000000000 */
[----:B------:R-:W-:Y:S02]  /*7170*/  @!P2 IMAD.IADD R14, R14, 0x1, -R11 ;  /* 0x000000010e0ea824 */ /* 0x000fe400078e0a0b */
[----:B------:R-:W-:Y:S02]  /*7180*/  IMAD.MOV R0, RZ, RZ, -R0 ;  /* 0x000000ffff007224 */ /* 0x000fe400078e0a00 */
[----:B------:R-:W-:Y:S01]  /*7190*/  VIADD R25, R10, 0x2c ;  /* 0x0000002c0a197836 */ /* 0x000fe20000000000 */
[----:B------:R-:W-:Y:S01]  /*71a0*/  ISETP.GT.U32.AND P2, PT, R11, R14, PT ;  /* 0x0000000e0b00720c */ /* 0x000fe20003f44070 */
[----:B------:R-:W-:-:S03]  /*71b0*/  IMAD.HI.U32 R19, R12, R154, RZ ;  /* 0x0000009a0c137227 */ /* 0x000fc600078e00ff */
[----:B------:R-:W-:Y:S01]  /*71c0*/  IABS R23, R25 ;  /* 0x0000001900177213 */ /* 0x000fe20000000000 */
[C---:B------:R-:W-:Y:S02]  /*71d0*/  IMAD R0, R11.reuse, R0, R21 ;  /* 0x000000000b007224 */ /* 0x040fe400078e0215 */
[----:B------:R-:W-:Y:S02]  /*71e0*/  IMAD.MOV R21, RZ, RZ, -R19 ;  /* 0x000000ffff157224 */ /* 0x000fe400078e0a13 */
[--C-:B------:R-:W-:Y:S02]  /*71f0*/  @!P6 IMAD.IADD R16, R16, 0x1, -R11.reuse ;  /* 0x000000011010e824 */ /* 0x100fe400078e0a0b */
[----:B------:R-:W-:Y:S01]  /*7200*/  @!P0 IMAD.IADD R18, R18, 0x1, -R11 ;  /* 0x0000000112128824 */ /* 0x000fe200078e0a0b */
[C---:B------:R-:W-:Y:S01]  /*7210*/  ISETP.GT.U32.AND P0, PT, R11.reuse, R0, PT ;  /* 0x000000000b00720c */ /* 0x040fe20003f04070 */
[C---:B------:R-:W-:Y:S01]  /*7220*/  IMAD R154, R11.reuse, R21, R154 ;  /* 0x000000150b9a7224 */ /* 0x040fe200078e029a */
[----:B------:R-:W-:Y:S01]  /*7230*/  ISETP.GT.U32.AND P6, PT, R11, R16, PT ;  /* 0x000000100b00720c */ /* 0x000fe20003fc4070 */
[----:B------:R-:W-:-:S02]  /*7240*/  VIADD R29, R10, 0x24 ;  /* 0x000000240a1d7836 */ /* 0x000fc40000000000 */
[----:B------:R-:W-:-:S03]  /*7250*/  IMAD.HI.U32 R6, R12, R23, RZ ;  /* 0x000000170c067227 */ /* 0x000fc600078e00ff */
[----:B------:R-:W-:Y:S01]  /*7260*/  IABS R152, R29 ;  /* 0x0000001d00987213 */ /* 0x000fe20000000000 */
[----:B------:R-:W-:Y:S01]  /*7270*/  @!P2 IMAD.IADD R14, R14, 0x1, -R11 ;  /* 0x000000010e0ea824 */ /* 0x000fe200078e0a0b */
[C---:B------:R-:W-:Y:S01]  /*7280*/  ISETP.GT.U32.AND P2, PT, R11.reuse, R154, PT ;  /* 0x0000009a0b00720c */ /* 0x040fe20003f44070 */
[----:B------:R-:W-:Y:S02]  /*7290*/  IMAD.MOV R6, RZ, RZ, -R6 ;  /* 0x000000ffff067224 */ /* 0x000fe400078e0a06 */
[----:B------:R-:W-:Y:S02]  /*72a0*/  VIADD R31, R10, 0x20 ;  /* 0x000000200a1f7836 */ /* 0x000fe40000000000 */
[----:B------:R-:W-:Y:S02]  /*72b0*/  IMAD R6, R11, R6, R23 ;  /* 0x000000060b067224 */ /* 0x000fe400078e0217 */
[----:B------:R-:W-:Y:S01]  /*72c0*/  @!P0 IMAD.IADD R0, R0, 0x1, -R11 ;  /* 0x0000000100008824 */ /* 0x000fe200078e0a0b */
[----:B------:R-:W-:Y:S01]  /*72d0*/  IABS R148, R31 ;  /* 0x0000001f00947213 */ /* 0x000fe20000000000 */
[----:B------:R-:W-:-:S03]  /*72e0*/  IMAD.HI.U32 R19, R12, R152, RZ ;  /* 0x000000980c137227 */ /* 0x000fc600078e00ff */
[C---:B------:R-:W-:Y:S01]  /*72f0*/  ISETP.GT.U32.AND P0, PT, R11.reuse, R0, PT ;  /* 0x000000000b00720c */ /* 0x040fe20003f04070 */
[----:B------:R-:W-:Y:S02]  /*7300*/  VIADD R41, R10, 0x1c ;  /* 0x0000001c0a297836 */ /* 0x000fe40000000000 */
[----:B------:R-:W-:Y:S01]  /*7310*/  @!P6 IMAD.IADD R16, R16, 0x1, -R11 ;  /* 0x000000011010e824 */ /* 0x000fe200078e0a0b */
[C---:B------:R-:W-:Y:S01]  /*7320*/  ISETP.GT.U32.AND P6, PT, R11.reuse, R6, PT ;  /* 0x000000060b00720c */ /* 0x040fe20003fc4070 */
[----:B------:R-:W-:Y:S01]  /*7330*/  IMAD.MOV R19, RZ, RZ, -R19 ;  /* 0x000000ffff137224 */ /* 0x000fe200078e0a13 */
[----:B------:R-:W-:Y:S01]  /*7340*/  IABS R144, R41 ;  /* 0x0000002900907213 */ /* 0x000fe20000000000 */
[----:B------:R-:W-:Y:S02]  /*7350*/  @!P2 IMAD.IADD R154, R154, 0x1, -R11 ;  /* 0x000000019a9aa824 */ /* 0x000fe400078e0a0b */
[C---:B------:R-:W-:Y:S02]  /*7360*/  IMAD R152, R11.reuse, R19, R152 ;  /* 0x000000130b987224 */ /* 0x040fe400078e0298 */
[----:B------:R-:W-:Y:S01]  /*7370*/  VIADD R43, R10, 0x18 ;  /* 0x000000180a2b7836 */ /* 0x000fe20000000000 */
[----:B------:R-:W-:Y:S01]  /*7380*/  ISETP.GT.U32.AND P2, PT, R11, R154, PT ;  /* 0x0000009a0b00720c */ /* 0x000fe20003f44070 */
[----:B------:R-:W-:-:S03]  /*7390*/  IMAD.HI.U32 R19, R12, R148, RZ ;  /* 0x000000940c137227 */ /* 0x000fc600078e00ff */
[----:B------:R-:W-:Y:S01]  /*73a0*/  IABS R140, R43 ;  /* 0x0000002b008c7213 */ /* 0x000fe20000000000 */
[----:B------:R-:W-:Y:S02]  /*73b0*/  VIADD R45, R10, 0x14 ;  /* 0x000000140a2d7836 */ /* 0x000fe40000000000 */
[----:B------:R-:W-:-:S03]  /*73c0*/  IMAD.HI.U32 R21, R12, R144, RZ ;  /* 0x000000900c157227 */ /* 0x000fc600078e00ff */
[----:B------:R-:W-:Y:S01]  /*73d0*/  IABS R150, R45 ;  /* 0x0000002d00967213 */ /* 0x000fe20000000000 */
[----:B------:R-:W-:Y:S02]  /*73e0*/  IMAD.MOV R19, RZ, RZ, -R19 ;  /* 0x000000ffff137224 */ /* 0x000fe400078e0a13 */
[----:B------:R-:W-:Y:S02]  /*73f0*/  IMAD.MOV R21, RZ, RZ, -R21 ;  /* 0x000000ffff157224 */ /* 0x000fe400078e0a15 */
[--C-:B------:R-:W-:Y:S02]  /*7400*/  @!P6 IMAD.IADD R6, R6, 0x1, -R11.reuse ;  /* 0x000000010606e824 */ /* 0x100fe400078e0a0b */
[C---:B------:R-:W-:Y:S02]  /*7410*/  IMAD R148, R11.reuse, R19, R148 ;  /* 0x000000130b947224 */ /* 0x040fe400078e0294 */
[----:B------:R-:W-:Y:S01]  /*7420*/  VIADD R47, R10, 0x10 ;  /* 0x000000100a2f7836 */ /* 0x000fe20000000000 */
[C---:B------:R-:W-:Y:S01]  /*7430*/  ISETP.GT.U32.AND P6, PT, R11.reuse, R6, PT ;  /* 0x000000060b00720c */ /* 0x040fe20003fc4070 */
[----:B------:R-:W-:Y:S01]  /*7440*/  @!P0 IMAD.IADD R0, R0, 0x1, -R11 ;  /* 0x0000000100008824 */ /* 0x000fe200078e0a0b */
[----:B------:R-:W-:Y:S01]  /*7450*/  ISETP.GT.U32.AND P0, PT, R11, R152, PT ;  /* 0x000000980b00720c */ /* 0x000fe20003f04070 */
[----:B------:R-:W-:Y:S01]  /*7460*/  IMAD.HI.U32 R19, R12, R140, RZ ;  /* 0x0000008c0c137227 */ /* 0x000fe200078e00ff */
[----:B------:R-:W-:-:S03]  /*7470*/  IABS R146, R47 ;  /* 0x0000002f00927213 */ /* 0x000fc60000000000 */
[----:B------:R-:W-:Y:S02]  /*7480*/  IMAD R144, R11, R21, R144 ;  /* 0x000000150b907224 */ /* 0x000fe400078e0290 */
[----:B------:R-:W-:-:S04]  /*7490*/  IMAD.HI.U32 R21, R12, R150, RZ ;  /* 0x000000960c157227 */ /* 0x000fc800078e00ff */
[----:B------:R-:W-:Y:S02]  /*74a0*/  IMAD.MOV R19, RZ, RZ, -R19 ;  /* 0x000000ffff137224 */ /* 0x000fe400078e0a13 */
[----:B------:R-:W-:Y:S02]  /*74b0*/  VIADD R49, R10, 0xc ;  /* 0x0000000c0a317836 */ /* 0x000fe40000000000 */
[----:B------:R-:W-:Y:S01]  /*74c0*/  @!P2 IMAD.IADD R154, R154, 0x1, -R11 ;  /* 0x000000019a9aa824 */ /* 0x000fe200078e0a0b */
[C---:B------:R-:W-:Y:S01]  /*74d0*/  ISETP.GT.U32.AND P2, PT, R11.reuse, R144, PT ;  /* 0x000000900b00720c */ /* 0x040fe20003f44070 */
[----:B------:R-:W-:Y:S01]  /*74e0*/  IMAD.MOV R21, RZ, RZ, -R21 ;  /* 0x000000ffff157224 */ /* 0x000fe200078e0a15 */
[----:B------:R-:W-:Y:S01]  /*74f0*/  IABS R142, R49 ;  /* 0x00000031008e7213 */ /* 0x000fe20000000000 */
[----:B------:R-:W-:Y:S02]  /*7500*/  IMAD R140, R11, R19, R140 ;  /* 0x000000130b8c7224 */ /* 0x000fe400078e028c */
[----:B------:R-:W-:-:S04]  /*7510*/  IMAD.HI.U32 R19, R12, R146, RZ ;  /* 0x000000920c137227 */ /* 0x000fc800078e00ff */
[C---:B------:R-:W-:Y:S02]  /*7520*/  IMAD R150, R11.reuse, R21, R150 ;  /* 0x000000150b967224 */ /* 0x040fe400078e0296 */
[----:B------:R-:W-:Y:S01]  /*7530*/  @!P0 IMAD.IADD R152, R152, 0x1, -R11 ;  /* 0x0000000198988824 */ /* 0x000fe200078e0a0b */
[C---:B------:R-:W-:Y:S01]  /*7540*/  ISETP.GT.U32.AND P0, PT, R11.reuse, R140, PT ;  /* 0x0000008c0b00720c */ /* 0x040fe20003f04070 */
[----:B------:R-:W-:Y:S02]  /*7550*/  IMAD.MOV R21, RZ, RZ, -R19 ;  /* 0x000000ffff157224 */ /* 0x000fe400078e0a13 */
[C---:B------:R-:W-:Y:S02]  /*7560*/  VIADD R51, R10.reuse, 0x8 ;  /* 0x000000080a337836 */ /* 0x040fe40000000000 */
[----:B------:R-:W-:Y:S02]  /*7570*/  VIADD R19, R10, 0x4 ;  /* 0x000000040a137836 */ /* 0x000fe40000000000 */
[----:B------:R-:W-:Y:S01]  /*7580*/  @!P6 IMAD.IADD R6, R6, 0x1, -R11 ;  /* 0x000000010606e824 */ /* 0x000fe200078e0a0b */
[C---:B------:R-:W-:Y:S01]  /*7590*/  ISETP.GT.U32.AND P6, PT, R11.reuse, R148, PT ;  /* 0x000000940b00720c */ /* 0x040fe20003fc4070 */
[----:B------:R-:W-:Y:S01]  /*75a0*/  IMAD R146, R11, R21, R146 ;  /* 0x000000150b927224 */ /* 0x000fe200078e0292 */
[----:B------:R-:W-:Y:S01]  /*75b0*/  IABS R36, R51 ;  /* 0x0000003300247213 */ /* 0x000fe20000000000 */
[----:B------:R-:W-:Y:S01]  /*75c0*/  IMAD.HI.U32 R10, R12, R142, RZ ;  /* 0x0000008e0c0a7227 */ /* 0x000fe200078e00ff */
[----:B------:R-:W-:-:S03]  /*75d0*/  IABS R34, R19 ;  /* 0x0000001300227213 */ /* 0x000fc60000000000 */
[----:B------:R-:W-:Y:S01]  /*75e0*/  @!P2 IMAD.IADD R144, R144, 0x1, -R11 ;  /* 0x000000019090a824 */ /* 0x000fe200078e0a0b */
[----:B------:R-:W-:Y:S01]  /*75f0*/  ISETP.GT.U32.AND P2, PT, R11, R146, PT ;  /* 0x000000920b00720c */ /* 0x000fe20003f44070 */
[----:B------:R-:W-:Y:S02]  /*7600*/  IMAD.MOV R21, RZ, RZ, -R10 ;  /* 0x000000ffff157224 */ /* 0x000fe400078e0a0a */
[----:B------:R-:W-:-:S04]  /*7610*/  IMAD.HI.U32 R10, R12, R36, RZ ;  /* 0x000000240c0a7227 */ /* 0x000fc800078e00ff */
[----:B------:R-:W-:Y:S02]  /*7620*/  IMAD R142, R11, R21, R142 ;  /* 0x000000150b8e7224 */ /* 0x000fe400078e028e */
[----:B------:R-:W-:-:S04]  /*7630*/  IMAD.HI.U32 R21, R12, R34, RZ ;  /* 0x000000220c157227 */ /* 0x000fc800078e00ff */
[--C-:B------:R-:W-:Y:S01]  /*7640*/  @!P0 IMAD.IADD R140, R140, 0x1, -R11.reuse ;  /* 0x000000018c8c8824 */ /* 0x100fe200078e0a0b */
[----:B------:R-:W-:Y:S01]  /*7650*/  ISETP.GE.AND P0, PT, R25, RZ, PT ;  /* 0x000000ff1900720c */ /* 0x000fe20003f06270 */
[----:B------:R-:W-:Y:S02]  /*7660*/  IMAD.MOV.U32 R12, RZ, RZ, R0 ;  /* 0x000000ffff0c7224 */ /* 0x000fe400078e0000 */
[--C-:B------:R-:W-:Y:S01]  /*7670*/  @!P6 IMAD.IADD R148, R148, 0x1, -R11.reuse ;  /* 0x000000019494e824 */ /* 0x100fe200078e0a0b */
[C---:B------:R-:W-:Y:S01]  /*7680*/  ISETP.GT.U32.AND P6, PT, R11.reuse, R150, PT ;  /* 0x000000960b00720c */ /* 0x040fe20003fc4070 */
[----:B------:R-:W-:Y:S01]  /*7690*/  @!P3 IMAD.MOV R12, RZ, RZ, -R12 ;  /* 0x000000ffff0cb224 */ /* 0x000fe200078e0a0c */
[C---:B------:R-:W-:Y:S01]  /*76a0*/  ISETP.GT.U32.AND P3, PT, R11.reuse, R140, PT ;  /* 0x0000008c0b00720c */ /* 0x040fe20003f64070 */
[----:B------:R-:W-:Y:S01]  /*76b0*/  @!P1 IMAD.MOV R18, RZ, RZ, -R18 ;  /* 0x000000ffff129224 */ /* 0x000fe200078e0a12 */
[C---:B------:R-:W-:Y:S01]  /*76c0*/  ISETP.GT.U32.AND P1, PT, R11.reuse, R152, PT ;  /* 0x000000980b00720c */ /* 0x040fe20003f24070 */
[----:B------:R-:W-:Y:S01]  /*76d0*/  @!P2 IMAD.IADD R146, R146, 0x1, -R11 ;  /* 0x000000019292a824 */ /* 0x000fe200078e0a0b */
[C---:B------:R-:W-:Y:S01]  /*76e0*/  ISETP.GT.U32.AND P2, PT, R11.reuse, R148, PT ;  /* 0x000000940b00720c */ /* 0x040fe20003f44070 */
[----:B------:R-:W-:Y:S01]  /*76f0*/  @!P4 IMAD.MOV R16, RZ, RZ, -R16 ;  /* 0x000000ffff10c224 */ /* 0x000fe200078e0a10 */
[----:B------:R-:W-:Y:S01]  /*7700*/  ISETP.GT.U32.AND P4, PT, R11, R144, PT ;  /* 0x000000900b00720c */ /* 0x000fe20003f84070 */
[----:B------:R-:W-:-:S02]  /*7710*/  IMAD.MOV R21, RZ, RZ, -R21 ;  /* 0x000000ffff157224 */ /* 0x000fc400078e0a15 */
[----:B------:R-:W-:Y:S02]  /*7720*/  IMAD.MOV R23, RZ, RZ, -R10 ;  /* 0x000000ffff177224 */ /* 0x000fe400078e0a0a */
[C---:B------:R-:W-:Y:S01]  /*7730*/  IMAD R34, R11.reuse, R21, R34 ;  /* 0x000000150b227224 */ /* 0x040fe200078e0222 */
[----:B------:R-:W-:Y:S01]  /*7740*/  SHF.R.S32.HI R21, RZ, 0x6, R2 ;  /* 0x00000006ff157819 */ /* 0x000fe20000011402 */
[C---:B------:R-:W-:Y:S01]  /*7750*/  IMAD R36, R11.reuse, R23, R36 ;  /* 0x000000170b247224 */ /* 0x040fe200078e0224 */
[----:B------:R-:W-:Y:S01]  /*7760*/  LOP3.LUT R23, R2, 0x40, RZ, 0xc0, !PT ;  /* 0x0000004002177812 */ /* 0x000fe200078ec0ff */
[--C-:B------:R-:W-:Y:S01]  /*7770*/  @!P3 IMAD.IADD R140, R140, 0x1, -R11.reuse ;  /* 0x000000018c8cb824 */ /* 0x100fe200078e0a0b */
[----:B------:R-:W-:Y:S01]  /*7780*/  ISETP.GT.U32.AND P3, PT, R11, R34, PT ;  /* 0x000000220b00720c */ /* 0x000fe20003f64070 */
[--C-:B------:R-:W-:Y:S01]  /*7790*/  @!P6 IMAD.IADD R150, R150, 0x1, -R11.reuse ;  /* 0x000000019696e824 */ /* 0x100fe200078e0a0b */
[----:B------:R-:W-:Y:S01]  /*77a0*/  ISETP.GE.AND P6, PT, R27, RZ, PT ;  /* 0x000000ff1b00720c */ /* 0x000fe20003fc6270 */
[----:B------:R-:W-:Y:S01]  /*77b0*/  IMAD.MOV.U32 R10, RZ, RZ, R6 ;  /* 0x000000ffff0a7224 */ /* 0x000fe200078e0006 */
[----:B------:R-:W-:Y:S01]  /*77c0*/  SGXT R21, R21, 0x1 ;  /* 0x000000011515781a */ /* 0x000fe20000000200 */
[--C-:B------:R-:W-:Y:S01]  /*77d0*/  @!P1 IMAD.IADD R152, R152, 0x1, -R11.reuse ;  /* 0x0000000198989824 */ /* 0x100fe200078e0a0b */
[C---:B------:R-:W-:Y:S01]  /*77e0*/  ISETP.GT.U32.AND P1, PT, R11.reuse, R142, PT ;  /* 0x0000008e0b00720c */ /* 0x040fe20003f24070 */
[----:B------:R-:W-:Y:S01]  /*77f0*/  @!P5 IMAD.MOV R14, RZ, RZ, -R14 ;  /* 0x000000ffff0ed224 */ /* 0x000fe200078e0a0e */
[C---:B------:R-:W-:Y:S01]  /*7800*/  ISETP.GT.U32.AND P5, PT, R11.reuse, R146, PT ;  /* 0x000000920b00720c */ /* 0x040fe20003fa4070 */
[--C-:B------:R-:W-:Y:S01]  /*7810*/  @!P2 IMAD.IADD R148, R148, 0x1, -R11.reuse ;  /* 0x000000019494a824 */ /* 0x100fe200078e0a0b */
[----:B------:R-:W-:Y:S01]  /*7820*/  ISETP.GT.U32.AND P2, PT, R11, R36, PT ;  /* 0x000000240b00720c */ /* 0x000fe20003f44070 */
[--C-:B------:R-:W-:Y:S01]  /*7830*/  @!P4 IMAD.IADD R144, R144, 0x1, -R11.reuse ;  /* 0x000000019090c824 */ /* 0x100fe200078e0a0b */
[----:B------:R-:W-:Y:S01]  /*7840*/  ISETP.GE.AND P4, PT, R29, RZ, PT ;  /* 0x000000ff1d00720c */ /* 0x000fe20003f86270 */
[----:B------:R-:W-:Y:S01]  /*7850*/  @!P0 IMAD.MOV R10, RZ, RZ, -R10 ;  /* 0x000000ffff0a8224 */ /* 0x000fe200078e0a0a */
[----:B------:R-:W-:Y:S01]  /*7860*/  ISETP.GT.U32.AND P0, PT, R11, R150, PT ;  /* 0x000000960b00720c */ /* 0x000fe20003f04070 */
[--C-:B------:R-:W-:Y:S01]  /*7870*/  @!P3 IMAD.IADD R34, R34, 0x1, -R11.reuse ;  /* 0x000000012222b824 */ /* 0x100fe200078e0a0b */
[----:B------:R-:W-:Y:S01]  /*7880*/  LOP3.LUT R29, RZ, R7, RZ, 0x33, !PT ;  /* 0x00000007ff1d7212 */ /* 0x000fe200078e33ff */
[----:B------:R-:W-:Y:S01]  /*7890*/  @!P6 IMAD.MOV R154, RZ, RZ, -R154 ;  /* 0x000000ffff9ae224 */ /* 0x000fe200078e0a9a */
[----:B------:R-:W-:Y:S01]  /*78a0*/  ISETP.GE.AND P6, PT, R43, RZ, PT ;  /* 0x000000ff2b00720c */ /* 0x000fe20003fc6270 */
[--C-:B------:R-:W-:Y:S01]  /*78b0*/  @!P1 IMAD.IADD R142, R142, 0x1, -R11.reuse ;  /* 0x000000018e8e9824 */ /* 0x100fe200078e0a0b */
[----:B------:R-:W-:Y:S01]  /*78c0*/  ISETP.GE.AND P1, PT, R45, RZ, PT ;  /* 0x000000ff2d00720c */ /* 0x000fe20003f26270 */
[--C-:B------:R-:W-:Y:S01]  /*78d0*/  @!P5 IMAD.IADD R146, R146, 0x1, -R11.reuse ;  /* 0x000000019292d824 */ /* 0x100fe200078e0a0b */
[----:B------:R-:W-:Y:S01]  /*78e0*/  ISETP.GE.AND P5, PT, R41, RZ, PT ;  /* 0x000000ff2900720c */ /* 0x000fe20003fa6270 */
[--C-:B------:R-:W-:Y:S01]  /*78f0*/  @!P2 IMAD.IADD R36, R36, 0x1, -R11.reuse ;  /* 0x000000012424a824 */ /* 0x100fe200078e0a0b */
[C---:B------:R-:W-:Y:S01]  /*7900*/  ISETP.GT.U32.AND P2, PT, R11.reuse, R142, PT ;  /* 0x0000008e0b00720c */ /* 0x040fe20003f44070 */
[----:B------:R-:W-:Y:S01]  /*7910*/  @!P4 IMAD.MOV R152, RZ, RZ, -R152 ;  /* 0x000000ffff98c224 */ /* 0x000fe200078e0a98 */
[----:B------:R-:W-:Y:S01]  /*7920*/  ISETP.GT.U32.AND P4, PT, R11, R34, PT ;  /* 0x000000220b00720c */ /* 0x000fe20003f84070 */
[--C-:B------:R-:W-:Y:S01]  /*7930*/  @!P0 IMAD.IADD R150, R150, 0x1, -R11.reuse ;  /* 0x0000000196968824 */ /* 0x100fe200078e0a0b */
[----:B------:R-:W-:Y:S01]  /*7940*/  ISETP.GE.AND P0, PT, R31, RZ, PT ;  /* 0x000000ff1f00720c */ /* 0x000fe20003f06270 */
[----:B------:R-:W-:Y:S01]  /*7950*/  IMAD.SHL.U32 R0, R2, 0x2, RZ ;  /* 0x0000000202007824 */ /* 0x000fe200078e00ff */
[----:B------:R-:W-:Y:S01]  /*7960*/  ISETP.GT.U32.AND P3, PT, R11, R36, PT ;  /* 0x000000240b00720c */ /* 0x000fe20003f64070 */
[----:B------:R-:W-:Y:S01]  /*7970*/  IMAD R2, R53, UR8, RZ ;  /* 0x0000000835027c24 */ /* 0x000fe2000f8e02ff */
[----:B------:R-:W-:Y:S01]  /*7980*/  USHF.L.U32 UR8, UR8, 0x5, URZ ;  /* 0x0000000508087899 */ /* 0x000fe2000800063f */
[----:B------:R-:W-:Y:S01]  /*7990*/  IMAD R9, R9, UR5, RZ ;  /* 0x0000000509097c24 */ /* 0x000fe2000f8e02ff */
[----:B------:R-:W-:Y:S01]  /*79a0*/  LOP3.LUT R0, R0, 0x7e, RZ, 0xc0, !PT ;  /* 0x0000007e00007812 */ /* 0x000fe200078ec0ff */
[----:B------:R-:W-:Y:S01]  /*79b0*/  @!P5 IMAD.MOV R144, RZ, RZ, -R144 ;  /* 0x000000ffff90d224 */ /* 0x000fe200078e0a90 */
[----:B------:R-:W-:Y:S01]  /*79c0*/  ISETP.GE.AND P5, PT, R49, RZ, PT ;  /* 0x000000ff3100720c */ /* 0x000fe20003fa6270 */
[--C-:B------:R-:W-:Y:S01]  /*79d0*/  @!P2 IMAD.IADD R142, R142, 0x1, -R11.reuse ;  /* 0x000000018e8ea824 */ /* 0x100fe200078e0a0b */
[----:B------:R-:W-:Y:S01]  /*79e0*/  ISETP.GE.AND P2, PT, R51, RZ, PT ;  /* 0x000000ff3300720c */ /* 0x000fe20003f46270 */
[--C-:B------:R-:W-:Y:S01]  /*79f0*/  @!P4 IMAD.IADD R34, R34, 0x1, -R11.reuse ;  /* 0x000000012222c824 */ /* 0x100fe200078e0a0b */
[----:B------:R-:W-:Y:S01]  /*7a00*/  ISETP.NE.AND P4, PT, R7, RZ, PT ;  /* 0x000000ff0700720c */ /* 0x000fe20003f85270 */
[----:B------:R-:W-:Y:S01]  /*7a10*/  @!P0 IMAD.MOV R148, RZ, RZ, -R148 ;  /* 0x000000ffff948224 */ /* 0x000fe200078e0a94 */
[----:B------:R-:W-:Y:S01]  /*7a20*/  ISETP.GE.AND P0, PT, R47, RZ, PT ;  /* 0x000000ff2f00720c */ /* 0x000fe20003f06270 */
[----:B------:R-:W-:Y:S01]  /*7a30*/  @!P3 IMAD.IADD R36, R36, 0x1, -R11 ;  /* 0x000000012424b824 */ /* 0x000fe200078e0a0b */
[----:B------:R-:W-:Y:S01]  /*7a40*/  ISETP.GE.AND P3, PT, R19, RZ, PT ;  /* 0x000000ff1300720c */ /* 0x000fe20003f66270 */
[----:B------:R-:W-:Y:S01]  /*7a50*/  @!P6 IMAD.MOV R140, RZ, RZ, -R140 ;  /* 0x000000ffff8ce224 */ /* 0x000fe200078e0a8c */
[C---:B------:R-:W-:Y:S01]  /*7a60*/  SEL R138, R29.reuse, R138, !P4 ;  /* 0x0000008a1d8a7207 */ /* 0x040fe20006000000 */
[----:B------:R-:W-:Y:S01]  /*7a70*/  @!P1 IMAD.MOV R150, RZ, RZ, -R150 ;  /* 0x000000ffff969224 */ /* 0x000fe200078e0a96 */
[C---:B------:R-:W-:Y:S01]  /*7a80*/  SEL R41, R29.reuse, R246, !P4 ;  /* 0x000000f61d297207 */ /* 0x040fe20006000000 */
[----:B------:R-:W-:Y:S01]  /*7a90*/  IMAD R246, R8, UR5, RZ ;  /* 0x0000000508f67c24 */ /* 0x000fe2000f8e02ff */
[----:B------:R-:W-:Y:S01]  /*7aa0*/  ULDC UR5, c[0x0][0x240] ;  /* 0x0000900000057ab9 */ /* 0x000fe20000000800 */
[C---:B------:R-:W-:Y:S01]  /*7ab0*/  SEL R252, R29.reuse, R252, !P4 ;  /* 0x000000fc1dfc7207 */ /* 0x040fe20006000000 */
[----:B------:R-:W-:Y:S01]  /*7ac0*/  IMAD R138, R138, UR5, RZ ;  /* 0x000000058a8a7c24 */ /* 0x000fe2000f8e02ff */
[----:B------:R-:W-:Y:S01]  /*7ad0*/  LEA R7, P6, R2, UR6, 0x1 ;  /* 0x0000000602077c11 */ /* 0x000fe2000f8c08ff */
[----:B------:R-:W-:Y:S01]  /*7ae0*/  @!P5 IMAD.MOV R142, RZ, RZ, -R142 ;  /* 0x000000ffff8ed224 */ /* 0x000fe200078e0a8e */
[C---:B------:R-:W-:Y:S01]  /*7af0*/  SEL R137, R29.reuse, R32, !P4 ;  /* 0x000000201d897207 */ /* 0x040fe20006000000 */
[----:B------:R-:W-:Y:S01]  /*7b00*/  IMAD R252, R252, UR5, RZ ;  /* 0x00000005fcfc7c24 */ /* 0x000fe2000f8e02ff */
[C---:B------:R-:W-:Y:S01]  /*7b10*/  SEL R136, R29.reuse, R136, !P4 ;  /* 0x000000881d887207 */ /* 0x040fe20006000000 */
[----:B------:R-:W-:Y:S01]  /*7b20*/  @!P0 IMAD.MOV R146, RZ, RZ, -R146 ;  /* 0x000000ffff928224 */ /* 0x000fe200078e0a92 */
[----:B------:R-:W-:Y:S01]  /*7b30*/  SEL R248, R29, R248, !P4 ;  /* 0x000000f81df87207 */ /* 0x000fe20006000000 */
[----:B------:R-:W-:Y:S01]  /*7b40*/  IMAD R137, R137, UR5, RZ ;  /* 0x0000000589897c24 */ /* 0x000fe2000f8e02ff */
[----:B------:R-:W-:Y:S01]  /*7b50*/  LEA R247, P1, R246, UR10, 0x1 ;  /* 0x0000000af6f77c11 */ /* 0x000fe2000f8208ff */
[----:B------:R-:W-:Y:S01]  /*7b60*/  @!P2 IMAD.MOV R36, RZ, RZ, -R36 ;  /* 0x000000ffff24a224 */ /* 0x000fe200078e0a24 */
[-C--:B------:R-:W-:Y:S01]  /*7b70*/  LEA R139, P5, R138, R7.reuse, 0x1 ;  /* 0x000000078a8b7211 */ /* 0x080fe200078a08ff */
[----:B------:R-:W-:Y:S01]  /*7b80*/  IMAD R136, R136, UR5, RZ ;  /* 0x0000000588887c24 */ /* 0x000fe2000f8e02ff */
[C---:B------:R-:W-:Y:S01]  /*7b90*/  SEL R135, R29.reuse, R38, !P4 ;  /* 0x000000261d877207 */ /* 0x040fe20006000000 */
[----:B------:R-:W-:Y:S01]  /*7ba0*/  @!P3 IMAD.MOV R34, RZ, RZ, -R34 ;  /* 0x000000ffff22b224 */ /* 0x000fe200078e0a22 */
[C---:B------:R-:W-:Y:S01]  /*7bb0*/  SEL R250, R29.reuse, R250, !P4 ;  /* 0x000000fa1dfa7207 */ /* 0x040fe20006000000 */
[----:B------:R-:W-:Y:S01]  /*7bc0*/  IMAD R248, R248, UR5, RZ ;  /* 0x00000005f8f87c24 */ /* 0x000fe2000f8e02ff */
[----:B------:R-:W-:Y:S01]  /*7bd0*/  SEL R134, R29, R134, !P4 ;  /* 0x000000861d867207 */ /* 0x000fe20006000000 */
[----:B------:R-:W-:Y:S01]  /*7be0*/  IMAD R6, R23, 0x40, R0 ;  /* 0x0000004017067824 */ /* 0x000fe200078e0200 */
[----:B------:R-:W-:Y:S01]  /*7bf0*/  LEA.HI.X.SX32 R2, R2, UR7, 0x1, P6 ;  /* 0x0000000702027c11 */ /* 0x000fe2000b0f0eff */
[----:B------:R0:W-:Y:S01]  /*7c00*/  STL [R1+0x13d8], R139 ;  /* 0x0013d88b01007387 */ /* 0x0001e20000100800 */
[----:B------:R-:W-:Y:S01]  /*7c10*/  LEA.HI.X.SX32 R246, R246, UR11, 0x1, P1 ;  /* 0x0000000bf6f67c11 */ /* 0x000fe200088f0eff */
[----:B------:R-:W-:Y:S01]  /*7c20*/  IMAD R135, R135, UR5, RZ ;  /* 0x0000000587877c24 */ /* 0x000fe2000f8e02ff */
[----:B------:R-:W-:Y:S01]  /*7c30*/  SEL R133, R29, R40, !P4 ;  /* 0x000000281d857207 */ /* 0x000fe20006000000 */
[----:B------:R-:W-:Y:S01]  /*7c40*/  IMAD R250, R250, UR5, RZ ;  /* 0x00000005fafa7c24 */ /* 0x000fe2000f8e02ff */
[----:B------:R-:W-:Y:S01]  /*7c50*/  LEA R141, P1, R252, R7, 0x1 ;  /* 0x00000007fc8d7211 */ /* 0x000fe200078208ff */
[----:B------:R-:W-:Y:S01]  /*7c60*/  IMAD R134, R134, UR5, RZ ;  /* 0x0000000586867c24 */ /* 0x000fe2000f8e02ff */
[----:B------:R-:W-:Y:S01]  /*7c70*/  LOP3.LUT R0, R0, 0x90, R21, 0x78, !PT ;  /* 0x0000009000007812 */ /* 0x000fe200078e7815 */
[----:B------:R-:W-:Y:S01]  /*7c80*/  IMAD R133, R133, UR5, RZ ;  /* 0x0000000585857c24 */ /* 0x000fe2000f8e02ff */
[C---:B------:R-:W-:Y:S01]  /*7c90*/  SEL R131, R29.reuse, R42, !P4 ;  /* 0x0000002a1d837207 */ /* 0x040fe20006000000 */
[----:B------:R-:W-:Y:S01]  /*7ca0*/  STL [R1+0xe00], R141 ;  /* 0x000e008d01007387 */ /* 0x000fe20000100800 */
[----:B------:R-:W-:Y:S01]  /*7cb0*/  SEL R129, R29, R44, !P4 ;  /* 0x0000002c1d817207 */ /* 0x000fe20006000000 */
[----:B------:R-:W-:Y:S01]  /*7cc0*/  IMAD R41, R41, UR5, RZ ;  /* 0x0000000529297c24 */ /* 0x000fe2000f8e02ff */
        /* <DEDUP_REMOVED lines=44> */
[C---:B------:R-:W-:Y:S01]  /*7f90*/  SEL R32, R29.reuse, R17, !P4 ;  /* 0x000000111d207207 */ /* 0x040fe20006000000 */
[----:B------:R-:W-:Y:S01]  /*7fa0*/  IMAD R40, R40, UR5, RZ ;  /* 0x0000000528287c24 */ /* 0x000fe2000f8e02ff */
[----:B------:R-:W-:Y:S01]  /*7fb0*/  SEL R19, R29, R140, !P4 ;  /* 0x0000008c1d137207 */ /* 0x000fe20006000000 */
[----:B------:R-:W-:Y:S01]  /*7fc0*/  IMAD R38, R38, UR5, RZ ;  /* 0x0000000526267c24 */ /* 0x000fe2000f8e02ff */
[----:B0-----:R-:W-:Y:S01]  /*7fd0*/  LEA R139, P2, R137, R7, 0x1 ;  /* 0x00000007898b7211 */ /* 0x001fe200078408ff */
[----:B------:R-:W-:Y:S01]  /*7fe0*/  IMAD R32, R32, UR5, RZ ;  /* 0x0000000520207c24 */ /* 0x000fe2000f8e02ff */
[----:B------:R-:W-:Y:S01]  /*7ff0*/  SEL R132, R29, R132, !P4 ;  /* 0x000000841d847207 */ /* 0x000fe20006000000 */
[----:B------:R-:W-:Y:S01]  /*8000*/  IMAD R19, R19, UR5, RZ ;  /* 0x0000000513137c24 */ /* 0x000fe2000f8e02ff */
[C---:B------:R-:W-:Y:S01]  /*8010*/  SEL R130, R29.reuse, R130, !P4 ;  /* 0x000000821d827207 */ /* 0x040fe20006000000 */
[----:B------:R0:W-:Y:S01]  /*8020*/  STL [R1+0xe08], R139 ;  /* 0x000e088b01007387 */ /* 0x0001e20000100800 */
[C---:B------:R-:W-:Y:S01]  /*8030*/  SEL R128, R29.reuse, R128, !P4 ;  /* 0x000000801d807207 */ /* 0x040fe20006000000 */
[----:B------:R-:W-:Y:S01]  /*8040*/  IMAD R132, R132, UR5, RZ ;  /* 0x0000000584847c24 */ /* 0x000fe2000f8e02ff */
        /* <DEDUP_REMOVED lines=44> */
[----:B------:R-:W-:Y:S01]  /*8310*/  SEL R85, R29, R162, !P4 ;  /* 0x000000a21d557207 */ /* 0x000fe20006000000 */
        /* <DEDUP_REMOVED lines=131> */
[-C--:B------:R-:W-:Y:S01]  /*8b50*/  LEA R140, P3, R136, R7.reuse, 0x1 ;  /* 0x00000007888c7211 */ /* 0x080fe200078608ff */
[----:B------:R-:W-:Y:S01]  /*8b60*/  IMAD R25, R25, UR5, RZ ;  /* 0x0000000519197c24 */ /* 0x000fe2000f8e02ff */
[----:B------:R-:W-:Y:S01]  /*8b70*/  SEL R29, R29, R34, !P4 ;  /* 0x000000221d1d7207 */ /* 0x000fe20006000000 */
[----:B------:R-:W-:Y:S01]  /*8b80*/  IMAD R27, R27, UR5, RZ ;  /* 0x000000051b1b7c24 */ /* 0x000fe2000f8e02ff */
[-C--:B------:R-:W-:Y:S01]  /*8b90*/  LEA.HI.X.SX32 R138, R138, R2.reuse, 0x1, P5 ;  /* 0x000000028a8a7211 */ /* 0x080fe200028f0eff */
[----:B------:R-:W-:Y:S01]  /*8ba0*/  STL [R1+0xe10], R140 ;  /* 0x000e108c01007387 */ /* 0x000fe20000100800 */
[----:B------:R-:W-:Y:S01]  /*8bb0*/  LEA R8, P0, R9, UR10, 0x1 ;  /* 0x0000000a09087c11 */ /* 0x000fe2000f8008ff */
[----:B------:R-:W-:Y:S01]  /*8bc0*/  IMAD R29, R29, UR5, RZ ;  /* 0x000000051d1d7c24 */ /* 0x000fe2000f8e02ff */
[-C--:B------:R-:W-:Y:S01]  /*8bd0*/  LEA R249, P4, R248, R7.reuse, 0x1 ;  /* 0x00000007f8f97211 */ /* 0x080fe200078808ff */
[----:B------:R3:W-:Y:S01]  /*8be0*/  STL [R1+0x13d4], R138 ;  /* 0x0013d48a01007387 */ /* 0x0007e20000100800 */
[----:B------:R-:W-:Y:S01]  /*8bf0*/  LEA.HI.X.SX32 R9, R9, UR11, 0x1, P0 ;  /* 0x0000000b09097c11 */ /* 0x000fe200080f0eff */
[C---:B-1----:R-:W-:Y:S01]  /*8c00*/  IMAD R34, R76.reuse, 0x1f, RZ ;  /* 0x0000001f4c227824 */ /* 0x042fe200078e02ff */
[-C--:B0-----:R-:W-:Y:S01]  /*8c10*/  LEA R139, P5, R135, R7.reuse, 0x1 ;  /* 0x00000007878b7211 */ /* 0x081fe200078a08ff */
[----:B------:R-:W-:Y:S01]  /*8c20*/  IMAD R36, R76, 0x1e, RZ ;  /* 0x0000001e4c247824 */ /* 0x000fe200078e02ff */
[-C--:B------:R-:W-:Y:S01]  /*8c30*/  LEA.HI.X.SX32 R248, R248, R2.reuse, 0x1, P4 ;  /* 0x00000002f8f87211 */ /* 0x080fe200020f0eff */
[----:B------:R-:W-:Y:S01]  /*8c40*/  UIADD3 UR7, UR4, 0x8000, URZ ;  /* 0x0000800004077890 */ /* 0x000fe2000fffe03f */
[-C--:B------:R-:W-:Y:S01]  /*8c50*/  LEA R251, P0, R250, R7.reuse, 0x1 ;  /* 0x00000007fafb7211 */ /* 0x080fe200078008ff */
[----:B------:R0:W-:Y:S01]  /*8c60*/  STL [R1+0xe18], R139 ;  /* 0x000e188b01007387 */ /* 0x0001e20000100800 */
[-C--:B------:R-:W-:Y:S01]  /*8c70*/  LEA.HI.X.SX32 R252, R252, R2.reuse, 0x1, P1 ;  /* 0x00000002fcfc7211 */ /* 0x080fe200008f0eff */
[----:B------:R-:W-:Y:S01]  /*8c80*/  USHF.R.U32.HI UR7, URZ, 0x4, UR7 ;  /* 0x000000043f077899 */ /* 0x000fe20008011607 */
[-C--:B---3--:R-:W-:Y:S01]  /*8c90*/  LEA R138, P4, R134, R7.reuse, 0x1 ;  /* 0x00000007868a7211 */ /* 0x088fe200078808ff */
[----:B------:R-:W-:Y:S01]  /*8ca0*/  UIADD3 UR10, UP1, UR34, 0x2, URZ ;  /* 0x00000002220a7890 */ /* 0x000fe2000ff3e03f */
[-C--:B------:R-:W-:Y:S01]  /*8cb0*/  LEA.HI.X.SX32 R250, R250, R2.reuse, 0x1, P0 ;  /* 0x00000002fafa7211 */ /* 0x080fe200000f0eff */
[----:B------:R-:W-:Y:S01]  /*8cc0*/  USGXT.U32 UR32, UR7, 0xe ;  /* 0x0000000e0720789a */ /* 0x000fe20008000000 */
[-C--:B------:R-:W-:Y:S01]  /*8cd0*/  LEA.HI.X.SX32 R137, R137, R2.reuse, 0x1, P2 ;  /* 0x0000000289897211 */ /* 0x080fe200010f0eff */
[----:B------:R1:W-:Y:S01]  /*8ce0*/  STL [R1+0xe20], R138 ;  /* 0x000e208a01007387 */ /* 0x0003e20000100800 */
[----:B------:R-:W-:Y:S01]  /*8cf0*/  LEA.HI.X.SX32 R134, R134, R2, 0x1, P4 ;  /* 0x0000000286867211 */ /* 0x000fe200020f0eff */
[----:B------:R-:W-:Y:S01]  /*8d00*/  UIADD3 UR12, UP0, UR32, 0x80, URZ ;  /* 0x00000080200c7890 */ /* 0x000fe2000ff1e03f */
[-C--:B0-----:R-:W-:Y:S01]  /*8d10*/  LEA R139, P0, R133, R7.reuse, 0x1 ;  /* 0x00000007858b7211 */ /* 0x081fe200078008ff */
[----:B------:R-:W-:Y:S01]  /*8d20*/  USHF.R.S32.HI UR7, URZ, 0x1f, UR8 ;  /* 0x0000001f3f077899 */ /* 0x000fe20008011408 */
[----:B------:R-:W-:Y:S01]  /*8d30*/  CS2R R140, SRZ ;  /* 0x00000000008c7805 */ /* 0x000fe2000001ff00 */
[----:B------:R-:W-:Y:S01]  /*8d40*/  UMOV UR5, URZ ;  /* 0x0000003f00057c82 */ /* 0x000fe20008000000 */
[----:B------:R-:W-:Y:S01]  /*8d50*/  UMOV UR6, URZ ;  /* 0x0000003f00067c82 */ /* 0x000fe20008000000 */
[----:B------:R0:W-:Y:S01]  /*8d60*/  STL [R1+0xe28], R139 ;  /* 0x000e288b01007387 */ /* 0x0001e20000100800 */
[----:B------:R-:W-:Y:S01]  /*8d70*/  UIADD3.X UR11, UR6, -0x7fffffe0, URZ, UP1, !UPT ;  /* 0x80000020060b7890 */ /* 0x000fe20008ffe43f */
[----:B-1----:R-:W-:Y:S01]  /*8d80*/  LEA R138, P1, R132, R7, 0x1 ;  /* 0x00000007848a7211 */ /* 0x002fe200078208ff */
[----:B------:R-:W-:Y:S01]  /*8d90*/  UIADD3.X UR9, UR5, 0x40000040, URZ, UP0, !UPT ;  /* 0x4000004005097890 */ /* 0x000fe200087fe43f */
[----:B------:R-:W-:Y:S01]  /*8da0*/  CS2R R142, SRZ ;  /* 0x00000000008e7805 */ /* 0x000fe2000001ff00 */
[----:B------:R-:W-:Y:S01]  /*8db0*/  USHF.L.U32 UR6, UR8, 0x1, URZ ;  /* 0x0000000108067899 */ /* 0x000fe2000800063f */
[----:B------:R-:W-:Y:S01]  /*8dc0*/  CS2R R144, SRZ ;  /* 0x0000000000907805 */ /* 0x000fe2000001ff00 */
[----:B------:R1:W-:Y:S01]  /*8dd0*/  STL [R1+0xe30], R138 ;  /* 0x000e308a01007387 */ /* 0x0003e20000100800 */
[----:B------:R-:W-:Y:S01]  /*8de0*/  USHF.L.U64.HI UR5, UR8, 0x1, UR7 ;  /* 0x0000000108057899 */ /* 0x000fe20008010207 */
[----:B------:R-:W-:-:S02]  /*8df0*/  CS2R R146, SRZ ;  /* 0x0000000000927805 */ /* 0x000fc4000001ff00 */
[CC--:B0-----:R-:W-:Y:S01]  /*8e00*/  LEA R139, P2, R131.reuse, R7.reuse, 0x1 ;  /* 0x00000007838b7211 */ /* 0x0c1fe200078408ff */
[----:B------:R0:W-:Y:S01]  /*8e10*/  STL [R1+0xe04], R137 ;  /* 0x000e048901007387 */ /* 0x0001e20000100800 */
[----:B------:R-:W-:Y:S02]  /*8e20*/  CS2R R148, SRZ ;  /* 0x0000000000947805 */ /* 0x000fe4000001ff00 */
[----:B------:R-:W-:Y:S02]  /*8e30*/  CS2R R150, SRZ ;  /* 0x0000000000967805 */ /* 0x000fe4000001ff00 */
[-C--:B------:R-:W-:Y:S01]  /*8e40*/  LEA.HI.X.SX32 R131, R131, R2.reuse, 0x1, P2 ;  /* 0x0000000283837211 */ /* 0x080fe200010f0eff */
[----:B------:R-:W-:Y:S01]  /*8e50*/  STL [R1+0xe38], R139 ;  /* 0x000e388b01007387 */ /* 0x000fe20000100800 */
[----:B------:R-:W-:Y:S01]  /*8e60*/  UMOV UR8, UR12 ;  /* 0x0000000c00087c82 */ /* 0x000fe20008000000 */
[-C--:B-1----:R-:W-:Y:S01]  /*8e70*/  LEA.HI.X.SX32 R138, R136, R2.reuse, 0x1, P3 ;  /* 0x00000002888a7211 */ /* 0x082fe200018f0eff */
[----:B------:R-:W-:Y:S01]  /*8e80*/  UIADD3.64 UR38, UR10, 0x3fe, URZ ;  /* 0x000003fe0a267897 */ /* 0x000fe2000fffe03f */
[----:B------:R-:W-:Y:S01]  /*8e90*/  LEA.HI.X.SX32 R136, R135, R2, 0x1, P5 ;  /* 0x0000000287887211 */ /* 0x000fe200028f0eff */
[----:B------:R-:W-:Y:S01]  /*8ea0*/  UIADD3.64 UR46, UR10, 0x400, URZ ;  /* 0x000004000a2e7897 */ /* 0x000fe2000fffe03f */
[-C--:B0-----:R-:W-:Y:S01]  /*8eb0*/  LEA R137, P3, R130, R7.reuse, 0x1 ;  /* 0x0000000782897211 */ /* 0x081fe200078608ff */
[----:B------:R0:W-:Y:S01]  /*8ec0*/  STL [R1+0xe0c], R138 ;  /* 0x000e0c8a01007387 */ /* 0x0001e20000100800 */
[----:B------:R-:W-:Y:S01]  /*8ed0*/  LEA R135, P5, R129, R7, 0x1 ;  /* 0x0000000781877211 */ /* 0x000fe200078a08ff */
[----:B------:R-:W-:-:S02]  /*8ee0*/  UIADD3.64 UR40, UR8, 0x80, URZ ;  /* 0x0000008008287897 */ /* 0x000fc4000fffe03f */
[----:B------:R-:W-:Y:S01]  /*8ef0*/  STL [R1+0xe40], R137 ;  /* 0x000e408901007387 */ /* 0x000fe20000100800 */
[----:B------:R-:W-:Y:S02]  /*8f00*/  UIADD3.64 UR12, UR8, 0x100, URZ ;  /* 0x00000100080c7897 */ /* 0x000fe4000fffe03f */
[----:B------:R-:W-:Y:S01]  /*8f10*/  UIADD3.64 UR16, UR8, 0x180, URZ ;  /* 0x0000018008107897 */ /* 0x000fe2000fffe03f */
[----:B------:R1:W-:Y:S01]  /*8f20*/  STL [R1+0xe14], R136 ;  /* 0x000e148801007387 */ /* 0x0003e20000100800 */
[----:B------:R-:W-:Y:S01]  /*8f30*/  UIADD3.64 UR20, UR8, 0x200, URZ ;  /* 0x0000020008147897 */ /* 0x000fe2000fffe03f */
[----:B0-----:R-:W-:Y:S01]  /*8f40*/  CS2R R138, SRZ ;  /* 0x00000000008a7805 */ /* 0x001fe2000001ff00 */
[----:B------:R-:W-:Y:S01]  /*8f50*/  UIADD3.64 UR24, UR8, 0x280, URZ ;  /* 0x0000028008187897 */ /* 0x000fe2000fffe03f */
[----:B------:R0:W-:Y:S01]  /*8f60*/  STL [R1+0xe48], R135 ;  /* 0x000e488701007387 */ /* 0x0001e20000100800 */
[----:B------:R-:W-:-:S03]  /*8f70*/  UIADD3.64 UR28, UR8, 0x300, URZ ;  /* 0x00000300081c7897 */ /* 0x000fc6000fffe03f */
[----:B------:R3:W-:Y:S01]  /*8f80*/  STL [R1+0xe1c], R134 ;  /* 0x000e1c8601007387 */ /* 0x0007e20000100800 */
[----:B-1----:R-:W-:Y:S02]  /*8f90*/  LEA R136, P4, R128, R7, 0x1 ;  /* 0x0000000780887211 */ /* 0x002fe400078808ff */
[----:B0-----:R-:W-:-:S03]  /*8fa0*/  LEA.HI.X.SX32 R135, R133, R2, 0x1, P0 ;  /* 0x0000000285877211 */ /* 0x001fc600000f0eff */
[----:B------:R0:W-:Y:S01]  /*8fb0*/  STL [R1+0xe50], R136 ;  /* 0x000e508801007387 */ /* 0x0001e20000100800 */
[-C--:B------:R-:W-:Y:S02]  /*8fc0*/  LEA.HI.X.SX32 R133, R132, R2.reuse, 0x1, P1 ;  /* 0x0000000284857211 */ /* 0x080fe400008f0eff */
[-C--:B---3--:R-:W-:Y:S01]  /*8fd0*/  LEA R134, P0, R127, R7.reuse, 0x1 ;  /* 0x000000077f867211 */ /* 0x088fe200078008ff */
[----:B------:R-:W-:Y:S01]  /*8fe0*/  STL [R1+0xe24], R135 ;  /* 0x000e248701007387 */ /* 0x000fe20000100800 */
[----:B------:R-:W-:Y:S02]  /*8ff0*/  LEA R132, P1, R126, R7, 0x1 ;  /* 0x000000077e847211 */ /* 0x000fe400078208ff */
[----:B------:R-:W-:Y:S01]  /*9000*/  LEA.HI.X.SX32 R128, R128, R2, 0x1, P4 ;  /* 0x0000000280807211 */ /* 0x000fe200020f0eff */
[----:B------:R1:W-:Y:S01]  /*9010*/  STL [R1+0xe58], R134 ;  /* 0x000e588601007387 */ /* 0x0003e20000100800 */
[----:B0-----:R-:W-:-:S03]  /*9020*/  CS2R R136, SRZ ;  /* 0x0000000000887805 */ /* 0x001fc6000001ff00 */
[----:B------:R0:W-:Y:S04]  /*9030*/  STL [R1+0xe2c], R133 ;  /* 0x000e2c8501007387 */ /* 0x0001e80000100800 */
[----:B------:R3:W-:Y:S01]  /*9040*/  STL [R1+0xe60], R132 ;  /* 0x000e608401007387 */ /* 0x0007e20000100800 */
[----:B-1----:R-:W-:-:S03]  /*9050*/  CS2R R134, SRZ ;  /* 0x0000000000867805 */ /* 0x002fc6000001ff00 */
[----:B------:R1:W-:Y:S01]  /*9060*/  STL [R1+0xe34], R131 ;  /* 0x000e348301007387 */ /* 0x0003e20000100800 */
[----:B0-----:R-:W-:Y:S02]  /*9070*/  LEA R133, P2, R125, R7, 0x1 ;  /* 0x000000077d857211 */ /* 0x001fe400078408ff */
[----:B---3--:R-:W-:-:S03]  /*9080*/  LEA.HI.X.SX32 R132, R130, R2, 0x1, P3 ;  /* 0x0000000282847211 */ /* 0x008fc600018f0eff */
[----:B------:R-:W-:Y:S01]  /*9090*/  STL [R1+0xe68], R133 ;  /* 0x000e688501007387 */ /* 0x000fe20000100800 */
[-C--:B------:R-:W-:Y:S02]  /*90a0*/  LEA.HI.X.SX32 R130, R129, R2.reuse, 0x1, P5 ;  /* 0x0000000281827211 */ /* 0x080fe400028f0eff */
[-C--:B-1----:R-:W-:Y:S01]  /*90b0*/  LEA R131, P3, R124, R7.reuse, 0x1 ;  /* 0x000000077c837211 */ /* 0x082fe200078608ff */
[----:B------:R0:W-:Y:S01]  /*90c0*/  STL [R1+0xe3c], R132 ;  /* 0x000e3c8401007387 */ /* 0x0001e20000100800 */
[----:B------:R-:W-:Y:S02]  /*90d0*/  LEA R129, P5, R123, R7, 0x1 ;  /* 0x000000077b817211 */ /* 0x000fe400078a08ff */
[----:B------:R-:W-:Y:S01]  /*90e0*/  LEA.HI.X.SX32 R125, R125, R2, 0x1, P2 ;  /* 0x000000027d7d7211 */ /* 0x000fe200010f0eff */
[----:B------:R-:W-:Y:S04]  /*90f0*/  STL [R1+0xe70], R131 ;  /* 0x000e708301007387 */ /* 0x000fe80000100800 */
[----:B------:R1:W-:Y:S01]  /*9100*/  STL [R1+0xe44], R130 ;  /* 0x000e448201007387 */ /* 0x0003e20000100800 */
[----:B0-----:R-:W-:-:S03]  /*9110*/  CS2R R132, SRZ ;  /* 0x0000000000847805 */ /* 0x001fc6000001ff00 */
[----:B------:R0:W-:Y:S04]  /*9120*/  STL [R1+0xe78], R129 ;  /* 0x000e788101007387 */ /* 0x0001e80000100800 */
        /* <DEDUP_REMOVED lines=414> */
[----:B------:R-:W-:Y:S01]  /*ab10*/  STL [R1+0x1158], R35 ;  /* 0x0011582301007387 */ /* 0x000fe20000100800 */
[----:B0-----:R-:W-:-:S03]  /*ab20*/  CS2R R38, SRZ ;  /* 0x0000000000267805 */ /* 0x001fc6000001ff00 */
[----:B------:R0:W-:Y:S04]  /*ab30*/  STL [R1+0x112c], R33 ;  /* 0x00112c2101007387 */ /* 0x0001e80000100800 */
[----:B------:R1:W-:Y:S04]  /*ab40*/  STL [R1+0x1160], R32 ;  /* 0x0011602001007387 */ /* 0x0003e80000100800 */
[----:B------:R3:W-:Y:S01]  /*ab50*/  STL [R1+0x1134], R31 ;  /* 0x0011341f01007387 */ /* 0x0007e20000100800 */
[----:B0-----:R-:W-:Y:S02]  /*ab60*/  LEA R33, P2, R20, R7, 0x1 ;  /* 0x0000000714217211 */ /* 0x001fe400078408ff */
[----:B-1----:R-:W-:-:S03]  /*ab70*/  LEA.HI.X.SX32 R32, R30, R2, 0x1, P3 ;  /* 0x000000021e207211 */ /* 0x002fc600018f0eff */
[----:B------:R-:W-:Y:S01]  /*ab80*/  STL [R1+0x1168], R33 ;  /* 0x0011682101007387 */ /* 0x000fe20000100800 */
[-C--:B------:R-:W-:Y:S02]  /*ab90*/  LEA.HI.X.SX32 R30, R28, R2.reuse, 0x1, P5 ;  /* 0x000000021c1e7211 */ /* 0x080fe400028f0eff */
[-C--:B---3--:R-:W-:Y:S01]  /*aba0*/  LEA R31, P3, R18, R7.reuse, 0x1 ;  /* 0x00000007121f7211 */ /* 0x088fe200078608ff */
        /* <DEDUP_REMOVED lines=26> */
[----:B------:R-:W-:Y:S01]  /*ad50*/  STL [R1+0x116c], R22 ;  /* 0x00116c1601007387 */ /* 0x000fe20000100800 */
[-C--:B------:R-:W-:Y:S02]  /*ad60*/  LEA R16, P5, R15, R7.reuse, 0x1 ;  /* 0x000000070f107211 */ /* 0x080fe400078a08ff */
[----:B------:R-:W-:Y:S01]  /*ad70*/  LEA.HI.X.SX32 R11, R11, R2, 0x1, P2 ;  /* 0x000000020b0b7211 */ /* 0x000fe200010f0eff */
[----:B------:R-:W-:Y:S04]  /*ad80*/  STL [R1+0x11a0], R20 ;  /* 0x0011a01401007387 */ /* 0x000fe80000100800 */
[----:B------:R0:W-:Y:S04]  /*ad90*/  STL [R1+0x1174], R18 ;  /* 0x0011741201007387 */ /* 0x0001e80000100800 */
[----:B------:R1:W-:Y:S04]  /*ada0*/  STL [R1+0x11a8], R16 ;  /* 0x0011a81001007387 */ /* 0x0003e80000100800 */
[----:B------:R3:W-:Y:S01]  /*adb0*/  STL [R1+0x117c], R14 ;  /* 0x00117c0e01007387 */ /* 0x0007e20000100800 */
[----:B0-----:R-:W-:-:S02]  /*adc0*/  LEA R18, P4, R17, R7, 0x1 ;  /* 0x0000000711127211 */ /* 0x001fc400078808ff */
[----:B-1----:R-:W-:-:S03]  /*add0*/  LEA.HI.X.SX32 R16, R12, R2, 0x1, P0 ;  /* 0x000000020c107211 */ /* 0x002fc600000f0eff */
[----:B------:R-:W-:Y:S01]  /*ade0*/  STL [R1+0x13bc], R18 ;  /* 0x0013bc1201007387 */ /* 0x000fe20000100800 */
[----:B------:R-:W-:Y:S02]  /*adf0*/  LEA.HI.X.SX32 R12, R10, R2, 0x1, P1 ;  /* 0x000000020a0c7211 */ /* 0x000fe400008f0eff */
[-C--:B---3--:R-:W-:Y:S01]  /*ae00*/  LEA R14, P0, R19, R7.reuse, 0x1 ;  /* 0x00000007130e7211 */ /* 0x088fe200078008ff */
[----:B------:R0:W-:Y:S01]  /*ae10*/  STL [R1+0x1184], R16 ;  /* 0x0011841001007387 */ /* 0x0001e20000100800 */
[----:B------:R-:W-:-:S03]  /*ae20*/  LEA R10, P1, R21, R7, 0x1 ;  /* 0x00000007150a7211 */ /* 0x000fc600078208ff */
[----:B------:R-:W-:Y:S04]  /*ae30*/  STL [R1+0x13c0], R14 ;  /* 0x0013c00e01007387 */ /* 0x000fe80000100800 */
[----:B------:R1:W-:Y:S01]  /*ae40*/  STL [R1+0x118c], R12 ;  /* 0x00118c0c01007387 */ /* 0x0003e20000100800 */
[----:B0-----:R-:W-:-:S03]  /*ae50*/  IMAD R16, R76, 0x1d, RZ ;  /* 0x0000001d4c107824 */ /* 0x001fc600078e02ff */
[----:B------:R0:W-:Y:S04]  /*ae60*/  STL [R1+0x13c4], R10 ;  /* 0x0013c40a01007387 */ /* 0x0001e80000100800 */
[----:B------:R3:W-:Y:S01]  /*ae70*/  STL [R1+0x1194], R11 ;  /* 0x0011940b01007387 */ /* 0x0007e20000100800 */
[----:B-1----:R-:W-:Y:S02]  /*ae80*/  LEA R12, P2, R23, R7, 0x1 ;  /* 0x00000007170c7211 */ /* 0x002fe400078408ff */
[----:B0-----:R-:W-:-:S03]  /*ae90*/  LEA.HI.X.SX32 R10, R13, R2, 0x1, P3 ;  /* 0x000000020d0a7211 */ /* 0x001fc600018f0eff */
[----:B------:R0:W-:Y:S01]  /*aea0*/  STL [R1+0x13c8], R12 ;  /* 0x0013c80c01007387 */ /* 0x0001e20000100800 */
[----:B---3--:R-:W-:-:S03]  /*aeb0*/  LEA R11, P3, R25, R7, 0x1 ;  /* 0x00000007190b7211 */ /* 0x008fc600078608ff */
[----:B------:R1:W-:Y:S04]  /*aec0*/  STL [R1+0x119c], R10 ;  /* 0x00119c0a01007387 */ /* 0x0003e80000100800 */
[----:B------:R3:W-:Y:S01]  /*aed0*/  STL [R1+0x13cc], R11 ;  /* 0x0013cc0b01007387 */ /* 0x0007e20000100800 */
[----:B0-----:R-:W-:Y:S02]  /*aee0*/  LEA.HI.X.SX32 R12, R15, R2, 0x1, P5 ;  /* 0x000000020f0c7211 */ /* 0x001fe400028f0eff */
[----:B-1----:R-:W-:-:S03]  /*aef0*/  LEA R10, P5, R27, R7, 0x1 ;  /* 0x000000071b0a7211 */ /* 0x002fc600078a08ff */
[----:B------:R0:W-:Y:S01]  /*af00*/  STL [R1+0x11a4], R12 ;  /* 0x0011a40c01007387 */ /* 0x0001e20000100800 */
[----:B---3--:R-:W-:-:S03]  /*af10*/  LEA.HI.X.SX32 R11, R17, R2, 0x1, P4 ;  /* 0x00000002110b7211 */ /* 0x008fc600020f0eff */
[----:B------:R1:W-:Y:S01]  /*af20*/  STL [R1+0x13d0], R10 ;  /* 0x0013d00a01007387 */ /* 0x0003e20000100800 */
[----:B------:R-:W-:-:S03]  /*af30*/  LEA R7, P4, R29, R7, 0x1 ;  /* 0x000000071d077211 */ /* 0x000fc600078808ff */
[----:B------:R3:W-:Y:S01]  /*af40*/  STL [R1+0x11ac], R11 ;  /* 0x0011ac0b01007387 */ /* 0x0007e20000100800 */
[----:B0-----:R-:W-:-:S03]  /*af50*/  IMAD.WIDE R12, R34, 0x2, R8 ;  /* 0x00000002220c7825 */ /* 0x001fc600078e0208 */
[----:B------:R0:W-:Y:S01]  /*af60*/  STL [R1+0x13b8], R7 ;  /* 0x0013b80701007387 */ /* 0x0001e20000100800 */
[-C--:B-1----:R-:W-:Y:S02]  /*af70*/  LEA.HI.X.SX32 R10, R19, R2.reuse, 0x1, P0 ;  /* 0x00000002130a7211 */ /* 0x082fe400000f0eff */
[----:B---3--:R-:W-:-:S03]  /*af80*/  LEA.HI.X.SX32 R11, R21, R2, 0x1, P1 ;  /* 0x00000002150b7211 */ /* 0x008fc600008f0eff */
[----:B------:R1:W-:Y:S01]  /*af90*/  STL [R1+0x11b0], R10 ;  /* 0x0011b00a01007387 */ /* 0x0003e20000100800 */
[----:B0-----:R-:W-:-:S03]  /*afa0*/  LEA.HI.X.SX32 R7, R23, R2, 0x1, P2 ;  /* 0x0000000217077211 */ /* 0x001fc600010f0eff */
[----:B------:R0:W-:Y:S04]  /*afb0*/  STL [R1+0x13a8], R11 ;  /* 0x0013a80b01007387 */ /* 0x0001e80000100800 */
[----:B------:R3:W-:Y:S01]  /*afc0*/  STL [R1+0x13ac], R7 ;  /* 0x0013ac0701007387 */ /* 0x0007e20000100800 */
[-C--:B-1----:R-:W-:Y:S02]  /*afd0*/  LEA.HI.X.SX32 R10, R25, R2.reuse, 0x1, P3 ;  /* 0x00000002190a7211 */ /* 0x082fe400018f0eff */
[----:B------:R-:W-:Y:S01]  /*afe0*/  CS2R R24, SRZ ;  /* 0x0000000000187805 */ /* 0x000fe2000001ff00 */
[----:B0-----:R-:W-:Y:S02]  /*aff0*/  IMAD.MOV.U32 R11, RZ, RZ, R246 ;  /* 0x000000ffff0b7224 */ /* 0x001fe400078e00f6 */
[----:B------:R0:W-:Y:S01]  /*b000*/  STL [R1+0x13b0], R10 ;  /* 0x0013b00a01007387 */ /* 0x0001e20000100800 */
[----:B---3--:R-:W-:-:S02]  /*b010*/  LEA.HI.X.SX32 R7, R27, R2, 0x1, P5 ;  /* 0x000000021b077211 */ /* 0x008fc400028f0eff */
[----:B------:R-:W-:Y:S02]  /*b020*/  CS2R R26, SRZ ;  /* 0x00000000001a7805 */ /* 0x000fe4000001ff00 */
[----:B------:R-:W-:Y:S02]  /*b030*/  LEA.HI.X.SX32 R2, R29, R2, 0x1, P4 ;  /* 0x000000021d027211 */ /* 0x000fe400020f0eff */
[----:B------:R-:W-:Y:S01]  /*b040*/  CS2R R28, SRZ ;  /* 0x00000000001c7805 */ /* 0x000fe2000001ff00 */
[----:B------:R1:W-:Y:S01]  /*b050*/  STL [R1+0x13b4], R7 ;  /* 0x0013b40701007387 */ /* 0x0003e20000100800 */
[----:B0-----:R-:W-:-:S03]  /*b060*/  IMAD.MOV.U32 R10, RZ, RZ, R247 ;  /* 0x000000ffff0a7224 */ /* 0x001fc600078e00f7 */
[----:B------:R-:W-:Y:S01]  /*b070*/  STL [R1+0x11bc], R12 ;  /* 0x0011bc0c01007387 */ /* 0x000fe20000100800 */
[----:B------:R-:W-:Y:S01]  /*b080*/  IMAD.WIDE R14, R34, 0x2, R10 ;  /* 0x00000002220e7825 */ /* 0x000fe200078e020a */
[----:B------:R-:W-:Y:S02]  /*b090*/  CS2R R34, SRZ ;  /* 0x0000000000227805 */ /* 0x000fe4000001ff00 */
[----:B------:R0:W-:Y:S01]  /*b0a0*/  STL [R1+0x11b4], R2 ;  /* 0x0011b40201007387 */ /* 0x0001e20000100800 */
[----:B-1----:R-:W-:-:S03]  /*b0b0*/  SHF.R.S32.HI R7, RZ, 0x5, R77 ;  /* 0x00000005ff077819 */ /* 0x002fc6000001144d */
[----:B------:R1:W-:Y:S04]  /*b0c0*/  STL [R1+0x11b8], R13 ;  /* 0x0011b80d01007387 */ /* 0x0003e80000100800 */
[----:B------:R-:W-:Y:S01]  /*b0d0*/  STL [R1+0x11c4], R14 ;  /* 0x0011c40e01007387 */ /* 0x000fe20000100800 */
[----:B0-----:R-:W-:-:S03]  /*b0e0*/  IMAD R2, R76, 0x1c, RZ ;  /* 0x0000001c4c027824 */ /* 0x001fc600078e02ff */
[----:B------:R0:W-:Y:S01]  /*b0f0*/  STL [R1+0x11c0], R15 ;  /* 0x0011c00f01007387 */ /* 0x0001e20000100800 */
[----:B-1----:R-:W-:-:S05]  /*b100*/  IMAD.WIDE R12, R36, 0x2, R8 ;  /* 0x00000002240c7825 */ /* 0x002fca00078e0208 */
[----:B------:R-:W-:Y:S01]  /*b110*/  STL [R1+0x11cc], R12 ;  /* 0x0011cc0c01007387 */ /* 0x000fe20000100800 */
[----:B0-----:R-:W-:-:S03]  /*b120*/  IMAD.WIDE R14, R36, 0x2, R10 ;  /* 0x00000002240e7825 */ /* 0x001fc600078e020a */
[----:B------:R0:W-:Y:S01]  /*b130*/  STL [R1+0x11c8], R13 ;  /* 0x0011c80d01007387 */ /* 0x0001e20000100800 */
[----:B------:R-:W-:-:S03]  /*b140*/  CS2R R36, SRZ ;  /* 0x0000000000247805 */ /* 0x000fc6000001ff00 */
[----:B------:R-:W-:Y:S04]  /*b150*/  STL [R1+0x11d4], R14 ;  /* 0x0011d40e01007387 */ /* 0x000fe80000100800 */
[----:B------:R1:W-:Y:S01]  /*b160*/  STL [R1+0x11d0], R15 ;  /* 0x0011d00f01007387 */ /* 0x0003e20000100800 */
[----:B0-----:R-:W-:-:S04]  /*b170*/  IMAD.WIDE R12, R16, 0x2, R8 ;  /* 0x00000002100c7825 */ /* 0x001fc800078e0208 */
[--C-:B------:R-:W-:Y:S01]  /*b180*/  IMAD.WIDE R16, R16, 0x2, R10.reuse ;  /* 0x0000000210107825 */ /* 0x100fe200078e020a */
[----:B------:R-:W-:Y:S03]  /*b190*/  STL [R1+0x11dc], R12 ;  /* 0x0011dc0c01007387 */ /* 0x000fe60000100800 */
[C---:B-1----:R-:W-:Y:S01]  /*b1a0*/  IMAD.WIDE R14, R2.reuse, 0x2, R10 ;  /* 0x00000002020e7825 */ /* 0x042fe200078e020a */
[----:B------:R0:W-:Y:S04]  /*b1b0*/  STL [R1+0x11d8], R13 ;  /* 0x0011d80d01007387 */ /* 0x0001e80000100800 */
[----:B------:R1:W-:Y:S04]  /*b1c0*/  STL [R1+0x11e4], R16 ;  /* 0x0011e41001007387 */ /* 0x0003e80000100800 */
[----:B------:R-:W-:Y:S01]  /*b1d0*/  STL [R1+0x11e0], R17 ;  /* 0x0011e01101007387 */ /* 0x000fe20000100800 */
[----:B0-----:R-:W-:-:S04]  /*b1e0*/  IMAD.WIDE R12, R2, 0x2, R8 ;  /* 0x00000002020c7825 */ /* 0x001fc800078e0208 */
[C---:B------:R-:W-:Y:S01]  /*b1f0*/  IMAD R2, R76.reuse, 0x1a, RZ ;  /* 0x0000001a4c027824 */ /* 0x040fe200078e02ff */
[----:B------:R-:W-:Y:S01]  /*b200*/  STL [R1+0x11ec], R12 ;  /* 0x0011ec0c01007387 */ /* 0x000fe20000100800 */
[----:B-1----:R-:W-:-:S03]  /*b210*/  IMAD R16, R76, 0x1b, RZ ;  /* 0x0000001b4c107824 */ /* 0x002fc600078e02ff */
[----:B------:R0:W-:Y:S04]  /*b220*/  STL [R1+0x11e8], R13 ;  /* 0x0011e80d01007387 */ /* 0x0001e80000100800 */
        /* <DEDUP_REMOVED lines=66> */
[C---:B------:R-:W-:Y:S01]  /*b650*/  IMAD.SHL.U32 R2, R76.reuse, 0x10, RZ ;  /* 0x000000104c027824 */ /* 0x040fe200078e00ff */
        /* <DEDUP_REMOVED lines=104> */
[----:B------:R-:W-:Y:S01]  /*bce0*/  IMAD.WIDE R16, R16, 0x2, R10 ;  /* 0x0000000210107825 */ /* 0x000fe200078e020a */
[----:B------:R-:W-:Y:S03]  /*bcf0*/  STL [R1+0x137c], R12 ;  /* 0x00137c0c01007387 */ /* 0x000fe60000100800 */
[--C-:B-1----:R-:W-:Y:S01]  /*bd00*/  IMAD.WIDE R14, R76, 0x2, R8.reuse ;  /* 0x000000024c0e7825 */ /* 0x102fe200078e0208 */
[----:B------:R0:W-:Y:S04]  /*bd10*/  STL [R1+0x1378], R13 ;  /* 0x0013780d01007387 */ /* 0x0001e80000100800 */
[----:B------:R-:W-:Y:S04]  /*bd20*/  STL [R1+0x1384], R16 ;  /* 0x0013841001007387 */ /* 0x000fe80000100800 */
[----:B------:R1:W-:Y:S01]  /*bd30*/  STL [R1+0x1380], R17 ;  /* 0x0013801101007387 */ /* 0x0003e20000100800 */
[----:B0-----:R-:W-:-:S05]  /*bd40*/  IMAD.WIDE R12, R2, 0x2, R8 ;  /* 0x00000002020c7825 */ /* 0x001fca00078e0208 */
[----:B------:R0:W-:Y:S01]  /*bd50*/  STL [R1+0x138c], R12 ;  /* 0x00138c0c01007387 */ /* 0x0001e20000100800 */
[----:B-1----:R-:W-:-:S03]  /*bd60*/  IMAD.WIDE R16, R2, 0x2, R10 ;  /* 0x0000000202107825 */ /* 0x002fc600078e020a */
[----:B------:R1:W-:Y:S01]  /*bd70*/  STL [R1+0x1388], R13 ;  /* 0x0013880d01007387 */ /* 0x0003e20000100800 */
[----:B------:R-:W-:-:S03]  /*bd80*/  IMAD.WIDE R10, R76, 0x2, R10 ;  /* 0x000000024c0a7825 */ /* 0x000fc600078e020a */
[----:B------:R-:W-:Y:S04]  /*bd90*/  STL [R1+0x1394], R16 ;  /* 0x0013941001007387 */ /* 0x000fe80000100800 */
[----:B------:R-:W-:Y:S01]  /*bda0*/  STL [R1+0x1390], R17 ;  /* 0x0013901101007387 */ /* 0x000fe20000100800 */
[C---:B0-----:R-:W-:Y:S02]  /*bdb0*/  LOP3.LUT R12, R6.reuse, 0x10, RZ, 0x3c, !PT ;  /* 0x00000010060c7812 */ /* 0x041fe400078e3cff */
[----:B-1----:R-:W-:Y:S01]  /*bdc0*/  LOP3.LUT R13, R6, 0x30, RZ, 0x3c, !PT ;  /* 0x00000030060d7812 */ /* 0x002fe200078e3cff */
[----:B------:R-:W-:Y:S04]  /*bdd0*/  STL [R1+0x139c], R14 ;  /* 0x00139c0e01007387 */ /* 0x000fe80000100800 */
[----:B------:R-:W-:Y:S04]  /*bde0*/  STL [R1+0x1398], R15 ;  /* 0x0013980f01007387 */ /* 0x000fe80000100800 */
[----:B------:R0:W-:Y:S04]  /*bdf0*/  STL [R1+0x13a4], R10 ;  /* 0x0013a40a01007387 */ /* 0x0001e80000100800 */
[----:B------:R1:W-:Y:S04]  /*be00*/  STL [R1+0x13a0], R11 ;  /* 0x0013a00b01007387 */ /* 0x0003e80000100800 */
[----:B------:R-:W-:Y:S04]  /*be10*/  STL [R1+0xc00], RZ ;  /* 0x000c00ff01007387 */ /* 0x000fe80000100800 */
[----:B------:R-:W-:Y:S01]  /*be20*/  STL [R1+0xc04], RZ ;  /* 0x000c04ff01007387 */ /* 0x000fe20000100800 */
[----:B0-----:R-:W-:Y:S01]  /*be30*/  IMAD.SHL.U32 R10, R76, 0x20, RZ ;  /* 0x000000204c0a7824 */ /* 0x001fe200078e00ff */
[----:B------:R-:W-:Y:S01]  /*be40*/  CS2R R76, SRZ ;  /* 0x00000000004c7805 */ /* 0x000fe2000001ff00 */
[----:B-1----:R-:W-:Y:S01]  /*be50*/  IMAD.MOV.U32 R11, RZ, RZ, RZ ;  /* 0x000000ffff0b7224 */ /* 0x002fe200078e00ff */
[----:B------:R-:W-:Y:S02]  /*be60*/  STL [R1+0xc08], RZ ;  /* 0x000c08ff01007387 */ /* 0x000fe40000100800 */
[----:B------:R-:W-:-:S02]  /*be70*/  SHF.R.S32.HI R2, RZ, 0x1f, R10 ;  /* 0x0000001fff027819 */ /* 0x000fc4000001140a */
[----:B------:R-:W-:Y:S02]  /*be80*/  STL [R1+0xc0c], RZ ;  /* 0x000c0cff01007387 */ /* 0x000fe40000100800 */
[C---:B------:R-:W-:Y:S01]  /*be90*/  SHF.L.U64.HI R2, R10.reuse, 0x1, R2 ;  /* 0x000000010a027819 */ /* 0x040fe20000010202 */
[----:B------:R-:W-:Y:S01]  /*bea0*/  IMAD.SHL.U32 R10, R10, 0x2, RZ ;  /* 0x000000020a0a7824 */ /* 0x000fe200078e00ff */
[----:B------:R-:W-:Y:S04]  /*beb0*/  STL [R1+0xc10], RZ ;  /* 0x000c10ff01007387 */ /* 0x000fe80000100800 */
        /* <DEDUP_REMOVED lines=763> */
[----:B------:R-:W-:Y:S04]  /*ee70*/  STL [R1], RZ ;  /* 0x000000ff01007387 */ /* 0x000fe80000100800 */
        /* <DEDUP_REMOVED lines=127> */
[----:B------:R0:W-:Y:S04]  /*f670*/  STL [R1+0x13e0], R7 ;  /* 0x0013e00701007387 */ /* 0x0001e80000100800 */
[----:B------:R1:W-:Y:S01]  /*f680*/  STL [R1+0x13fc], R12 ;  /* 0x0013fc0c01007387 */ /* 0x0003e20000100800 */
[----:B0-----:R-:W-:-:S02]  /*f690*/  LOP3.LUT R7, R6, 0x20, RZ, 0x3c, !PT ;  /* 0x0000002006077812 */ /* 0x001fc400078e3cff */
[----:B-1----:R-:W-:-:S03]  /*f6a0*/  LOP3.LUT R12, R6, 0x40, RZ, 0x3c, !PT ;  /* 0x00000040060c7812 */ /* 0x002fc600078e3cff */
[----:B------:R0:W-:Y:S04]  /*f6b0*/  STL [R1+0x13f8], R7 ;  /* 0x0013f80701007387 */ /* 0x0001e80000100800 */
[----:B------:R1:W-:Y:S04]  /*f6c0*/  STL [R1+0x13f4], R13 ;  /* 0x0013f40d01007387 */ /* 0x0003e80000100800 */
[----:B------:R3:W-:Y:S01]  /*f6d0*/  STL [R1+0x13f0], R12 ;  /* 0x0013f00c01007387 */ /* 0x0007e20000100800 */
[C---:B0-----:R-:W-:Y:S02]  /*f6e0*/  LOP3.LUT R7, R6.reuse, 0x50, RZ, 0x3c, !PT ;  /* 0x0000005006077812 */ /* 0x041fe400078e3cff */
[----:B-1----:R-:W-:-:S03]  /*f6f0*/  LOP3.LUT R13, R6, 0x60, RZ, 0x3c, !PT ;  /* 0x00000060060d7812 */ /* 0x002fc600078e3cff */
[----:B------:R0:W-:Y:S01]  /*f700*/  STL [R1+0x13ec], R7 ;  /* 0x0013ec0701007387 */ /* 0x0001e20000100800 */
[----:B---3--:R-:W-:-:S03]  /*f710*/  LOP3.LUT R12, R6, 0x70, RZ, 0x3c, !PT ;  /* 0x00000070060c7812 */ /* 0x008fc600078e3cff */
[----:B------:R1:W-:Y:S04]  /*f720*/  STL [R1+0x13e8], R13 ;  /* 0x0013e80d01007387 */ /* 0x0003e80000100800 */
[----:B------:R1:W-:Y:S01]  /*f730*/  STL [R1+0x13e4], R12 ;  /* 0x0013e40c01007387 */ /* 0x0003e20000100800 */
[----:B0-----:R-:W-:-:S07]  /*f740*/  LOP3.LUT R7, R0, 0x20, RZ, 0x3c, !PT ;  /* 0x0000002000077812 */ /* 0x001fce00078e3cff */
.L_x_1:
[----:B------:R0:W-:Y:S01]  /*f750*/  STL [R1+0x1504], R125 ;  /* 0x0015047d01007387 */ /* 0x0001e20000100800 */
[----:B------:R-:W3:Y:S03]  /*f760*/  LDC R7, c[0x0][0x230] ;  /* 0x00008c00ff077b82 */ /* 0x000ee60000000800 */
[----:B0-----:R-:W4:Y:S04]  /*f770*/  LDL.LU R125, [R1+0x134c] ;  /* 0x00134c00017d7983 */ /* 0x001f280000300800 */
[----:B------:R0:W-:Y:S04]  /*f780*/  STL [R1+0x1500], R126 ;  /* 0x0015007e01007387 */ /* 0x0001e80000100800 */
[----:B0-----:R-:W2:Y:S04]  /*f790*/  LDL.LU R126, [R1+0x1370] ;  /* 0x00137000017e7983 */ /* 0x001ea80000300800 */
[----:B------:R0:W-:Y:S04]  /*f7a0*/  STL [R1+0x14fc], R127 ;  /* 0x0014fc7f01007387 */ /* 0x0001e80000100800 */
[----:B0-----:R-:W4:Y:S04]  /*f7b0*/  LDL.LU R127, [R1+0x1344] ;  /* 0x00134400017f7983 */ /* 0x001f280000300800 */
        /* <DEDUP_REMOVED lines=22> */
[----:B------:R0:W-:Y:S01]  /*f920*/  STL [R1+0x14cc], R139 ;  /* 0x0014cc8b01007387 */ /* 0x0001e20000100800 */
[----:B---3--:R-:W-:-:S03]  /*f930*/  IMAD R7, R11, -0x20, R7 ;  /* 0xffffffe00b077824 */ /* 0x008fc600078e0207 */
[----:B0-----:R-:W3:Y:S04]  /*f940*/  LDL.LU R139, [R1+0x1314] ;  /* 0x00131400018b7983 */ /* 0x001ee80000300800 */
[----:B------:R0:W-:Y:S04]  /*f950*/  STL [R1+0x14c8], R140 ;  /* 0x0014c88c01007387 */ /* 0x0001e80000100800 */
[----:B0-----:R-:W3:Y:S04]  /*f960*/  LDL.LU R140, [R1+0x1338] ;  /* 0x00133800018c7983 */ /* 0x001ee80000300800 */
[----:B------:R0:W-:Y:S04]  /*f970*/  STL [R1+0x14c4], R141 ;  /* 0x0014c48d01007387 */ /* 0x0001e80000100800 */
[----:B0-----:R-:W3:Y:S04]  /*f980*/  LDL.LU R141, [R1+0x130c] ;  /* 0x00130c00018d7983 */ /* 0x001ee80000300800 */
[----:B------:R0:W-:Y:S01]  /*f990*/  STL [R1+0x14c0], R142 ;  /* 0x0014c08e01007387 */ /* 0x0001e20000100800 */
[----:B------:R-:W-:-:S03]  /*f9a0*/  ISETP.GT.AND P0, PT, R7, RZ, PT ;  /* 0x000000ff0700720c */ /* 0x000fc60003f04270 */
[----:B0-----:R-:W3:Y:S04]  /*f9b0*/  LDL.LU R142, [R1+0x1330] ;  /* 0x00133000018e7983 */ /* 0x001ee80000300800 */
[----:B------:R0:W-:Y:S04]  /*f9c0*/  STL [R1+0x14bc], R143 ;  /* 0x0014bc8f01007387 */ /* 0x0001e80000100800 */
        /* <DEDUP_REMOVED lines=9> */
[----:B------:R0:W-:Y:S01]  /*fa60*/  STL [R1+0x14a8], R148 ;  /* 0x0014a89401007387 */ /* 0x0001e20000100800 */
[----:B------:R-:W-:-:S03]  /*fa70*/  PRMT R175, RZ, 0x7610, R175 ;  /* 0x00007610ffaf7816 */ /* 0x000fc600000000af */
[----:B0-----:R-:W3:Y:S04]  /*fa80*/  LDL.LU R148, [R1+0x1318] ;  /* 0x0013180001947983 */ /* 0x001ee80000300800 */
[----:B------:R0:W-:Y:S01]  /*fa90*/  STL [R1+0x14a4], R149 ;  /* 0x0014a49501007387 */ /* 0x0001e20000100800 */
[----:B-1----:R-:W-:Y:S02]  /*faa0*/  @P0 IMAD.MOV.U32 R12, RZ, RZ, R247 ;  /* 0x000000ffff0c0224 */ /* 0x002fe400078e00f7 */
[----:B------:R-:W-:-:S05]  /*fab0*/  @P0 IMAD.MOV.U32 R13, RZ, RZ, R246 ;  /* 0x000000ffff0d0224 */ /* 0x000fca00078e00f6 */
[----:B------:R1:W3:Y:S04]  /*fac0*/  @P0 LDG.E.U16 R175, desc[UR58][R12.64] ;  /* 0x0000003a0caf0981 */ /* 0x0002e8000c1e1500 */
[----:B0-----:R-:W3:Y:S04]  /*fad0*/  LDL.LU R149, [R1+0x12ec] ;  /* 0x0012ec0001957983 */ /* 0x001ee80000300800 */
[----:B------:R0:W-:Y:S04]  /*fae0*/  STL [R1+0x14a0], R150 ;  /* 0x0014a09601007387 */ /* 0x0001e80000100800 */
[----:B0-----:R-:W3:Y:S04]  /*faf0*/  LDL.LU R150, [R1+0x1310] ;  /* 0x0013100001967983 */ /* 0x001ee80000300800 */
[----:B------:R0:W-:Y:S04]  /*fb00*/  STL [R1+0x149c], R151 ;  /* 0x00149c9701007387 */ /* 0x0001e80000100800 */
[----:B0-----:R-:W3:Y:S04]  /*fb10*/  LDL.LU R151, [R1+0x12e4] ;  /* 0x0012e40001977983 */ /* 0x001ee80000300800 */
[----:B-----5:R0:W-:Y:S04]  /*fb20*/  STL [R1+0x1408], R5 ;  /* 0x0014080501007387 */ /* 0x0201e80000100800 */
[----:B0-----:R-:W1:Y:S04]  /*fb30*/  LDL.LU R5, [R1+0x13a4] ;  /* 0x0013a40001057983 */ /* 0x001e680000300800 */
[----:B------:R0:W-:Y:S04]  /*fb40*/  STL [R1+0x1404], R4 ;  /* 0x0014040401007387 */ /* 0x0001e80000100800 */
[----:B0-----:R-:W2:Y:S04]  /*fb50*/  LDL R4, [R1+0x1380] ;  /* 0x0013800001047983 */ /* 0x001ea80000100800 */
[----:B------:R0:W-:Y:S04]  /*fb60*/  STL [R1+0x1400], R3 ;  /* 0x0014000301007387 */ /* 0x0001e80000100800 */
[----:B0-----:R-:W4:Y:S04]  /*fb70*/  LDL R3, [R1+0x139c] ;  /* 0x00139c0001037983 */ /* 0x001f280000100800 */
[----:B------:R0:W-:Y:S04]  /*fb80*/  STL [R1+0x1708], R246 ;  /* 0x001708f601007387 */ /* 0x0001e80000100800 */
[----:B0-----:R-:W3:Y:S04]  /*fb90*/  LDL.LU R246, [R1+0x1384] ;  /* 0x0013840001f67983 */ /* 0x001ee80000300800 */
[----:B------:R-:W2:Y:S01]  /*fba0*/  LDL R13, [R1+0x13a0] ;  /* 0x0013a000010d7983 */ /* 0x000ea20000100800 */
[----:B------:R-:W-:-:S02]  /*fbb0*/  ISETP.GT.AND P1, PT, R7, 0x1, PT ;  /* 0x000000010700780c */ /* 0x000fc40003f24270 */
[----:B------:R-:W-:-:S11]  /*fbc0*/  PRMT R188, RZ, 0x7610, R188 ;  /* 0x00007610ffbc7816 */ /* 0x000fd600000000bc */
[----:B-1----:R-:W-:-:S05]  /*fbd0*/  @P1 IMAD.MOV.U32 R12, RZ, RZ, R5 ;  /* 0x000000ffff0c1224 */ /* 0x002fca00078e0005 */
[----:B--2---:R4:W2:Y:S04]  /*fbe0*/  @P1 LDG.E.U16 R188, desc[UR58][R12.64] ;  /* 0x0000003a0cbc1981 */ /* 0x0048a8000c1e1500 */
[----:B------:R-:W3:Y:S01]  /*fbf0*/  LDL R13, [R1+0x1398] ;  /* 0x00139800010d7983 */ /* 0x000ee20000100800 */
[----:B------:R-:W-:Y:S01]  /*fc00*/  PRMT R187, RZ, 0x7610, R187 ;  /* 0x00007610ffbb7816 */ /* 0x000fe200000000bb */
[----:B----4-:R-:W-:Y:S01]  /*fc10*/  @P1 IMAD.MOV.U32 R12, RZ, RZ, R3 ;  /* 0x000000ffff0c1224 */ /* 0x010fe200078e0003 */
[----:B------:R-:W-:Y:S01]  /*fc20*/  PRMT R174, RZ, 0x7610, R174 ;  /* 0x00007610ffae7816 */ /* 0x000fe200000000ae */
[----:B------:R-:W4:Y:S05]  /*fc30*/  LDL R3, [R1+0x1378] ;  /* 0x0013780001037983 */ /* 0x000f2a0000100800 */
[----:B------:R-:W2:Y:S01]  /*fc40*/  @P0 LDG.E.U16 R174, desc[UR58][R8.64] ;  /* 0x0000003a08ae0981 */ /* 0x000ea2000c1e1500 */
[----:B------:R-:W-:-:S03]  /*fc50*/  ISETP.GT.AND P0, PT, R7, 0x2, PT ;  /* 0x000000020700780c */ /* 0x000fc60003f04270 */
[----:B---3--:R0:W3:Y:S04]  /*fc60*/  @P1 LDG.E.U16 R187, desc[UR58][R12.64] ;  /* 0x0000003a0cbb1981 */ /* 0x0080e8000c1e1500 */
[----:B------:R-:W0:Y:S04]  /*fc70*/  LDL R12, [R1+0x1390] ;  /* 0x00139000010c7983 */ /* 0x000e280000100800 */
[----:B------:R-:W0:Y:S01]  /*fc80*/  LDL R13, [R1+0x1394] ;  /* 0x00139400010d7983 */ /* 0x000e220000100800 */
[----:B------:R-:W-:Y:S02]  /*fc90*/  PRMT R191, RZ, 0x7610, R191 ;  /* 0x00007610ffbf7816 */ /* 0x000fe400000000bf */
[----:B0-----:R-:W-:-:S04]  /*fca0*/  @P0 LOP3.LUT R13, R13, R12, RZ, 0x3c, !PT ;  /* 0x0000000c0d0d0212 */ /* 0x001fc800078e3cff */
[----:B------:R-:W-:-:S04]  /*fcb0*/  @P0 LOP3.LUT R12, R13, R12, RZ, 0x3c, !PT ;  /* 0x0000000c0d0c0212 */ /* 0x000fc800078e3cff */
[----:B------:R-:W-:-:S05]  /*fcc0*/  @P0 LOP3.LUT R13, R13, R12, RZ, 0x3c, !PT ;  /* 0x0000000c0d0d0212 */ /* 0x000fca00078e3cff */
[----:B------:R0:W3:Y:S04]  /*fcd0*/  @P0 LDG.E.U16 R191, desc[UR58][R12.64] ;  /* 0x0000003a0cbf0981 */ /* 0x0000e8000c1e1500 */
[----:B------:R-:W0:Y:S04]  /*fce0*/  LDL R12, [R1+0x1388] ;  /* 0x00138800010c7983 */ /* 0x000e280000100800 */
[----:B------:R-:W0:Y:S01]  /*fcf0*/  LDL R13, [R1+0x138c] ;  /* 0x00138c00010d7983 */ /* 0x000e220000100800 */
[----:B------:R-:W-:Y:S02]  /*fd00*/  ISETP.GT.AND P1, PT, R7, 0x3, PT ;  /* 0x000000030700780c */ /* 0x000fe40003f24270 */
[----:B------:R-:W-:-:S02]  /*fd10*/  PRMT R192, RZ, 0x7610, R192 ;  /* 0x00007610ffc07816 */ /* 0x000fc400000000c0 */
[----:B0-----:R-:W-:-:S04]  /*fd20*/  @P0 LOP3.LUT R13, R13, R12, RZ, 0x3c, !PT ;  /* 0x0000000c0d0d0212 */ /* 0x001fc800078e3cff */
[----:B------:R-:W-:-:S04]  /*fd30*/  @P0 LOP3.LUT R12, R13, R12, RZ, 0x3c, !PT ;  /* 0x0000000c0d0c0212 */ /* 0x000fc800078e3cff */
[----:B------:R-:W-:-:S05]  /*fd40*/  @P0 LOP3.LUT R13, R13, R12, RZ, 0x3c, !PT ;  /* 0x0000000c0d0d0212 */ /* 0x000fca00078e3cff */
[----:B------:R0:W3:Y:S02]  /*fd50*/  @P0 LDG.E.U16 R192, desc[UR58][R12.64] ;  /* 0x0000003a0cc00981 */ /* 0x0000e4000c1e1500 */
[----:B0-----:R-:W-:Y:S02]  /*fd60*/  @P1 IMAD.MOV.U32 R13, RZ, RZ, R4 ;  /* 0x000000ffff0d1224 */ /* 0x001fe400078e0004 */
[----:B------:R-:W2:Y:S01]  /*fd70*/  LDL R4, [R1+0x135c] ;  /* 0x00135c0001047983 */ /* 0x000ea20000100800 */
[----:B------:R-:W-:-:S03]  /*fd80*/  @P1 IMAD.MOV.U32 R12, RZ, RZ, R246 ;  /* 0x000000ffff0c1224 */ /* 0x000fc600078e00f6 */
[----:B------:R0:W-:Y:S04]  /*fd90*/  STL [R1+0x170c], R246 ;  /* 0x00170cf601007387 */ /* 0x0001e80000100800 */
[----:B0-----:R-:W3:Y:S01]  /*fda0*/  LDL.LU R246, [R1+0x137c] ;  /* 0x00137c0001f67983 */ /* 0x001ee20000300800 */
[----:B------:R-:W-:Y:S02]  /*fdb0*/  PRMT R195, RZ, 0x7610, R195 ;  /* 0x00007610ffc37816 */ /* 0x000fe400000000c3 */
[----:B------:R-:W-:-:S04]  /*fdc0*/  PRMT R196, RZ, 0x7610, R196 ;  /* 0x00007610ffc47816 */ /* 0x000fc800000000c4 */
[----:B------:R4:W2:Y:S02]  /*fdd0*/  @P1 LDG.E.U16 R195, desc[UR58][R12.64] ;  /* 0x0000003a0cc31981 */ /* 0x0008a4000c1e1500 */
[----:B----4-:R-:W-:Y:S01]  /*fde0*/  @P1 IMAD.MOV.U32 R13, RZ, RZ, R3 ;  /* 0x000000ffff0d1224 */ /* 0x010fe200078e0003 */
[----:B------:R-:W-:Y:S01]  /*fdf0*/  ISETP.GT.AND P0, PT, R7, 0x4, PT ;  /* 0x000000040700780c */ /* 0x000fe20003f04270 */
[----:B------:R-:W4:Y:S01]  /*fe00*/  LDL R3, [R1+0x1354] ;  /* 0x0013540001037983 */ /* 0x000f220000100800 */
[----:B---3--:R-:W-:-:S05]  /*fe10*/  @P1 IMAD.MOV.U32 R12, RZ, RZ, R246 ;  /* 0x000000ffff0c1224 */ /* 0x008fca00078e00f6 */
[----:B------:R0:W3:Y:S04]  /*fe20*/  @P1 LDG.E.U16 R196, desc[UR58][R12.64] ;  /* 0x0000003a0cc41981 */ /* 0x0000e8000c1e1500 */
[----:B------:R-:W0:Y:S01]  /*fe30*/  LDL R13, [R1+0x1374] ;  /* 0x00137400010d7983 */ /* 0x000e220000100800 */
[----:B------:R-:W-:Y:S01]  /*fe40*/  PRMT R200, RZ, 0x7610, R200 ;  /* 0x00007610ffc87816 */ /* 0x000fe200000000c8 */
[----:B0-----:R-:W-:Y:S02]  /*fe50*/  @P0 IMAD.MOV.U32 R12, RZ, RZ, R13 ;  /* 0x000000ffff0c0224 */ /* 0x001fe400078e000d */
[----:B------:R-:W-:-:S05]  /*fe60*/  @P0 IMAD.MOV.U32 R13, RZ, RZ, R126 ;  /* 0x000000ffff0d0224 */ /* 0x000fca00078e007e */
[----:B------:R0:W3:Y:S04]  /*fe70*/  @P0 LDG.E.U16 R200, desc[UR58][R12.64] ;  /* 0x0000003a0cc80981 */ /* 0x0000e8000c1e1500 */
[----:B------:R-:W0:Y:S01]  /*fe80*/  LDL R13, [R1+0x136c] ;  /* 0x00136c00010d7983 */ /* 0x000e220000100800 */
[----:B------:R-:W-:Y:S02]  /*fe90*/  PRMT R201, RZ, 0x7610, R201 ;  /* 0x00007610ffc97816 */ /* 0x000fe400000000c9 */
[----:B------:R-:W-:Y:S01]  /*fea0*/  ISETP.GT.AND P1, PT, R7, 0x5, PT ;  /* 0x000000050700780c */ /* 0x000fe20003f24270 */
[----:B0-----:R-:W-:Y:S02]  /*feb0*/  @P0 IMAD.MOV.U32 R12, RZ, RZ, R13 ;  /* 0x000000ffff0c0224 */ /* 0x001fe400078e000d */
[----:B------:R-:W-:-:S05]  /*fec0*/  @P0 IMAD.MOV.U32 R13, RZ, RZ, R128 ;  /* 0x000000ffff0d0224 */ /* 0x000fca00078e0080 */
[----:B------:R0:W3:Y:S04]  /*fed0*/  @P0 LDG.E.U16 R201, desc[UR58][R12.64] ;  /* 0x0000003a0cc90981 */ /* 0x0000e8000c1e1500 */
[----:B------:R-:W0:Y:S01]  /*fee0*/  LDL R13, [R1+0x1364] ;  /* 0x00136400010d7983 */ /* 0x000e220000100800 */
[----:B------:R-:W-:Y:S02]  /*fef0*/  PRMT R204, RZ, 0x7610, R204 ;  /* 0x00007610ffcc7816 */ /* 0x000fe400000000cc */
[----:B------:R-:W-:Y:S02]  /*ff00*/  ISETP.GT.AND P0, PT, R7, 0x6, PT ;  /* 0x000000060700780c */ /* 0x000fe40003f04270 */
[----:B------:R-:W-:Y:S02]  /*ff10*/  PRMT R205, RZ, 0x7610, R205 ;  /* 0x00007610ffcd7816 */ /* 0x000fe400000000cd */
[----:B------:R-:W-:-:S02]  /*ff20*/  PRMT R213, RZ, 0x7610, R213 ;  /* 0x00007610ffd57816 */ /* 0x000fc400000000d5 */
[----:B------:R-:W-:Y:S02]  /*ff30*/  PRMT R214, RZ, 0x7610, R214 ;  /* 0x00007610ffd67816 */ /* 0x000fe400000000d6 */
[----:B------:R-:W-:Y:S02]  /*ff40*/  PRMT R243, RZ, 0x7610, R243 ;  /* 0x00007610fff37816 */ /* 0x000fe400000000f3 */
[----:B------:R-:W-:Y:S02]  /*ff50*/  PRMT R244, RZ, 0x7610, R244 ;  /* 0x00007610fff47816 */ /* 0x000fe400000000f4 */
[----:B------:R-:W-:Y:S01]  /*ff60*/  PRMT R160, RZ, 0x7610, R160 ;  /* 0x00007610ffa07816 */ /* 0x000fe200000000a0 */
[----:B0-----:R-:W-:Y:S02]  /*ff70*/  @P1 IMAD.MOV.U32 R12, RZ, RZ, R13 ;  /* 0x000000ffff0c1224 */ /* 0x001fe400078e000d */
[----:B------:R-:W-:-:S05]  /*ff80*/  @P1 IMAD.MOV.U32 R13, RZ, RZ, R130 ;  /* 0x000000ffff0d1224 */ /* 0x000fca00078e0082 */
[----:B------:R2:W3:Y:S02]  /*ff90*/  @P1 LDG.E.U16 R204, desc[UR58][R12.64] ;  /* 0x0000003a0ccc1981 */ /* 0x0004e4000c1e1500 */
[----:B--2---:R-:W-:Y:S02]  /*ffa0*/  @P1 IMAD.MOV.U32 R12, RZ, RZ, R4 ;  /* 0x000000ffff0c1224 */ /* 0x004fe400078e0004 */
[----:B------:R-:W-:-:S05]  /*ffb0*/  @P1 IMAD.MOV.U32 R13, RZ, RZ, R132 ;  /* 0x000000ffff0d1224 */ /* 0x000fca00078e0084 */
[----:B------:R4:W2:Y:S02]  /*ffc0*/  @P1 LDG.E.U16 R205, desc[UR58][R12.64] ;  /* 0x0000003a0ccd1981 */ /* 0x0008a4000c1e1500 */
[----:B----4-:R-:W-:Y:S02]  /*ffd0*/  @P0 IMAD.MOV.U32 R12, RZ, RZ, R3 ;  /* 0x000000ffff0c0224 */ /* 0x010fe400078e0003 */
[----:B------:R-:W4:Y:S04]  /*ffe0*/  LDL R3, [R1+0x12e0] ;  /* 0x0012e00001037983 */ /* 0x000f280000100800 */
[----:B------:R-:W3:Y:S01]  /*fff0*/  LDL.LU R4, [R1+0x1308] ;  /* 0x0013080001047983 */ /* 0x000ee20000300800 */
[----:B------:R-:W-:Y:S01]  /*10000*/  @P0 IMAD.MOV.U32 R13, RZ, RZ, R134 ;  /* 0x000000ffff0d0224 */ /* 0x000fe200078e0086 */
[----:B------:R-:W-:-:S04]  /*10010*/  ISETP.GT.AND P1, PT, R7, 0x7, PT ;  /* 0x000000070700780c */ /* 0x000fc80003f24270 */
[----:B------:R0:W2:Y:S02]  /*10020*/  @P0 LDG.E.U16 R213, desc[UR58][R12.64] ;  /* 0x0000003a0cd50981 */ /* 0x0000a4000c1e1500 */
[----:B0-----:R-:W-:Y:S02]  /*10030*/  @P0 IMAD.MOV.U32 R12, RZ, RZ, R125 ;  /* 0x000000ffff0c0224 */ /* 0x001fe400078e007d */
[----:B------:R-:W-:-:S05]  /*10040*/  @P0 IMAD.MOV.U32 R13, RZ, RZ, R136 ;  /* 0x000000ffff0d0224 */ /* 0x000fca00078e0088 */
[----:B------:R0:W2:Y:S01]  /*10050*/  @P0 LDG.E.U16 R214, desc[UR58][R12.64] ;  /* 0x0000003a0cd60981 */ /* 0x0000a2000c1e1500 */
[----:B------:R-:W-:Y:S01]  /*10060*/  ISETP.GT.AND P0, PT, R7, 0x8, PT ;  /* 0x000000080700780c */ /* 0x000fe20003f04270 */
[----:B0-----:R-:W-:Y:S02]  /*10070*/  @P1 IMAD.MOV.U32 R12, RZ, RZ, R127 ;  /* 0x000000ffff0c1224 */ /* 0x001fe400078e007f */
[----:B------:R-:W-:-:S05]  /*10080*/  @P1 IMAD.MOV.U32 R13, RZ, RZ, R138 ;  /* 0x000000ffff0d1224 */ /* 0x000fca00078e008a */
[----:B------:R0:W2:Y:S02]  /*10090*/  @P1 LDG.E.U16 R243, desc[UR58][R12.64] ;  /* 0x0000003a0cf31981 */ /* 0x0000a4000c1e1500 */
[----:B0-----:R-:W-:Y:S02]  /*100a0*/  @P1 IMAD.MOV.U32 R12, RZ, RZ, R129 ;  /* 0x000000ffff0c1224 */ /* 0x001fe400078e0081 */
[----:B------:R-:W-:-:S05]  /*100b0*/  @P1 IMAD.MOV.U32 R13, RZ, RZ, R140 ;  /* 0x000000ffff0d1224 */ /* 0x000fca00078e008c */
[----:B------:R0:W2:Y:S01]  /*100c0*/  @P1 LDG.E.U16 R244, desc[UR58][R12.64] ;  /* 0x0000003a0cf41981 */ /* 0x0000a2000c1e1500 */
[----:B------:R-:W-:Y:S02]  /*100d0*/  ISETP.GT.AND P1, PT, R7, 0x9, PT ;  /* 0x000000090700780c */ /* 0x000fe40003f24270 */
[----:B------:R-:W-:Y:S01]  /*100e0*/  PRMT R159, RZ, 0x7610, R159 ;  /* 0x00007610ff9f7816 */ /* 0x000fe2000000009f */
[----:B0-----:R-:W-:Y:S02]  /*100f0*/  @P0 IMAD.MOV.U32 R12, RZ, RZ, R131 ;  /* 0x000000ffff0c0224 */ /* 0x001fe400078e0083 */
[----:B------:R-:W-:-:S05]  /*10100*/  @P0 IMAD.MOV.U32 R13, RZ, RZ, R142 ;  /* 0x000000ffff0d0224 */ /* 0x000fca00078e008e */
[----:B------:R0:W2:Y:S01]  /*10110*/  @P0 LDG.E.U16 R160, desc[UR58][R12.64] ;  /* 0x0000003a0ca00981 */ /* 0x0000a2000c1e1500 */
[----:B------:R-:W-:Y:S01]  /*10120*/  PRMT R167, RZ, 0x7610, R167 ;  /* 0x00007610ffa77816 */ /* 0x000fe200000000a7 */
        /* <DEDUP_REMOVED lines=12> */
[----:B------:R-:W-:Y:S01]  /*101f0*/  PRMT R172, RZ, 0x7610, R172 ;  /* 0x00007610ffac7816 */ /* 0x000fe200000000ac */
[----:B0-----:R-:W-:Y:S02]  /*10200*/  @P0 IMAD.MOV.U32 R12, RZ, RZ, R139 ;  /* 0x000000ffff0c0224 */ /* 0x001fe400078e008b */
[----:B------:R-:W-:-:S05]  /*10210*/  @P0 IMAD.MOV.U32 R13, RZ, RZ, R150 ;  /* 0x000000ffff0d0224 */ /* 0x000fca00078e0096 */
[----:B------:R0:W2:Y:S02]  /*10220*/  @P0 LDG.E.U16 R173, desc[UR58][R12.64] ;  /* 0x0000003a0cad0981 */ /* 0x0000a4000c1e1500 */
[----:B0-----:R-:W-:Y:S02]  /*10230*/  @P0 IMAD.MOV.U32 R12, RZ, RZ, R141 ;  /* 0x000000ffff0c0224 */ /* 0x001fe400078e008d */
[----:B---3--:R-:W-:-:S05]  /*10240*/  @P0 IMAD.MOV.U32 R13, RZ, RZ, R4 ;  /* 0x000000ffff0d0224 */ /* 0x008fca00078e0004 */
[----:B------:R0:W3:Y:S04]  /*10250*/  @P0 LDG.E.U16 R172, desc[UR58][R12.64] ;  /* 0x0000003a0cac0981 */ /* 0x0000e8000c1e1500 */
[----:B------:R-:W4:Y:S01]  /*10260*/  LDL R13, [R1+0x1300] ;  /* 0x00130000010d7983 */ /* 0x000f220000100800 */
[----:B------:R-:W-:Y:S02]  /*10270*/  ISETP.GT.AND P1, PT, R7, 0xb, PT ;  /* 0x0000000b0700780c */ /* 0x000fe40003f24270 */
[----:B------:R-:W-:-:S11]  /*10280*/  PRMT R184, RZ, 0x7610, R184 ;  /* 0x00007610ffb87816 */ /* 0x000fd600000000b8 */
[----:B0-----:R-:W-:-:S05]  /*10290*/  @P1 IMAD.MOV.U32 R12, RZ, RZ, R143 ;  /* 0x000000ffff0c1224 */ /* 0x001fca00078e008f */
[----:B----4-:R0:W4:Y:S04]  /*102a0*/  @P1 LDG.E.U16 R184, desc[UR58][R12.64] ;  /* 0x0000003a0cb81981 */ /* 0x010128000c1e1500 */
[----:B------:R-:W2:Y:S01]  /*102b0*/  LDL R13, [R1+0x12f8] ;  /* 0x0012f800010d7983 */ /* 0x000ea20000100800 */
[----:B------:R-:W-:Y:S01]  /*102c0*/  PRMT R183, RZ, 0x7610, R183 ;  /* 0x00007610ffb77816 */ /* 0x000fe200000000b7 */
[----:B0-----:R-:W-:Y:S01]  /*102d0*/  @P1 IMAD.MOV.U32 R12, RZ, RZ, R145 ;  /* 0x000000ffff0c1224 */ /* 0x001fe200078e0091 */
[C---:B------:R-:W-:Y:S02]  /*102e0*/  ISETP.GT.AND P0, PT, R7.reuse, 0xc, PT ;  /* 0x0000000c0700780c */ /* 0x040fe40003f04270 */
[----:B------:R-:W-:Y:S02]  /*102f0*/  PRMT R194, RZ, 0x7610, R194 ;  /* 0x00007610ffc27816 */ /* 0x000fe400000000c2 */
[----:B--2---:R0:W2:Y:S04]  /*10300*/  @P1 LDG.E.U16 R183, desc[UR58][R12.64] ;  /* 0x0000003a0cb71981 */ /* 0x0040a8000c1e1500 */
[----:B------:R-:W3:Y:S05]  /*10310*/  LDL R13, [R1+0x12f0] ;  /* 0x0012f000010d7983 */ /* 0x000eea0000100800 */
[----:B0-----:R-:W-:Y:S01]  /*10320*/  @P0 IMAD.MOV.U32 R12, RZ, RZ, R147 ;  /* 0x000000ffff0c0224 */ /* 0x001fe200078e0093 */
[----:B------:R-:W-:-:S02]  /*10330*/  ISETP.GT.AND P1, PT, R7, 0xd, PT ;  /* 0x0000000d0700780c */ /* 0x000fc40003f24270 */
[----:B------:R-:W-:Y:S02]  /*10340*/  PRMT R193, RZ, 0x7610, R193 ;  /* 0x00007610ffc17816 */ /* 0x000fe400000000c1 */
[----:B---3--:R0:W3:Y:S04]  /*10350*/  @P0 LDG.E.U16 R194, desc[UR58][R12.64] ;  /* 0x0000003a0cc20981 */ /* 0x0080e8000c1e1500 */
[----:B------:R-:W4:Y:S01]  /*10360*/  LDL R13, [R1+0x12e8] ;  /* 0x0012e800010d7983 */ /* 0x000f220000100800 */
[----:B0-----:R-:W-:-:S05]  /*10370*/  @P0 IMAD.MOV.U32 R12, RZ, RZ, R149 ;  /* 0x000000ffff0c0224 */ /* 0x001fca00078e0095 */
[----:B----4-:R0:W4:Y:S02]  /*10380*/  @P0 LDG.E.U16 R193, desc[UR58][R12.64] ;  /* 0x0000003a0cc10981 */ /* 0x010124000c1e1500 */
[----:B0-----:R-:W-:Y:S02]  /*10390*/  @P1 IMAD.MOV.U32 R13, RZ, RZ, R3 ;  /* 0x000000ffff0d1224 */ /* 0x001fe400078e0003 */
[----:B------:R-:W2:Y:S01]  /*103a0*/  LDL R3, [R1+0x12b4] ;  /* 0x0012b40001037983 */ /* 0x000ea20000100800 */
[----:B------:R-:W-:-:S03]  /*103b0*/  @P1 IMAD.MOV.U32 R12, RZ, RZ, R151 ;  /* 0x000000ffff0c1224 */ /* 0x000fc600078e0097 */
[----:B------:R0:W-:Y:S04]  /*103c0*/  STL.64 [R1+0x1700], R150 ;  /* 0x0017009601007387 */ /* 0x0001e80000100a00 */
[----:B0-----:R-:W3:Y:S04]  /*103d0*/  LDL R150, [R1+0x12bc] ;  /* 0x0012bc0001967983 */ /* 0x001ee80000100800 */
[----:B------:R-:W4:Y:S04]  /*103e0*/  LDL R151, [R1+0x12b0] ;  /* 0x0012b00001977983 */ /* 0x000f280000100800 */
[----:B------:R0:W-:Y:S04]  /*103f0*/  STL.64 [R1+0x16f8], R148 ;  /* 0x0016f89401007387 */ /* 0x0001e80000100a00 */
[----:B0-----:R-:W2:Y:S04]  /*10400*/  LDL R148, [R1+0x12c4] ;  /* 0x0012c40001947983 */ /* 0x001ea80000100800 */
[----:B------:R-:W4:Y:S04]  /*10410*/  LDL R149, [R1+0x12b8] ;  /* 0x0012b80001957983 */ /* 0x000f280000100800 */
        /* <DEDUP_REMOVED lines=11> */
[----:B------:R-:W-:Y:S04]  /*104d0*/  STL.64 [R1+0x16d0], R138 ;  /* 0x0016d08a01007387 */ /* 0x000fe80000100a00 */
        /* <DEDUP_REMOVED lines=53> */
[----:B------:R0:W-:Y:S04]  /*10830*/  STL.64 [R1+0x1520], R30 ;  /* 0x0015201e01007387 */ /* 0x0001e80000100a00 */
[----:B------:R-:W-:Y:S04]  /*10840*/  STL.64 [R1+0x1518], R28 ;  /* 0x0015181c01007387 */ /* 0x000fe80000100a00 */
[----:B------:R1:W-:Y:S04]  /*10850*/  STL.64 [R1+0x1510], R26 ;  /* 0x0015101a01007387 */ /* 0x0003e80000100a00 */
[----:B------:R1:W-:Y:S04]  /*10860*/  STL.64 [R1+0x1508], R24 ;  /* 0x0015081801007387 */ /* 0x0003e80000100a00 */
[----:B0-----:R-:W4:Y:S04]  /*10870*/  LDL R30, [R1+0x12a8] ;  /* 0x0012a800011e7983 */ /* 0x001f280000100800 */
[----:B-1----:R-:W4:Y:S04]  /*10880*/  LDL R26, [R1+0x12ac] ;  /* 0x0012ac00011a7983 */ /* 0x002f280000100800 */
[----:B------:R-:W4:Y:S04]  /*10890*/  LDL R34, [R1+0x1230] ;  /* 0x0012300001227983 */ /* 0x000f280000100800 */
[----:B------:R-:W4:Y:S04]  /*108a0*/  LDL R33, [R1+0x1234] ;  /* 0x0012340001217983 */ /* 0x000f280000100800 */
[----:B------:R-:W4:Y:S04]  /*108b0*/  LDL R29, [R1+0x1228] ;  /* 0x00122800011d7983 */ /* 0x000f280000100800 */
[----:B------:R-:W4:Y:S01]  /*108c0*/  LDL R25, [R1+0x122c] ;  /* 0x00122c0001197983 */ /* 0x000f220000100800 */
[----:B------:R-:W-:-:S02]  /*108d0*/  PRMT R197, RZ, 0x7610, R197 ;  /* 0x00007610ffc57816 */ /* 0x000fc400000000c5 */
[----:B------:R-:W-:Y:S01]  /*108e0*/  ISETP.GT.AND P0, PT, R7, 0xe, PT ;  /* 0x0000000e0700780c */ /* 0x000fe20003f04270 */
[----:B------:R-:W4:Y:S04]  /*108f0*/  LDL R32, [R1+0x12a0] ;  /* 0x0012a00001207983 */ /* 0x000f280000100800 */
[----:B------:R-:W4:Y:S01]  /*10900*/  LDL R31, [R1+0x12a4] ;  /* 0x0012a400011f7983 */ /* 0x000f220000100800 */
[----:B------:R-:W-:-:S03]  /*10910*/  PRMT R198, RZ, 0x7610, R198 ;  /* 0x00007610ffc67816 */ /* 0x000fc600000000c6 */
[----:B------:R3:W4:Y:S04]  /*10920*/  @P1 LDG.E.U16 R197, desc[UR58][R12.64] ;  /* 0x0000003a0cc51981 */ /* 0x000728000c1e1500 */
[----:B------:R-:W4:Y:S04]  /*10930*/  LDL R28, [R1+0x1298] ;  /* 0x00129800011c7983 */ /* 0x000f280000100800 */
[----:B------:R-:W4:Y:S01]  /*10940*/  LDL R27, [R1+0x129c] ;  /* 0x00129c00011b7983 */ /* 0x000f220000100800 */
[----:B---3--:R-:W-:Y:S01]  /*10950*/  @P1 IMAD.MOV.U32 R12, RZ, RZ, R142 ;  /* 0x000000ffff0c1224 */ /* 0x008fe200078e008e */
[----:B------:R-:W-:-:S02]  /*10960*/  PRMT R202, RZ, 0x7610, R202 ;  /* 0x00007610ffca7816 */ /* 0x000fc400000000ca */
[----:B------:R-:W3:Y:S01]  /*10970*/  LDL R24, [R1+0x1290] ;  /* 0x0012900001187983 */ /* 0x000ee20000100800 */
[----:B------:R-:W-:Y:S02]  /*10980*/  PRMT R203, RZ, 0x7610, R203 ;  /* 0x00007610ffcb7816 */ /* 0x000fe400000000cb */
[----:B------:R-:W-:Y:S01]  /*10990*/  PRMT R241, RZ, 0x7610, R241 ;  /* 0x00007610fff17816 */ /* 0x000fe200000000f1 */
[----:B------:R-:W3:Y:S01]  /*109a0*/  LDL R36, [R1+0x1218] ;  /* 0x0012180001247983 */ /* 0x000ee20000100800 */
[----:B------:R-:W-:Y:S02]  /*109b0*/  PRMT R242, RZ, 0x7610, R242 ;  /* 0x00007610fff27816 */ /* 0x000fe400000000f2 */
[----:B------:R-:W-:Y:S01]  /*109c0*/  PRMT R17, RZ, 0x7610, R17 ;  /* 0x00007610ff117816 */ /* 0x000fe20000000011 */
[----:B------:R-:W3:Y:S01]  /*109d0*/  LDL R35, [R1+0x121c] ;  /* 0x00121c0001237983 */ /* 0x000ee20000100800 */
[----:B------:R-:W-:Y:S02]  /*109e0*/  PRMT R16, RZ, 0x7610, R16 ;  /* 0x00007610ff107816 */ /* 0x000fe40000000010 */
[----:B------:R-:W-:Y:S01]  /*109f0*/  PRMT R15, RZ, 0x7610, R15 ;  /* 0x00007610ff0f7816 */ /* 0x000fe2000000000f */
[----:B------:R-:W3:Y:S01]  /*10a00*/  LDL R38, [R1+0x1238] ;  /* 0x0012380001267983 */ /* 0x000ee20000100800 */
[----:B------:R-:W-:-:S02]  /*10a10*/  PRMT R14, RZ, 0x7610, R14 ;  /* 0x00007610ff0e7816 */ /* 0x000fc4000000000e */
[----:B------:R-:W-:Y:S01]  /*10a20*/  PRMT R153, RZ, 0x7610, R153 ;  /* 0x00007610ff997816 */ /* 0x000fe20000000099 */
[----:B------:R-:W3:Y:S01]  /*10a30*/  LDL R37, [R1+0x123c] ;  /* 0x00123c0001257983 */ /* 0x000ee20000100800 */
[----:B--2---:R-:W-:-:S05]  /*10a40*/  @P1 IMAD.MOV.U32 R13, RZ, RZ, R141 ;  /* 0x000000ffff0d1224 */ /* 0x004fca00078e008d */
[----:B------:R0:W2:Y:S01]  /*10a50*/  @P1 LDG.E.U16 R198, desc[UR58][R12.64] ;  /* 0x0000003a0cc61981 */ /* 0x0000a2000c1e1500 */
[----:B------:R-:W-:Y:S01]  /*10a60*/  ISETP.GT.AND P1, PT, R7, 0xf, PT ;  /* 0x0000000f0700780c */ /* 0x000fe20003f24270 */
[----:B0-----:R-:W-:Y:S02]  /*10a70*/  @P0 IMAD.MOV.U32 R12, RZ, RZ, R144 ;  /* 0x000000ffff0c0224 */ /* 0x001fe400078e0090 */
[----:B----4-:R-:W-:-:S05]  /*10a80*/  @P0 IMAD.MOV.U32 R13, RZ, RZ, R143 ;  /* 0x000000ffff0d0224 */ /* 0x010fca00078e008f */
[----:B------:R0:W4:Y:S02]  /*10a90*/  @P0 LDG.E.U16 R202, desc[UR58][R12.64] ;  /* 0x0000003a0cca0981 */ /* 0x000124000c1e1500 */
[----:B0-----:R-:W-:Y:S02]  /*10aa0*/  @P0 IMAD.MOV.U32 R12, RZ, RZ, R146 ;  /* 0x000000ffff0c0224 */ /* 0x001fe400078e0092 */
[----:B------:R-:W-:-:S05]  /*10ab0*/  @P0 IMAD.MOV.U32 R13, RZ, RZ, R145 ;  /* 0x000000ffff0d0224 */ /* 0x000fca00078e0091 */
[----:B------:R0:W4:Y:S01]  /*10ac0*/  @P0 LDG.E.U16 R203, desc[UR58][R12.64] ;  /* 0x0000003a0ccb0981 */ /* 0x000122000c1e1500 */
[----:B------:R-:W-:Y:S01]  /*10ad0*/  ISETP.GT.AND P0, PT, R7, 0x10, PT ;  /* 0x000000100700780c */ /* 0x000fe20003f04270 */
[----:B0-----:R-:W-:Y:S02]  /*10ae0*/  @P1 IMAD.MOV.U32 R12, RZ, RZ, R148 ;  /* 0x000000ffff0c1224 */ /* 0x001fe400078e0094 */
[----:B------:R-:W-:-:S05]  /*10af0*/  @P1 IMAD.MOV.U32 R13, RZ, RZ, R147 ;  /* 0x000000ffff0d1224 */ /* 0x000fca00078e0093 */
[----:B------:R0:W4:Y:S02]  /*10b00*/  @P1 LDG.E.U16 R241, desc[UR58][R12.64] ;  /* 0x0000003a0cf11981 */ /* 0x000124000c1e1500 */
[----:B0-----:R-:W-:Y:S02]  /*10b10*/  @P1 IMAD.MOV.U32 R12, RZ, RZ, R150 ;  /* 0x000000ffff0c1224 */ /* 0x001fe400078e0096 */
[----:B------:R-:W-:-:S05]  /*10b20*/  @P1 IMAD.MOV.U32 R13, RZ, RZ, R149 ;  /* 0x000000ffff0d1224 */ /* 0x000fca00078e0095 */
[----:B------:R0:W4:Y:S02]  /*10b30*/  @P1 LDG.E.U16 R242, desc[UR58][R12.64] ;  /* 0x0000003a0cf21981 */ /* 0x000124000c1e1500 */
[----:B0-----:R-:W-:Y:S02]  /*10b40*/  @P0 IMAD.MOV.U32 R12, RZ, RZ, R3 ;  /* 0x000000ffff0c0224 */ /* 0x001fe400078e0003 */
[----:B------:R-:W2:Y:S01]  /*10b50*/  LDL R3, [R1+0x1294] ;  /* 0x0012940001037983 */ /* 0x000ea20000100800 */
[----:B------:R-:W-:Y:S01]  /*10b60*/  @P0 IMAD.MOV.U32 R13, RZ, RZ, R151 ;  /* 0x000000ffff0d0224 */ /* 0x000fe200078e0097 */
[----:B------:R-:W-:-:S04]  /*10b70*/  ISETP.GT.AND P1, PT, R7, 0x18, PT ;  /* 0x000000180700780c */ /* 0x000fc80003f24270 */
[----:B------:R0:W4:Y:S01]  /*10b80*/  @P0 LDG.E.U16 R17, desc[UR58][R12.64] ;  /* 0x0000003a0c110981 */ /* 0x000122000c1e1500 */
[----:B------:R-:W-:Y:S01]  /*10b90*/  PRMT R152, RZ, 0x7610, R152 ;  /* 0x00007610ff987816 */ /* 0x000fe20000000098 */
[----:B0-----:R-:W-:Y:S02]  /*10ba0*/  @P0 IMAD.MOV.U32 R13, RZ, RZ, R30 ;  /* 0x000000ffff0d0224 */ /* 0x001fe400078e001e */
[----:B------:R-:W4:Y:S01]  /*10bb0*/  LDL R30, [R1+0x1288] ;  /* 0x00128800011e7983 */ /* 0x000f220000100800 */
[----:B------:R-:W-:-:S03]  /*10bc0*/  @P0 IMAD.MOV.U32 R12, RZ, RZ, R26 ;  /* 0x000000ffff0c0224 */ /* 0x000fc600078e001a */
[----:B------:R-:W4:Y:S04]  /*10bd0*/  LDL R26, [R1+0x128c] ;  /* 0x00128c00011a7983 */ /* 0x000f280000100800 */
[----:B------:R0:W4:Y:S01]  /*10be0*/  @P0 LDG.E.U16 R16, desc[UR58][R12.64] ;  /* 0x0000003a0c100981 */ /* 0x000122000c1e1500 */
[----:B------:R-:W-:Y:S01]  /*10bf0*/  ISETP.GT.AND P0, PT, R7, 0x11, PT ;  /* 0x000000110700780c */ /* 0x000fe20003f04270 */
[----:B0-----:R-:W-:Y:S02]  /*10c00*/  @P1 IMAD.MOV.U32 R12, RZ, RZ, R33 ;  /* 0x000000ffff0c1224 */ /* 0x001fe400078e0021 */
[----:B------:R-:W-:Y:S01]  /*10c10*/  @P1 IMAD.MOV.U32 R13, RZ, RZ, R34 ;  /* 0x000000ffff0d1224 */ /* 0x000fe200078e0022 */
[----:B------:R-:W4:Y:S04]  /*10c20*/  LDL R33, [R1+0x1284] ;  /* 0x0012840001217983 */ /* 0x000f280000100800 */
[----:B------:R-:W4:Y:S04]  /*10c30*/  LDL R34, [R1+0x1280] ;  /* 0x0012800001227983 */ /* 0x000f280000100800 */
[----:B------:R0:W4:Y:S02]  /*10c40*/  @P1 LDG.E.U16 R15, desc[UR58][R12.64] ;  /* 0x0000003a0c0f1981 */ /* 0x000124000c1e1500 */
[----:B0-----:R-:W-:-:S02]  /*10c50*/  @P1 IMAD.MOV.U32 R12, RZ, RZ, R25 ;  /* 0x000000ffff0c1224 */ /* 0x001fc400078e0019 */
[----:B------:R-:W-:Y:S01]  /*10c60*/  @P1 IMAD.MOV.U32 R13, RZ, RZ, R29 ;  /* 0x000000ffff0d1224 */ /* 0x000fe200078e001d */
[----:B------:R-:W4:Y:S04]  /*10c70*/  LDL R25, [R1+0x1224] ;  /* 0x0012240001197983 */ /* 0x000f280000100800 */
[----:B------:R-:W4:Y:S04]  /*10c80*/  LDL R29, [R1+0x1220] ;  /* 0x00122000011d7983 */ /* 0x000f280000100800 */
[----:B------:R0:W4:Y:S01]  /*10c90*/  @P1 LDG.E.U16 R14, desc[UR58][R12.64] ;  /* 0x0000003a0c0e1981 */ /* 0x000122000c1e1500 */
[----:B------:R-:W-:Y:S01]  /*10ca0*/  ISETP.GT.AND P1, PT, R7, 0x12, PT ;  /* 0x000000120700780c */ /* 0x000fe20003f24270 */
[----:B0-----:R-:W-:-:S02]  /*10cb0*/  @P0 IMAD.MOV.U32 R12, RZ, RZ, R31 ;  /* 0x000000ffff0c0224 */ /* 0x001fc400078e001f */
[----:B------:R-:W-:Y:S01]  /*10cc0*/  @P0 IMAD.MOV.U32 R13, RZ, RZ, R32 ;  /* 0x000000ffff0d0224 */ /* 0x000fe200078e0020 */
[----:B------:R-:W-:Y:S01]  /*10cd0*/  PRMT R157, RZ, 0x7610, R157 ;  /* 0x00007610ff9d7816 */ /* 0x000fe2000000009d */
[----:B------:R-:W4:Y:S04]  /*10ce0*/  LDL R31, [R1+0x126c] ;  /* 0x00126c00011f7983 */ /* 0x000f280000100800 */
[----:B------:R0:W4:Y:S01]  /*10cf0*/  @P0 LDG.E.U16 R153, desc[UR58][R12.64] ;  /* 0x0000003a0c990981 */ /* 0x000122000c1e1500 */
[----:B------:R-:W-:-:S03]  /*10d00*/  PRMT R156, RZ, 0x7610, R156 ;  /* 0x00007610ff9c7816 */ /* 0x000fc6000000009c */
[----:B------:R-:W4:Y:S01]  /*10d10*/  LDL R32, [R1+0x1268] ;  /* 0x0012680001207983 */ /* 0x000f220000100800 */
[----:B0-----:R-:W-:Y:S02]  /*10d20*/  @P0 IMAD.MOV.U32 R12, RZ, RZ, R27 ;  /* 0x000000ffff0c0224 */ /* 0x001fe400078e001b */
[----:B------:R-:W-:Y:S01]  /*10d30*/  @P0 IMAD.MOV.U32 R13, RZ, RZ, R28 ;  /* 0x000000ffff0d0224 */ /* 0x000fe200078e001c */
[----:B------:R-:W4:Y:S04]  /*10d40*/  LDL R27, [R1+0x127c] ;  /* 0x00127c00011b7983 */ /* 0x000f280000100800 */
[----:B------:R-:W4:Y:S04]  /*10d50*/  LDL R28, [R1+0x1278] ;  /* 0x00127800011c7983 */ /* 0x000f280000100800 */
[----:B------:R3:W4:Y:S02]  /*10d60*/  @P0 LDG.E.U16 R152, desc[UR58][R12.64] ;  /* 0x0000003a0c980981 */ /* 0x000724000c1e1500 */
[----:B---3--:R-:W-:-:S02]  /*10d70*/  @P1 IMAD.MOV.U32 R13, RZ, RZ, R24 ;  /* 0x000000ffff0d1224 */ /* 0x008fc400078e0018 */
[----:B------:R-:W3:Y:S01]  /*10d80*/  LDL R24, [R1+0x1270] ;  /* 0x0012700001187983 */ /* 0x000ee20000100800 */
[----:B--2---:R-:W-:-:S03]  /*10d90*/  @P1 IMAD.MOV.U32 R12, RZ, RZ, R3 ;  /* 0x000000ffff0c1224 */ /* 0x004fc600078e0003 */
[----:B------:R-:W2:Y:S01]  /*10da0*/  LDL R3, [R1+0x1274] ;  /* 0x0012740001037983 */ /* 0x000ea20000100800 */
[----:B------:R-:W-:-:S03]  /*10db0*/  ISETP.GT.AND P0, PT, R7, 0x13, PT ;  /* 0x000000130700780c */ /* 0x000fc60003f04270 */
[----:B------:R4:W2:Y:S01]  /*10dc0*/  @P1 LDG.E.U16 R157, desc[UR58][R12.64] ;  /* 0x0000003a0c9d1981 */ /* 0x0008a2000c1e1500 */
[----:B------:R-:W-:Y:S02]  /*10dd0*/  PRMT R163, RZ, 0x7610, R163 ;  /* 0x00007610ffa37816 */ /* 0x000fe400000000a3 */
[----:B------:R-:W-:Y:S02]  /*10de0*/  PRMT R21, RZ, 0x7610, R21 ;  /* 0x00007610ff157816 */ /* 0x000fe40000000015 */
[----:B------:R-:W-:Y:S02]  /*10df0*/  PRMT R20, RZ, 0x7610, R20 ;  /* 0x00007610ff147816 */ /* 0x000fe40000000014 */
[----:B------:R-:W-:Y:S01]  /*10e00*/  PRMT R158, RZ, 0x7610, R158 ;  /* 0x00007610ff9e7816 */ /* 0x000fe2000000009e */
[----:B----4-:R-:W-:Y:S02]  /*10e10*/  @P1 IMAD.MOV.U32 R13, RZ, RZ, R30 ;  /* 0x000000ffff0d1224 */ /* 0x010fe400078e001e */
[----:B------:R-:W4:Y:S01]  /*10e20*/  LDL R30, [R1+0x1260] ;  /* 0x00126000011e7983 */ /* 0x000f220000100800 */
[----:B------:R-:W-:-:S03]  /*10e30*/  @P1 IMAD.MOV.U32 R12, RZ, RZ, R26 ;  /* 0x000000ffff0c1224 */ /* 0x000fc600078e001a */
[----:B------:R-:W4:Y:S04]  /*10e40*/  LDL R26, [R1+0x1264] ;  /* 0x00126400011a7983 */ /* 0x000f280000100800 */
[----:B------:R0:W4:Y:S01]  /*10e50*/  @P1 LDG.E.U16 R156, desc[UR58][R12.64] ;  /* 0x0000003a0c9c1981 */ /* 0x000122000c1e1500 */
[----:B------:R-:W-:Y:S01]  /*10e60*/  ISETP.GT.AND P1, PT, R7, 0x19, PT ;  /* 0x000000190700780c */ /* 0x000fe20003f24270 */
[----:B0-----:R-:W-:Y:S02]  /*10e70*/  @P0 IMAD.MOV.U32 R12, RZ, RZ, R33 ;  /* 0x000000ffff0c0224 */ /* 0x001fe400078e0021 */
[----:B------:R-:W4:Y:S01]  /*10e80*/  LDL R33, [R1+0x125c] ;  /* 0x00125c0001217983 */ /* 0x000f220000100800 */
[----:B------:R-:W-:-:S03]  /*10e90*/  @P0 IMAD.MOV.U32 R13, RZ, RZ, R34 ;  /* 0x000000ffff0d0224 */ /* 0x000fc600078e0022 */
[----:B------:R-:W4:Y:S04]  /*10ea0*/  LDL R34, [R1+0x1258] ;  /* 0x0012580001227983 */ /* 0x000f280000100800 */
[----:B------:R0:W4:Y:S02]  /*10eb0*/  @P0 LDG.E.U16 R163, desc[UR58][R12.64] ;  /* 0x0000003a0ca30981 */ /* 0x000124000c1e1500 */
[----:B0-----:R-:W-:Y:S02]  /*10ec0*/  @P1 IMAD.MOV.U32 R12, RZ, RZ, R25 ;  /* 0x000000ffff0c1224 */ /* 0x001fe400078e0019 */
[----:B------:R-:W4:Y:S01]  /*10ed0*/  LDL R25, [R1+0x1254] ;  /* 0x0012540001197983 */ /* 0x000f220000100800 */
[----:B------:R-:W-:-:S03]  /*10ee0*/  @P1 IMAD.MOV.U32 R13, RZ, RZ, R29 ;  /* 0x000000ffff0d1224 */ /* 0x000fc600078e001d */
[----:B------:R-:W4:Y:S04]  /*10ef0*/  LDL R29, [R1+0x1250] ;  /* 0x00125000011d7983 */ /* 0x000f280000100800 */
[----:B------:R0:W4:Y:S02]  /*10f00*/  @P1 LDG.E.U16 R21, desc[UR58][R12.64] ;  /* 0x0000003a0c151981 */ /* 0x000124000c1e1500 */
[----:B0-----:R-:W-:Y:S02]  /*10f10*/  @P1 IMAD.MOV.U32 R12, RZ, RZ, R35 ;  /* 0x000000ffff0c1224 */ /* 0x001fe400078e0023 */
[----:B------:R-:W-:Y:S01]  /*10f20*/  @P1 IMAD.MOV.U32 R13, RZ, RZ, R36 ;  /* 0x000000ffff0d1224 */ /* 0x000fe200078e0024 */
[----:B------:R-:W-:Y:S01]  /*10f30*/  PRMT R165, RZ, 0x7610, R165 ;  /* 0x00007610ffa57816 */ /* 0x000fe200000000a5 */
[----:B------:R-:W4:Y:S04]  /*10f40*/  LDL R36, [R1+0x11e8] ;  /* 0x0011e80001247983 */ /* 0x000f280000100800 */
[----:B------:R0:W4:Y:S01]  /*10f50*/  @P1 LDG.E.U16 R20, desc[UR58][R12.64] ;  /* 0x0000003a0c141981 */ /* 0x000122000c1e1500 */
[----:B------:R-:W-:-:S02]  /*10f60*/  ISETP.GT.AND P1, PT, R7, 0x14, PT ;  /* 0x000000140700780c */ /* 0x000fc40003f24270 */
[----:B------:R-:W-:Y:S01]  /*10f70*/  PRMT R164, RZ, 0x7610, R164 ;  /* 0x00007610ffa47816 */ /* 0x000fe200000000a4 */
[----:B------:R-:W4:Y:S01]  /*10f80*/  LDL R35, [R1+0x11ec] ;  /* 0x0011ec0001237983 */ /* 0x000f220000100800 */
[----:B0-----:R-:W-:-:S03]  /*10f90*/  @P0 IMAD.MOV.U32 R12, RZ, RZ, R27 ;  /* 0x000000ffff0c0224 */ /* 0x001fc600078e001b */
[----:B------:R-:W4:Y:S01]  /*10fa0*/  LDL R27, [R1+0x1214] ;  /* 0x00121400011b7983 */ /* 0x000f220000100800 */
[----:B------:R-:W-:-:S03]  /*10fb0*/  @P0 IMAD.MOV.U32 R13, RZ, RZ, R28 ;  /* 0x000000ffff0d0224 */ /* 0x000fc600078e001c */
[----:B------:R-:W4:Y:S04]  /*10fc0*/  LDL R28, [R1+0x1210] ;  /* 0x00121000011c7983 */ /* 0x000f280000100800 */
[----:B------:R3:W4:Y:S02]  /*10fd0*/  @P0 LDG.E.U16 R158, desc[UR58][R12.64] ;  /* 0x0000003a0c9e0981 */ /* 0x000724000c1e1500 */
[----:B---3--:R-:W-:Y:S02]  /*10fe0*/  @P1 IMAD.MOV.U32 R13, RZ, RZ, R24 ;  /* 0x000000ffff0d1224 */ /* 0x008fe400078e0018 */
[----:B------:R-:W3:Y:S01]  /*10ff0*/  LDL R24, [R1+0x1208] ;  /* 0x0012080001187983 */ /* 0x000ee20000100800 */
[----:B--2---:R-:W-:-:S03]  /*11000*/  @P1 IMAD.MOV.U32 R12, RZ, RZ, R3 ;  /* 0x000000ffff0c1224 */ /* 0x004fc600078e0003 */
[----:B------:R-:W2:Y:S01]  /*11010*/  LDL R3, [R1+0x120c] ;  /* 0x00120c0001037983 */ /* 0x000ea20000100800 */
[----:B------:R-:W-:-:S03]  /*11020*/  ISETP.GT.AND P0, PT, R7, 0x15, PT ;  /* 0x000000150700780c */ /* 0x000fc60003f04270 */
[----:B------:R0:W2:Y:S02]  /*11030*/  @P1 LDG.E.U16 R165, desc[UR58][R12.64] ;  /* 0x0000003a0ca51981 */ /* 0x0000a4000c1e1500 */
[----:B0-----:R-:W-:Y:S02]  /*11040*/  @P1 IMAD.MOV.U32 R12, RZ, RZ, R31 ;  /* 0x000000ffff0c1224 */ /* 0x001fe400078e001f */
[----:B------:R-:W2:Y:S01]  /*11050*/  LDL R31, [R1+0x124c] ;  /* 0x00124c00011f7983 */ /* 0x000ea20000100800 */
[----:B------:R-:W-:-:S03]  /*11060*/  @P1 IMAD.MOV.U32 R13, RZ, RZ, R32 ;  /* 0x000000ffff0d1224 */ /* 0x000fc600078e0020 */
[----:B------:R-:W2:Y:S01]  /*11070*/  LDL R32, [R1+0x1248] ;  /* 0x0012480001207983 */ /* 0x000ea20000100800 */
[----:B------:R-:W-:-:S03]  /*11080*/  PRMT R171, RZ, 0x7610, R171 ;  /* 0x00007610ffab7816 */ /* 0x000fc600000000ab */
[----:B------:R4:W2:Y:S01]  /*11090*/  @P1 LDG.E.U16 R164, desc[UR58][R12.64] ;  /* 0x0000003a0ca41981 */ /* 0x0008a2000c1e1500 */
[----:B------:R-:W-:Y:S02]  /*110a0*/  ISETP.GT.AND P1, PT, R7, 0x16, PT ;  /* 0x000000160700780c */ /* 0x000fe40003f24270 */
[----:B------:R-:W-:Y:S02]  /*110b0*/  PRMT R170, RZ, 0x7610, R170 ;  /* 0x00007610ffaa7816 */ /* 0x000fe400000000aa */
[----:B------:R-:W-:Y:S02]  /*110c0*/  PRMT R182, RZ, 0x7610, R182 ;  /* 0x00007610ffb67816 */ /* 0x000fe400000000b6 */
[----:B------:R-:W-:Y:S01]  /*110d0*/  PRMT R19, RZ, 0x7610, R19 ;  /* 0x00007610ff137816 */ /* 0x000fe20000000013 */
[----:B----4-:R-:W-:Y:S02]  /*110e0*/  @P0 IMAD.MOV.U32 R13, RZ, RZ, R30 ;  /* 0x000000ffff0d0224 */ /* 0x010fe400078e001e */
[----:B------:R-:W4:Y:S01]  /*110f0*/  LDL R30, [R1+0x1240] ;  /* 0x00124000011e7983 */ /* 0x000f220000100800 */
[----:B------:R-:W-:-:S03]  /*11100*/  @P0 IMAD.MOV.U32 R12, RZ, RZ, R26 ;  /* 0x000000ffff0c0224 */ /* 0x000fc600078e001a */
[----:B------:R-:W4:Y:S04]  /*11110*/  LDL R26, [R1+0x1244] ;  /* 0x00124400011a7983 */ /* 0x000f280000100800 */
[----:B------:R0:W4:Y:S02]  /*11120*/  @P0 LDG.E.U16 R171, desc[UR58][R12.64] ;  /* 0x0000003a0cab0981 */ /* 0x000124000c1e1500 */
[----:B0-----:R-:W-:Y:S01]  /*11130*/  @P0 IMAD.MOV.U32 R12, RZ, RZ, R33 ;  /* 0x000000ffff0c0224 */ /* 0x001fe200078e0021 */
[----:B------:R-:W-:Y:S01]  /*11140*/  PRMT R18, RZ, 0x7610, R18 ;  /* 0x00007610ff127816 */ /* 0x000fe20000000012 */
        /* <DEDUP_REMOVED lines=15> */
[----:B---3--:R-:W-:Y:S02]  /*11240*/  @P0 IMAD.MOV.U32 R13, RZ, RZ, R24 ;  /* 0x000000ffff0d0224 */ /* 0x008fe400078e0018 */
[----:B------:R-:W3:Y:S01]  /*11250*/  LDL R24, [R1+0x11f0] ;  /* 0x0011f00001187983 */ /* 0x000ee20000100800 */
[----:B--2---:R-:W-:-:S03]  /*11260*/  @P0 IMAD.MOV.U32 R12, RZ, RZ, R3 ;  /* 0x000000ffff0c0224 */ /* 0x004fc600078e0003 */
[----:B------:R-:W2:Y:S04]  /*11270*/  LDL R3, [R1+0x11f4] ;  /* 0x0011f40001037983 */ /* 0x000ea80000100800 */
[----:B------:R0:W2:Y:S01]  /*11280*/  @P0 LDG.E.U16 R18, desc[UR58][R12.64] ;  /* 0x0000003a0c120981 */ /* 0x0000a2000c1e1500 */
[----:B------:R-:W-:Y:S02]  /*11290*/  ISETP.GT.AND P0, PT, R7, 0x17, PT ;  /* 0x000000170700780c */ /* 0x000fe40003f04270 */
[----:B------:R-:W-:Y:S01]  /*112a0*/  PRMT R180, RZ, 0x7610, R180 ;  /* 0x00007610ffb47816 */ /* 0x000fe200000000b4 */
        /* <DEDUP_REMOVED lines=15> */
[----:B0-----:R-:W-:Y:S02]  /*113a0*/  @P0 IMAD.MOV.U32 R12, RZ, RZ, R37 ;  /* 0x000000ffff0c0224 */ /* 0x001fe400078e0025 */
[----:B------:R-:W-:-:S05]  /*113b0*/  @P0 IMAD.MOV.U32 R13, RZ, RZ, R38 ;  /* 0x000000ffff0d0224 */ /* 0x000fca00078e0026 */
        /* <DEDUP_REMOVED lines=16> */
[----:B------:R-:W-:Y:S02]  /*114c0*/  PRMT R155, RZ, 0x7610, R155 ;  /* 0x00007610ff9b7816 */ /* 0x000fe4000000009b */
[C---:B------:R-:W-:Y:S02]  /*114d0*/  ISETP.GT.AND P1, PT, R7.reuse, 0x1d, PT ;  /* 0x0000001d0700780c */ /* 0x040fe40003f24270 */
[----:B------:R-:W-:Y:S02]  /*114e0*/  PRMT R154, RZ, 0x7610, R154 ;  /* 0x00007610ff9a7816 */ /* 0x000fe4000000009a */
[----:B------:R0:W2:Y:S01]  /*114f0*/  @P0 LDG.E.U16 R155, desc[UR58][R12.64] ;  /* 0x0000003a0c9b0981 */ /* 0x0000a2000c1e1500 */
[----:B------:R-:W-:Y:S01]  /*11500*/  PRMT R162, RZ, 0x7610, R162 ;  /* 0x00007610ffa27816 */ /* 0x000fe200000000a2 */
[----:B0-----:R-:W-:Y:S02]  /*11510*/  @P0 IMAD.MOV.U32 R12, RZ, RZ, R35 ;  /* 0x000000ffff0c0224 */ /* 0x001fe400078e0023 */
[----:B------:R-:W-:Y:S01]  /*11520*/  @P0 IMAD.MOV.U32 R13, RZ, RZ, R36 ;  /* 0x000000ffff0d0224 */ /* 0x000fe200078e0024 */
[----:B------:R-:W-:Y:S01]  /*11530*/  PRMT R161, RZ, 0x7610, R161 ;  /* 0x00007610ffa17816 */ /* 0x000fe200000000a1 */
[----:B------:R-:W2:Y:S04]  /*11540*/  LDL R35, [R1+0x13b4] ;  /* 0x0013b40001237983 */ /* 0x000ea80000100800 */
[----:B------:R0:W2:Y:S01]  /*11550*/  @P0 LDG.E.U16 R154, desc[UR58][R12.64] ;  /* 0x0000003a0c9a0981 */ /* 0x0000a2000c1e1500 */
[----:B------:R-:W-:-:S02]  /*11560*/  ISETP.GT.AND P0, PT, R7, 0x1e, PT ;  /* 0x0000001e0700780c */ /* 0x000fc40003f04270 */
[----:B------:R-:W-:Y:S01]  /*11570*/  PRMT R169, RZ, 0x7610, R169 ;  /* 0x00007610ffa97816 */ /* 0x000fe200000000a9 */
[----:B------:R-:W2:Y:S01]  /*11580*/  LDL R36, [R1+0x11b0] ;  /* 0x0011b00001247983 */ /* 0x000ea20000100800 */
[----:B0-----:R-:W-:Y:S02]  /*11590*/  @P1 IMAD.MOV.U32 R12, RZ, RZ, R33 ;  /* 0x000000ffff0c1224 */ /* 0x001fe400078e0021 */
[----:B------:R-:W-:Y:S01]  /*115a0*/  @P1 IMAD.MOV.U32 R13, RZ, RZ, R34 ;  /* 0x000000ffff0d1224 */ /* 0x000fe200078e0022 */
[----:B------:R-:W-:Y:S01]  /*115b0*/  PRMT R168, RZ, 0x7610, R168 ;  /* 0x00007610ffa87816 */ /* 0x000fe200000000a8 */
[----:B------:R-:W2:Y:S04]  /*115c0*/  LDL R34, [R1+0x13d0] ;  /* 0x0013d00001227983 */ /* 0x000ea80000100800 */
[----:B------:R0:W2:Y:S04]  /*115d0*/  @P1 LDG.E.U16 R162, desc[UR58][R12.64] ;  /* 0x0000003a0ca21981 */ /* 0x0000a8000c1e1500 */
[----:B------:R-:W2:Y:S01]  /*115e0*/  LDL R33, [R1+0x13c0] ;  /* 0x0013c00001217983 */ /* 0x000ea20000100800 */
[----:B0-----:R-:W-:-:S02]  /*115f0*/  @P1 IMAD.MOV.U32 R12, RZ, RZ, R31 ;  /* 0x000000ffff0c1224 */ /* 0x001fc400078e001f */
[----:B------:R-:W0:Y:S01]  /*11600*/  S2R R31, SR_TID.X ;  /* 0x00000000001f7919 */ /* 0x000e220000002100 */
[----:B------:R-:W-:Y:S01]  /*11610*/  @P1 IMAD.MOV.U32 R13, RZ, RZ, R32 ;  /* 0x000000ffff0d1224 */ /* 0x000fe200078e0020 */
[----:B------:R-:W-:Y:S01]  /*11620*/  PRMT R176, RZ, 0x7610, R176 ;  /* 0x00007610ffb07816 */ /* 0x000fe200000000b0 */
[----:B------:R-:W2:Y:S04]  /*11630*/  LDL R32, [R1+0x1184] ;  /* 0x0011840001207983 */ /* 0x000ea80000100800 */
[----:B------:R4:W2:Y:S01]  /*11640*/  @P1 LDG.E.U16 R161, desc[UR58][R12.64] ;  /* 0x0000003a0ca11981 */ /* 0x0008a2000c1e1500 */
[----:B------:R-:W-:Y:S02]  /*11650*/  ISETP.GT.AND P1, PT, R7, 0x1f, PT ;  /* 0x0000001f0700780c */ /* 0x000fe40003f24270 */
[----:B0-----:R-:W-:Y:S01]  /*11660*/  LOP3.LUT R31, R31, 0x1f, RZ, 0xc0, !PT ;  /* 0x0000001f1f1f7812 */ /* 0x001fe200078ec0ff */
[----:B----4-:R-:W-:-:S02]  /*11670*/  @P0 IMAD.MOV.U32 R13, RZ, RZ, R30 ;  /* 0x000000ffff0d0224 */ /* 0x010fc400078e001e */
        /* <DEDUP_REMOVED lines=8> */
[----:B------:R0:W4:Y:S01]  /*11700*/  @P0 LDG.E.U16 R168, desc[UR58][R12.64] ;  /* 0x0000003a0ca80981 */ /* 0x000122000c1e1500 */
[----:B------:R-:W-:-:S03]  /*11710*/  ISETP.GE.AND P0, PT, R31, R7, PT ;  /* 0x000000071f00720c */ /* 0x000fc60003f06270 */
        /* <DEDUP_REMOVED lines=10> */
[----:B------:R-:W-:-:S06]  /*117c0*/  PRMT R178, RZ, 0x7610, R178 ;  /* 0x00007610ffb27816 */ /* 0x000fcc00000000b2 */
[----:B------:R0:W2:Y:S01]  /*117d0*/  @P1 LDG.E.U16 R178, desc[UR58][R12.64] ;  /* 0x0000003a0cb21981 */ /* 0x0000a2000c1e1500 */
[----:B------:R-:W-:Y:S01]  /*117e0*/  BAR.SYNC.DEFER_BLOCKING 0x0 ;  /* 0x0000000000007b1d */ /* 0x000fe20000010000 */
[----:B------:R-:W-:Y:S01]  /*117f0*/  PRMT R245, RZ, 0x7610, R245 ;  /* 0x00007610fff57816 */ /* 0x000fe200000000f5 */
[----:B0-----:R-:W-:Y:S02]  /*11800*/  @!P0 IMAD.MOV.U32 R12, RZ, RZ, R249 ;  /* 0x000000ffff0c8224 */ /* 0x001fe400078e00f9 */
[----:B------:R-:W-:Y:S02]  /*11810*/  @!P0 IMAD.MOV.U32 R13, RZ, RZ, R248 ;  /* 0x000000ffff0d8224 */ /* 0x000fe400078e00f8 */
[----:B------:R-:W-:Y:S01]  /*11820*/  STL [R1+0x1410], R249 ;  /* 0x001410f901007387 */ /* 0x000fe20000100800 */
[----:B------:R-:W-:-:S03]  /*11830*/  PRMT R7, RZ, 0x7610, R7 ;  /* 0x00007610ff077816 */ /* 0x000fc60000000007 */
[----:B------:R-:W-:Y:S01]  /*11840*/  STL [R1+0x140c], R248 ;  /* 0x00140cf801007387 */ /* 0x000fe20000100800 */
[----:B------:R-:W-:-:S03]  /*11850*/  PRMT R177, RZ, 0x7610, R177 ;  /* 0x00007610ffb17816 */ /* 0x000fc600000000b1 */
[----:B------:R4:W2:Y:S01]  /*11860*/  @!P0 LDG.E.U16 R245, desc[UR58][R12.64] ;  /* 0x0000003a0cf58981 */ /* 0x0008a2000c1e1500 */
[----:B------:R-:W-:Y:S02]  /*11870*/  PRMT R179, RZ, 0x7610, R179 ;  /* 0x00007610ffb37816 */ /* 0x000fe400000000b3 */
[----:B------:R-:W-:Y:S02]  /*11880*/  PRMT R181, RZ, 0x7610, R181 ;  /* 0x00007610ffb57816 */ /* 0x000fe400000000b5 */
[----:B------:R-:W-:Y:S02]  /*11890*/  PRMT R185, RZ, 0x7610, R185 ;  /* 0x00007610ffb97816 */ /* 0x000fe400000000b9 */
[----:B------:R-:W-:Y:S01]  /*118a0*/  PRMT R186, RZ, 0x7610, R186 ;  /* 0x00007610ffba7816 */ /* 0x000fe200000000ba */
[----:B----4-:R-:W-:Y:S02]  /*118b0*/  @!P0 IMAD.MOV.U32 R13, RZ, RZ, R30 ;  /* 0x000000ffff0d8224 */ /* 0x010fe400078e001e */
[----:B------:R-:W4:Y:S01]  /*118c0*/  LDL R30, [R1+0x1174] ;  /* 0x00117400011e7983 */ /* 0x000f220000100800 */
[----:B------:R-:W-:-:S03]  /*118d0*/  @!P0 IMAD.MOV.U32 R12, RZ, RZ, R26 ;  /* 0x000000ffff0c8224 */ /* 0x000fc600078e001a */
[----:B------:R-:W4:Y:S04]  /*118e0*/  LDL R26, [R1+0x1178] ;  /* 0x00117800011a7983 */ /* 0x000f280000100800 */
[----:B------:R0:W4:Y:S02]  /*118f0*/  @!P0 LDG.E.U16 R7, desc[UR58][R12.64] ;  /* 0x0000003a0c078981 */ /* 0x000124000c1e1500 */
[----:B0-----:R-:W-:Y:S02]  /*11900*/  @!P0 IMAD.MOV.U32 R12, RZ, RZ, R34 ;  /* 0x000000ffff0c8224 */ /* 0x001fe400078e0022 */
[----:B------:R-:W-:Y:S01]  /*11910*/  @!P0 IMAD.MOV.U32 R13, RZ, RZ, R35 ;  /* 0x000000ffff0d8224 */ /* 0x000fe200078e0023 */
[----:B------:R-:W4:Y:S04]  /*11920*/  LDL R34, [R1+0x1168] ;  /* 0x0011680001227983 */ /* 0x000f280000100800 */
[----:B------:R-:W4:Y:S04]  /*11930*/  LDL R35, [R1+0x1164] ;  /* 0x0011640001237983 */ /* 0x000f280000100800 */
[----:B------:R0:W4:Y:S02]  /*11940*/  @!P0 LDG.E.U16 R177, desc[UR58][R12.64] ;  /* 0x0000003a0cb18981 */ /* 0x000124000c1e1500 */
[----:B0-----:R-:W-:-:S02]  /*11950*/  @!P0 IMAD.MOV.U32 R12, RZ, RZ, R25 ;  /* 0x000000ffff0c8224 */ /* 0x001fc400078e0019 */
[----:B------:R-:W4:Y:S01]  /*11960*/  LDL R25, [R1+0x1158] ;  /* 0x0011580001197983 */ /* 0x000f220000100800 */
[----:B------:R-:W-:-:S03]  /*11970*/  @!P0 IMAD.MOV.U32 R13, RZ, RZ, R29 ;  /* 0x000000ffff0d8224 */ /* 0x000fc600078e001d */
[----:B------:R-:W4:Y:S04]  /*11980*/  LDL R29, [R1+0x1154] ;  /* 0x00115400011d7983 */ /* 0x000f280000100800 */
[----:B------:R0:W4:Y:S02]  /*11990*/  @!P0 LDG.E.U16 R179, desc[UR58][R12.64] ;  /* 0x0000003a0cb38981 */ /* 0x000124000c1e1500 */
[----:B0-----:R-:W-:Y:S02]  /*119a0*/  @!P0 IMAD.MOV.U32 R12, RZ, RZ, R33 ;  /* 0x000000ffff0c8224 */ /* 0x001fe400078e0021 */
[----:B------:R-:W-:Y:S01]  /*119b0*/  @!P0 IMAD.MOV.U32 R13, RZ, RZ, R36 ;  /* 0x000000ffff0d8224 */ /* 0x000fe200078e0024 */
[----:B------:R-:W-:Y:S01]  /*119c0*/  PRMT R190, RZ, 0x7610, R190 ;  /* 0x00007610ffbe7816 */ /* 0x000fe200000000be */
[----:B------:R-:W4:Y:S04]  /*119d0*/  LDL R33, [R1+0x1114] ;  /* 0x0011140001217983 */ /* 0x000f280000100800 */
[----:B------:R0:W4:Y:S01]  /*119e0*/  @!P0 LDG.E.U16 R181, desc[UR58][R12.64] ;  /* 0x0000003a0cb58981 */ /* 0x000122000c1e1500 */
[----:B------:R-:W-:-:S02]  /*119f0*/  PRMT R189, RZ, 0x7610, R189 ;  /* 0x00007610ffbd7816 */ /* 0x000fc400000000bd */
[----:B------:R-:W-:Y:S01]  /*11a00*/  PRMT R212, RZ, 0x7610, R212 ;  /* 0x00007610ffd47816 */ /* 0x000fe200000000d4 */
[----:B------:R-:W4:Y:S01]  /*11a10*/  LDL R36, [R1+0x10c4] ;  /* 0x0010c40001247983 */ /* 0x000f220000100800 */
[----:B0-----:R-:W-:Y:S02]  /*11a20*/  @!P0 IMAD.MOV.U32 R13, RZ, RZ, R31 ;  /* 0x000000ffff0d8224 */ /* 0x001fe400078e001f */
[----:B------:R-:W-:Y:S01]  /*11a30*/  @!P0 IMAD.MOV.U32 R12, RZ, RZ, R27 ;  /* 0x000000ffff0c8224 */ /* 0x000fe200078e001b */
[----:B------:R-:W4:Y:S04]  /*11a40*/  LDL R31, [R1+0x1144] ;  /* 0x00114400011f7983 */ /* 0x000f280000100800 */
[----:B------:R-:W4:Y:S04]  /*11a50*/  LDL R27, [R1+0x1148] ;  /* 0x00114800011b7983 */ /* 0x000f280000100800 */
[----:B------:R3:W4:Y:S02]  /*11a60*/  @!P0 LDG.E.U16 R185, desc[UR58][R12.64] ;  /* 0x0000003a0cb98981 */ /* 0x000724000c1e1500 */
[----:B---3--:R-:W-:-:S02]  /*11a70*/  @!P0 IMAD.MOV.U32 R13, RZ, RZ, R24 ;  /* 0x000000ffff0d8224 */ /* 0x008fc400078e0018 */
[----:B------:R-:W3:Y:S01]  /*11a80*/  LDL R24, [R1+0x1134] ;  /* 0x0011340001187983 */ /* 0x000ee20000100800 */
[----:B--2---:R-:W-:-:S03]  /*11a90*/  @!P0 IMAD.MOV.U32 R12, RZ, RZ, R3 ;  /* 0x000000ffff0c8224 */ /* 0x004fc600078e0003 */
[----:B------:R-:W2:Y:S04]  /*11aa0*/  LDL R3, [R1+0x1138] ;  /* 0x0011380001037983 */ /* 0x000ea80000100800 */
[----:B------:R0:W2:Y:S02]  /*11ab0*/  @!P0 LDG.E.U16 R186, desc[UR58][R12.64] ;  /* 0x0000003a0cba8981 */ /* 0x0000a4000c1e1500 */
[----:B0-----:R-:W-:Y:S02]  /*11ac0*/  @!P0 IMAD.MOV.U32 R12, RZ, RZ, R28 ;  /* 0x000000ffff0c8224 */ /* 0x001fe400078e001c */
[----:B------:R-:W-:Y:S01]  /*11ad0*/  @!P0 IMAD.MOV.U32 R13, RZ, RZ, R32 ;  /* 0x000000ffff0d8224 */ /* 0x000fe200078e0020 */
[----:B------:R-:W2:Y:S04]  /*11ae0*/  LDL R28, [R1+0x1128] ;  /* 0x00112800011c7983 */ /* 0x000ea80000100800 */
[----:B------:R-:W2:Y:S04]  /*11af0*/  LDL R32, [R1+0x1124] ;  /* 0x0011240001207983 */ /* 0x000ea80000100800 */
[----:B------:R4:W2:Y:S01]  /*11b00*/  @!P0 LDG.E.U16 R190, desc[UR58][R12.64] ;  /* 0x0000003a0cbe8981 */ /* 0x0008a2000c1e1500 */
[----:B------:R-:W-:-:S02]  /*11b10*/  PRMT R211, RZ, 0x7610, R211 ;  /* 0x00007610ffd37816 */ /* 0x000fc400000000d3 */
[----:B------:R-:W-:Y:S02]  /*11b20*/  PRMT R210, RZ, 0x7610, R210 ;  /* 0x00007610ffd27816 */ /* 0x000fe400000000d2 */
[----:B------:R-:W-:Y:S01]  /*11b30*/  PRMT R209, RZ, 0x7610, R209 ;  /* 0x00007610ffd17816 */ /* 0x000fe200000000d1 */
[----:B----4-:R-:W-:Y:S02]  /*11b40*/  @!P0 IMAD.MOV.U32 R13, RZ, RZ, R30 ;  /* 0x000000ffff0d8224 */ /* 0x010fe400078e001e */
[----:B------:R-:W4:Y:S01]  /*11b50*/  LDL R30, [R1+0x1118] ;  /* 0x00111800011e7983 */ /* 0x000f220000100800 */
[----:B------:R-:W-:Y:S01]  /*11b60*/  @!P0 IMAD.MOV.U32 R12, RZ, RZ, R26 ;  /* 0x000000ffff0c8224 */ /* 0x000fe200078e001a */
[----:B------:R-:W-:Y:S02]  /*11b70*/  PRMT R208, RZ, 0x7610, R208 ;  /* 0x00007610ffd07816 */ /* 0x000fe400000000d0 */
[----:B------:R-:W4:Y:S04]  /*11b80*/  LDL R26, [R1+0x13fc] ;  /* 0x0013fc00011a7983 */ /* 0x000f280000100800 */
[----:B------:R0:W4:Y:S02]  /*11b90*/  @!P0 LDG.E.U16 R189, desc[UR58][R12.64] ;  /* 0x0000003a0cbd8981 */ /* 0x000124000c1e1500 */
[----:B0-----:R-:W-:Y:S01]  /*11ba0*/  @!P0 IMAD.MOV.U32 R12, RZ, RZ, R34 ;  /* 0x000000ffff0c8224 */ /* 0x001fe200078e0022 */
[----:B------:R-:W-:Y:S01]  /*11bb0*/  PRMT R207, RZ, 0x7610, R207 ;  /* 0x00007610ffcf7816 */ /* 0x000fe200000000cf */
[----:B------:R-:W4:Y:S01]  /*11bc0*/  LDL R34, [R1+0x10b4] ;  /* 0x0010b40001227983 */ /* 0x000f220000100800 */
[----:B------:R-:W-:-:S03]  /*11bd0*/  @!P0 IMAD.MOV.U32 R13, RZ, RZ, R35 ;  /* 0x000000ffff0d8224 */ /* 0x000fc600078e0023 */
[----:B------:R-:W4:Y:S04]  /*11be0*/  LDL R35, [R1+0x10c8] ;  /* 0x0010c80001237983 */ /* 0x000f280000100800 */
[----:B------:R0:W4:Y:S02]  /*11bf0*/  @!P0 LDG.E.U16 R212, desc[UR58][R12.64] ;  /* 0x0000003a0cd48981 */ /* 0x000124000c1e1500 */
[----:B0-----:R-:W-:Y:S02]  /*11c00*/  @!P0 IMAD.MOV.U32 R12, RZ, RZ, R25 ;  /* 0x000000ffff0c8224 */ /* 0x001fe400078e0019 */
        /* <DEDUP_REMOVED lines=9> */
[----:B---3--:R-:W-:Y:S02]  /*11ca0*/  @!P0 IMAD.MOV.U32 R13, RZ, RZ, R24 ;  /* 0x000000ffff0d8224 */ /* 0x008fe400078e0018 */
[----:B------:R-:W3:Y:S01]  /*11cb0*/  LDL R24, [R1+0x10e4] ;  /* 0x0010e40001187983 */ /* 0x000ee20000100800 */
[----:B--2---:R-:W-:-:S03]  /*11cc0*/  @!P0 IMAD.MOV.U32 R12, RZ, RZ, R3 ;  /* 0x000000ffff0c8224 */ /* 0x004fc600078e0003 */
[----:B------:R-:W2:Y:S04]  /*11cd0*/  LDL R3, [R1+0x10e8] ;  /* 0x0010e80001037983 */ /* 0x000ea80000100800 */
[----:B------:R0:W2:Y:S02]  /*11ce0*/  @!P0 LDG.E.U16 R209, desc[UR58][R12.64] ;  /* 0x0000003a0cd18981 */ /* 0x0000a4000c1e1500 */
[----:B0-----:R-:W-:Y:S02]  /*11cf0*/  @!P0 IMAD.MOV.U32 R12, RZ, RZ, R28 ;  /* 0x000000ffff0c8224 */ /* 0x001fe400078e001c */
[----:B------:R-:W2:Y:S01]  /*11d00*/  LDL R28, [R1+0x10d8] ;  /* 0x0010d800011c7983 */ /* 0x000ea20000100800 */
[----:B------:R-:W-:-:S03]  /*11d10*/  @!P0 IMAD.MOV.U32 R13, RZ, RZ, R32 ;  /* 0x000000ffff0d8224 */ /* 0x000fc600078e0020 */
[----:B------:R-:W2:Y:S04]  /*11d20*/  LDL R32, [R1+0x10d4] ;  /* 0x0010d40001207983 */ /* 0x000ea80000100800 */
[----:B------:R0:W2:Y:S02]  /*11d30*/  @!P0 LDG.E.U16 R208, desc[UR58][R12.64] ;  /* 0x0000003a0cd08981 */ /* 0x0000a4000c1e1500 */
[----:B0-----:R-:W-:Y:S01]  /*11d40*/  @!P0 IMAD.MOV.U32 R13, RZ, RZ, R33 ;  /* 0x000000ffff0d8224 */ /* 0x001fe200078e0021 */
[----:B------:R-:W-:Y:S01]  /*11d50*/  PRMT R206, RZ, 0x7610, R206 ;  /* 0x00007610ffce7816 */ /* 0x000fe200000000ce */
[----:B------:R0:W-:Y:S02]  /*11d60*/  STS.U16 [R6+UR4+0x8000], R175 ;  /* 0x008000af06007988 */ /* 0x0001e40008000404 */
[----:B0-----:R-:W-:-:S02]  /*11d70*/  PRMT R175, RZ, 0x7610, R175 ;  /* 0x00007610ffaf7816 */ /* 0x001fc400000000af */
[----:B------:R0:W-:Y:S02]  /*11d80*/  STS.U16 [R6+UR4+0xa000], R174 ;  /* 0x00a000ae06007988 */ /* 0x0001e40008000404 */
[----:B0-----:R-:W-:Y:S02]  /*11d90*/  PRMT R174, RZ, 0x7610, R174 ;  /* 0x00007610ffae7816 */ /* 0x001fe400000000ae */
[----:B------:R-:W-:Y:S04]  /*11da0*/  STS.U16 [R6+UR4+0x8400], R160 ;  /* 0x008400a006007988 */ /* 0x000fe80008000404 */
[----:B------:R-:W-:Y:S04]  /*11db0*/  STS.U16 [R6+UR4+0xa400], R159 ;  /* 0x00a4009f06007988 */ /* 0x000fe80008000404 */
[----:B------:R-:W-:Y:S04]  /*11dc0*/  STS.U16 [R6+UR4+0x8800], R17 ;  /* 0x0088001106007988 */ /* 0x000fe80008000404 */
[----:B------:R-:W-:Y:S04]  /*11dd0*/  STS.U16 [R6+UR4+0xa800], R16 ;  /* 0x00a8001006007988 */ /* 0x000fe80008000404 */
[----:B------:R-:W-:Y:S04]  /*11de0*/  STS.U16 [R6+UR4+0x8c00], R15 ;  /* 0x008c000f06007988 */ /* 0x000fe80008000404 */
[----:B------:R-:W-:Y:S01]  /*11df0*/  STS.U16 [R6+UR4+0xac00], R14 ;  /* 0x00ac000e06007988 */ /* 0x000fe20008000404 */
[----:B----4-:R-:W-:-:S03]  /*11e00*/  @!P0 IMAD.MOV.U32 R12, RZ, RZ, R30 ;  /* 0x000000ffff0c8224 */ /* 0x010fc600078e001e */
[----:B------:R-:W4:Y:S04]  /*11e10*/  LDL R30, [R1+0x10b8] ;  /* 0x0010b800011e7983 */ /* 0x000f280000100800 */
[----:B------:R0:W4:Y:S04]  /*11e20*/  @!P0 LDG.E.U16 R207, desc[UR58][R12.64] ;  /* 0x0000003a0ccf8981 */ /* 0x000128000c1e1500 */
[----:B------:R1:W-:Y:S04]  /*11e30*/  STL [R1+0x1414], R6 ;  /* 0x0014140601007387 */ /* 0x0003e80000100800 */
[----:B------:R-:W4:Y:S04]  /*11e40*/  LDL R33, [R1+0x1094] ;  /* 0x0010940001217983 */ /* 0x000f280000100800 */
[----:B-1----:R-:W4:Y:S01]  /*11e50*/  LDL R6, [R1+0x1068] ;  /* 0x0010680001067983 */ /* 0x002f220000100800 */
[----:B0-----:R-:W-:-:S03]  /*11e60*/  @!P0 IMAD.MOV.U32 R12, RZ, RZ, R25 ;  /* 0x000000ffff0c8224 */ /* 0x001fc600078e0019 */
[----:B------:R-:W4:Y:S01]  /*11e70*/  LDL R25, [R1+0x10a8] ;  /* 0x0010a80001197983 */ /* 0x000f220000100800 */
[----:B------:R-:W-:-:S03]  /*11e80*/  @!P0 IMAD.MOV.U32 R13, RZ, RZ, R29 ;  /* 0x000000ffff0d8224 */ /* 0x000fc600078e001d */
[----:B------:R-:W4:Y:S04]  /*11e90*/  LDL R29, [R1+0x10a4] ;  /* 0x0010a400011d7983 */ /* 0x000f280000100800 */
[----:B------:R0:W4:Y:S02]  /*11ea0*/  @!P0 LDG.E.U16 R206, desc[UR58][R12.64] ;  /* 0x0000003a0cce8981 */ /* 0x000124000c1e1500 */
[----:B0-----:R-:W-:Y:S01]  /*11eb0*/  @!P0 IMAD.MOV.U32 R13, RZ, RZ, R31 ;  /* 0x000000ffff0d8224 */ /* 0x001fe200078e001f */
[----:B------:R-:W-:Y:S02]  /*11ec0*/  PRMT R160, RZ, 0x7610, R160 ;  /* 0x00007610ffa07816 */ /* 0x000fe400000000a0 */
[----:B------:R-:W-:Y:S01]  /*11ed0*/  PRMT R159, RZ, 0x7610, R159 ;  /* 0x00007610ff9f7816 */ /* 0x000fe2000000009f */
[----:B------:R-:W-:Y:S01]  /*11ee0*/  @!P0 IMAD.MOV.U32 R12, RZ, RZ, R27 ;  /* 0x000000ffff0c8224 */ /* 0x000fe200078e001b */
[----:B------:R-:W-:Y:S01]  /*11ef0*/  PRMT R17, RZ, 0x7610, R17 ;  /* 0x00007610ff117816 */ /* 0x000fe20000000011 */
[----:B------:R-:W4:Y:S04]  /*11f00*/  LDL R27, [R1+0x1098] ;  /* 0x00109800011b7983 */ /* 0x000f280000100800 */
[----:B------:R3:W4:Y:S01]  /*11f10*/  @!P0 LDG.E.U16 R175, desc[UR58][R12.64] ;  /* 0x0000003a0caf8981 */ /* 0x000722000c1e1500 */
[----:B------:R-:W-:-:S03]  /*11f20*/  PRMT R16, RZ, 0x7610, R16 ;  /* 0x00007610ff107816 */ /* 0x000fc60000000010 */
[----:B------:R-:W-:Y:S01]  /*11f30*/  STS.U16 [R26+UR4+0x8080], R188 ;  /* 0x008080bc1a007988 */ /* 0x000fe20008000404 */
[----:B------:R-:W-:Y:S02]  /*11f40*/  PRMT R15, RZ, 0x7610, R15 ;  /* 0x00007610ff0f7816 */ /* 0x000fe4000000000f */
[----:B------:R-:W-:Y:S01]  /*11f50*/  PRMT R14, RZ, 0x7610, R14 ;  /* 0x00007610ff0e7816 */ /* 0x000fe2000000000e */
[----:B------:R-:W4:Y:S01]  /*11f60*/  LDL R31, [R1+0x13f8] ;  /* 0x0013f800011f7983 */ /* 0x000f220000100800 */
[----:B---3--:R-:W-:-:S03]  /*11f70*/  @!P0 IMAD.MOV.U32 R13, RZ, RZ, R24 ;  /* 0x000000ffff0d8224 */ /* 0x008fc600078e0018 */
        /* <DEDUP_REMOVED lines=9> */
[----:B0-----:R-:W-:Y:S02]  /*12010*/  @!P0 IMAD.MOV.U32 R12, RZ, RZ, R35 ;  /* 0x000000ffff0c8224 */ /* 0x001fe400078e0023 */
[----:B------:R-:W-:Y:S01]  /*12020*/  @!P0 IMAD.MOV.U32 R13, RZ, RZ, R36 ;  /* 0x000000ffff0d8224 */ /* 0x000fe200078e0024 */
[----:B------:R-:W-:Y:S04]  /*12030*/  STS.U16 [R26+UR4+0xa080], R187 ;  /* 0x00a080bb1a007988 */ /* 0x000fe80008000404 */
[----:B------:R0:W2:Y:S04]  /*12040*/  @!P0 LDG.E.U16 R159, desc[UR58][R12.64] ;  /* 0x0000003a0c9f8981 */ /* 0x0000a8000c1e1500 */
[----:B------:R-:W2:Y:S01]  /*12050*/  LDL R35, [R1+0x1044] ;  /* 0x0010440001237983 */ /* 0x000ea20000100800 */
[----:B0-----:R-:W-:-:S03]  /*12060*/  @!P0 IMAD.MOV.U32 R13, RZ, RZ, R34 ;  /* 0x000000ffff0d8224 */ /* 0x001fc600078e0022 */
[----:B------:R-:W-:Y:S04]  /*12070*/  STS.U16 [R26+UR4+0x8480], R167 ;  /* 0x008480a71a007988 */ /* 0x000fe80008000404 */
[----:B------:R-:W2:Y:S04]  /*12080*/  LDL R34, [R1+0x1048] ;  /* 0x0010480001227983 */ /* 0x000ea80000100800 */
[----:B------:R-:W-:Y:S04]  /*12090*/  STS.U16 [R26+UR4+0xa480], R166 ;  /* 0x00a480a61a007988 */ /* 0x000fe80008000404 */
[----:B------:R-:W-:Y:S04]  /*120a0*/  STS.U16 [R26+UR4+0x8880], R153 ;  /* 0x008880991a007988 */ /* 0x000fe80008000404 */
[----:B------:R-:W-:Y:S04]  /*120b0*/  STS.U16 [R26+UR4+0xa880], R152 ;  /* 0x00a880981a007988 */ /* 0x000fe80008000404 */
[----:B------:R-:W-:Y:S04]  /*120c0*/  STS.U16 [R26+UR4+0x8c80], R21 ;  /* 0x008c80151a007988 */ /* 0x000fe80008000404 */
[----:B------:R0:W-:Y:S04]  /*120d0*/  STS.U16 [R26+UR4+0xac80], R20 ;  /* 0x00ac80141a007988 */ /* 0x0001e80008000404 */
[----:B0-----:R-:W2:Y:S01]  /*120e0*/  LDL R26, [R1+0x1038] ;  /* 0x00103800011a7983 */ /* 0x001ea20000100800 */
[----:B------:R-:W-:Y:S01]  /*120f0*/  PRMT R20, RZ, 0x7610, R20 ;  /* 0x00007610ff147816 */ /* 0x000fe20000000014 */
[----:B----4-:R-:W-:-:S02]  /*12100*/  @!P0 IMAD.MOV.U32 R12, RZ, RZ, R30 ;  /* 0x000000ffff0c8224 */ /* 0x010fc400078e001e */
        /* <DEDUP_REMOVED lines=17> */
[----:B0-----:R-:W-:Y:S01]  /*12220*/  @!P0 IMAD.MOV.U32 R12, RZ, RZ, R28 ;  /* 0x000000ffff0c8224 */ /* 0x001fe200078e001c */
[----:B------:R-:W-:Y:S02]  /*12230*/  PRMT R167, RZ, 0x7610, R167 ;  /* 0x00007610ffa77816 */ /* 0x000fe400000000a7 */
[----:B------:R-:W-:Y:S01]  /*12240*/  PRMT R166, RZ, 0x7610, R166 ;  /* 0x00007610ffa67816 */ /* 0x000fe200000000a6 */
[----:B------:R-:W-:Y:S01]  /*12250*/  @!P0 IMAD.MOV.U32 R13, RZ, RZ, R32 ;  /* 0x000000ffff0d8224 */ /* 0x000fe200078e0020 */
[----:B------:R-:W-:Y:S01]  /*12260*/  PRMT R153, RZ, 0x7610, R153 ;  /* 0x00007610ff997816 */ /* 0x000fe20000000099 */
[----:B------:R-:W2:Y:S04]  /*12270*/  LDL R32, [R1+0x1018] ;  /* 0x0010180001207983 */ /* 0x000ea80000100800 */
[----:B------:R0:W2:Y:S01]  /*12280*/  @!P0 LDG.E.U16 R20, desc[UR58][R12.64] ;  /* 0x0000003a0c148981 */ /* 0x0000a2000c1e1500 */
[----:B------:R-:W-:-:S02]  /*12290*/  PRMT R152, RZ, 0x7610, R152 ;  /* 0x00007610ff987816 */ /* 0x000fc40000000098 */
[----:B------:R-:W-:Y:S01]  /*122a0*/  PRMT R21, RZ, 0x7610, R21 ;  /* 0x00007610ff157816 */ /* 0x000fe20000000015 */
[----:B------:R-:W-:Y:S04]  /*122b0*/  STS.U16 [R31+UR4+0x8100], R191 ;  /* 0x008100bf1f007988 */ /* 0x000fe80008000404 */
[----:B------:R-:W2:Y:S01]  /*122c0*/  LDL R28, [R1+0x13f4] ;  /* 0x0013f400011c7983 */ /* 0x000ea20000100800 */
[----:B0-----:R-:W-:-:S03]  /*122d0*/  @!P0 IMAD.MOV.U32 R12, RZ, RZ, R6 ;  /* 0x000000ffff0c8224 */ /* 0x001fc600078e0006 */
[----:B------:R-:W2:Y:S04]  /*122e0*/  LDL R6, [R1+0x1008] ;  /* 0x0010080001067983 */ /* 0x000ea80000100800 */
[----:B------:R-:W-:Y:S04]  /*122f0*/  STS.U16 [R31+UR4+0xa100], R192 ;  /* 0x00a100c01f007988 */ /* 0x000fe80008000404 */
[----:B------:R-:W-:Y:S04]  /*12300*/  STS.U16 [R31+UR4+0x8500], R173 ;  /* 0x008500ad1f007988 */ /* 0x000fe80008000404 */
[----:B------:R-:W-:Y:S04]  /*12310*/  STS.U16 [R31+UR4+0xa500], R172 ;  /* 0x00a500ac1f007988 */ /* 0x000fe80008000404 */
[----:B------:R-:W-:Y:S04]  /*12320*/  STS.U16 [R31+UR4+0x8900], R157 ;  /* 0x0089009d1f007988 */ /* 0x000fe80008000404 */
[----:B------:R-:W-:Y:S04]  /*12330*/  STS.U16 [R31+UR4+0xa900], R156 ;  /* 0x00a9009c1f007988 */ /* 0x000fe80008000404 */
[----:B------:R0:W-:Y:S02]  /*12340*/  STS.U16 [R31+UR4+0x8d00], R19 ;  /* 0x008d00131f007988 */ /* 0x0001e40008000404 */
[----:B0-----:R-:W-:Y:S01]  /*12350*/  PRMT R19, RZ, 0x7610, R19 ;  /* 0x00007610ff137816 */ /* 0x001fe20000000013 */
        /* <DEDUP_REMOVED lines=9> */
[----:B------:R-:W-:Y:S01]  /*123f0*/  @!P0 IMAD.MOV.U32 R13, RZ, RZ, R35 ;  /* 0x000000ffff0d8224 */ /* 0x000fe200078e0023 */
[----:B------:R0:W-:Y:S04]  /*12400*/  STS.U16 [R31+UR4+0xad00], R18 ;  /* 0x00ad00121f007988 */ /* 0x0001e80008000404 */
[----:B------:R1:W4:Y:S04]  /*12410*/  @!P0 LDG.E.U16 R153, desc[UR58][R12.64] ;  /* 0x0000003a0c998981 */ /* 0x000328000c1e1500 */
[----:B------:R-:W4:Y:S04]  /*12420*/  LDL R35, [R1+0xfa4] ;  /* 0x000fa40001237983 */ /* 0x000f280000100800 */
[----:B0-----:R-:W4:Y:S01]  /*12430*/  LDL R31, [R1+0xfb4] ;  /* 0x000fb400011f7983 */ /* 0x001f220000100800 */
[----:B-1----:R-:W-:-:S03]  /*12440*/  @!P0 IMAD.MOV.U32 R12, RZ, RZ, R26 ;  /* 0x000000ffff0c8224 */ /* 0x002fc600078e001a */
[----:B------:R-:W4:Y:S01]  /*12450*/  LDL R26, [R1+0xfe8] ;  /* 0x000fe800011a7983 */ /* 0x000f220000100800 */
[----:B------:R-:W-:-:S03]  /*12460*/  @!P0 IMAD.MOV.U32 R13, RZ, RZ, R27 ;  /* 0x000000ffff0d8224 */ /* 0x000fc600078e001b */
        /* <DEDUP_REMOVED lines=14> */
[----:B------:R-:W2:Y:S01]  /*12550*/  LDL R6, [R1+0xfb8] ;  /* 0x000fb80001067983 */ /* 0x000ea20000100800 */
[----:B------:R-:W-:Y:S02]  /*12560*/  PRMT R18, RZ, 0x7610, R18 ;  /* 0x00007610ff127816 */ /* 0x000fe40000000012 */
[----:B------:R-:W-:-:S02]  /*12570*/  PRMT R156, RZ, 0x7610, R156 ;  /* 0x00007610ff9c7816 */ /* 0x000fc4000000009c */
[----:B------:R-:W-:Y:S02]  /*12580*/  PRMT R218, RZ, 0x7610, R218 ;  /* 0x00007610ffda7816 */ /* 0x000fe400000000da */
[----:B------:R-:W-:Y:S02]  /*12590*/  PRMT R217, RZ, 0x7610, R217 ;  /* 0x00007610ffd97816 */ /* 0x000fe400000000d9 */
[----:B------:R-:W-:Y:S01]  /*125a0*/  PRMT R216, RZ, 0x7610, R216 ;  /* 0x00007610ffd87816 */ /* 0x000fe200000000d8 */
[----:B----4-:R-:W-:Y:S02]  /*125b0*/  @!P0 IMAD.MOV.U32 R13, RZ, RZ, R30 ;  /* 0x000000ffff0d8224 */ /* 0x010fe400078e001e */
[----:B------:R-:W4:Y:S04]  /*125c0*/  LDL R30, [R1+0xf94] ;  /* 0x000f9400011e7983 */ /* 0x000f280000100800 */
[----:B------:R0:W4:Y:S02]  /*125d0*/  @!P0 LDG.E.U16 R18, desc[UR58][R12.64] ;  /* 0x0000003a0c128981 */ /* 0x000124000c1e1500 */
[----:B0-----:R-:W-:Y:S01]  /*125e0*/  @!P0 IMAD.MOV.U32 R12, RZ, RZ, R25 ;  /* 0x000000ffff0c8224 */ /* 0x001fe200078e0019 */
[----:B------:R-:W-:Y:S01]  /*125f0*/  PRMT R215, RZ, 0x7610, R215 ;  /* 0x00007610ffd77816 */ /* 0x000fe200000000d7 */
[----:B------:R-:W-:Y:S01]  /*12600*/  STS.U16 [R28+UR4+0x8180], R195 ;  /* 0x008180c31c007988 */ /* 0x000fe20008000404 */
[----:B------:R-:W-:-:S03]  /*12610*/  @!P0 IMAD.MOV.U32 R13, RZ, RZ, R29 ;  /* 0x000000ffff0d8224 */ /* 0x000fc600078e001d */
[----:B------:R-:W4:Y:S04]  /*12620*/  LDL R29, [R1+0xf98] ;  /* 0x000f9800011d7983 */ /* 0x000f280000100800 */
[----:B------:R0:W4:Y:S01]  /*12630*/  @!P0 LDG.E.U16 R156, desc[UR58][R12.64] ;  /* 0x0000003a0c9c8981 */ /* 0x000122000c1e1500 */
[----:B------:R-:W-:Y:S02]  /*12640*/  PRMT R157, RZ, 0x7610, R157 ;  /* 0x00007610ff9d7816 */ /* 0x000fe4000000009d */
[----:B------:R-:W-:Y:S01]  /*12650*/  PRMT R219, RZ, 0x7610, R219 ;  /* 0x00007610ffdb7816 */ /* 0x000fe200000000db */
[----:B------:R-:W4:Y:S01]  /*12660*/  LDL R25, [R1+0x13f0] ;  /* 0x0013f00001197983 */ /* 0x000f220000100800 */
[----:B0-----:R-:W-:-:S03]  /*12670*/  @!P0 IMAD.MOV.U32 R12, RZ, RZ, R26 ;  /* 0x000000ffff0c8224 */ /* 0x001fc600078e001a */
        /* <DEDUP_REMOVED lines=16> */
[----:B------:R-:W-:-:S03]  /*12780*/  @!P0 IMAD.MOV.U32 R13, RZ, RZ, R31 ;  /* 0x000000ffff0d8224 */ /* 0x000fc600078e001f */
[----:B------:R-:W-:Y:S04]  /*12790*/  STS.U16 [R28+UR4+0xa180], R196 ;  /* 0x00a180c41c007988 */ /* 0x000fe80008000404 */
[----:B------:R0:W2:Y:S04]  /*127a0*/  @!P0 LDG.E.U16 R215, desc[UR58][R12.64] ;  /* 0x0000003a0cd78981 */ /* 0x0000a8000c1e1500 */
[----:B------:R-:W-:Y:S04]  /*127b0*/  STS.U16 [R28+UR4+0x8580], R184 ;  /* 0x008580b81c007988 */ /* 0x000fe80008000404 */
[----:B------:R-:W-:Y:S01]  /*127c0*/  STS.U16 [R28+UR4+0xa580], R183 ;  /* 0x00a580b71c007988 */ /* 0x000fe20008000404 */
[----:B0-----:R-:W-:-:S02]  /*127d0*/  @!P0 IMAD.MOV.U32 R12, RZ, RZ, R34 ;  /* 0x000000ffff0c8224 */ /* 0x001fc400078e0022 */
[----:B------:R-:W-:Y:S01]  /*127e0*/  @!P0 IMAD.MOV.U32 R13, RZ, RZ, R35 ;  /* 0x000000ffff0d8224 */ /* 0x000fe200078e0023 */
[----:B------:R-:W2:Y:S04]  /*127f0*/  LDL R31, [R1+0xf54] ;  /* 0x000f5400011f7983 */ /* 0x000ea80000100800 */
[----:B------:R-:W-:Y:S04]  /*12800*/  STS.U16 [R28+UR4+0x8980], R163 ;  /* 0x008980a31c007988 */ /* 0x000fe80008000404 */
[----:B------:R-:W-:Y:S04]  /*12810*/  STS.U16 [R28+UR4+0xa980], R158 ;  /* 0x00a9809e1c007988 */ /* 0x000fe80008000404 */
[----:B------:R0:W-:Y:S04]  /*12820*/  STS.U16 [R28+UR4+0x8d80], R23 ;  /* 0x008d80171c007988 */ /* 0x0001e80008000404 */
[----:B------:R4:W2:Y:S01]  /*12830*/  @!P0 LDG.E.U16 R157, desc[UR58][R12.64] ;  /* 0x0000003a0c9d8981 */ /* 0x0008a2000c1e1500 */
[----:B------:R-:W-:-:S03]  /*12840*/  PRMT R227, RZ, 0x7610, R227 ;  /* 0x00007610ffe37816 */ /* 0x000fc600000000e3 */
[----:B------:R-:W2:Y:S01]  /*12850*/  LDL R34, [R1+0xf14] ;  /* 0x000f140001227983 */ /* 0x000ea20000100800 */
[----:B0-----:R-:W-:-:S03]  /*12860*/  PRMT R23, RZ, 0x7610, R23 ;  /* 0x00007610ff177816 */ /* 0x001fc60000000017 */
[----:B------:R0:W-:Y:S02]  /*12870*/  STS.U16 [R28+UR4+0xad80], R22 ;  /* 0x00ad80161c007988 */ /* 0x0001e40008000404 */
[----:B0-----:R-:W-:Y:S02]  /*12880*/  PRMT R22, RZ, 0x7610, R22 ;  /* 0x00007610ff167816 */ /* 0x001fe40000000016 */
[----:B------:R-:W2:Y:S01]  /*12890*/  LDL R28, [R1+0xf34] ;  /* 0x000f3400011c7983 */ /* 0x000ea20000100800 */
[----:B------:R-:W-:Y:S02]  /*128a0*/  IMAD.MOV.U32 R151, RZ, RZ, R246 ;  /* 0x000000ffff977224 */ /* 0x000fe400078e00f6 */
[----:B------:R-:W-:Y:S02]  /*128b0*/  IMAD.MOV.U32 R246, RZ, RZ, R5 ;  /* 0x000000fffff67224 */ /* 0x000fe400078e0005 */
[----:B------:R-:W2:Y:S01]  /*128c0*/  LDL R5, [R1+0xef8] ;  /* 0x000ef80001057983 */ /* 0x000ea20000100800 */
[----:B----4-:R-:W-:-:S03]  /*128d0*/  @!P0 IMAD.MOV.U32 R13, RZ, RZ, R30 ;  /* 0x000000ffff0d8224 */ /* 0x010fc600078e001e */
        /* <DEDUP_REMOVED lines=11> */
[----:B--2---:R-:W-:Y:S01]  /*12990*/  @!P0 IMAD.MOV.U32 R12, RZ, RZ, R3 ;  /* 0x000000ffff0c8224 */ /* 0x004fe200078e0003 */
[----:B------:R-:W-:-:S02]  /*129a0*/  PRMT R226, RZ, 0x7610, R226 ;  /* 0x00007610ffe27816 */ /* 0x000fc400000000e2 */
[----:B------:R-:W-:Y:S02]  /*129b0*/  PRMT R225, RZ, 0x7610, R225 ;  /* 0x00007610ffe17816 */ /* 0x000fe400000000e1 */
[----:B------:R-:W-:Y:S01]  /*129c0*/  PRMT R224, RZ, 0x7610, R224 ;  /* 0x00007610ffe07816 */ /* 0x000fe200000000e0 */
[----:B------:R0:W2:Y:S01]  /*129d0*/  @!P0 LDG.E.U16 R219, desc[UR58][R12.64] ;  /* 0x0000003a0cdb8981 */ /* 0x0000a2000c1e1500 */
[----:B------:R-:W-:Y:S02]  /*129e0*/  PRMT R223, RZ, 0x7610, R223 ;  /* 0x00007610ffdf7816 */ /* 0x000fe400000000df */
[----:B------:R-:W-:Y:S01]  /*129f0*/  PRMT R222, RZ, 0x7610, R222 ;  /* 0x00007610ffde7816 */ /* 0x000fe200000000de */
[----:B------:R-:W-:Y:S01]  /*12a00*/  STS.U16 [R25+UR4+0x8200], R200 ;  /* 0x008200c819007988 */ /* 0x000fe20008000404 */
[----:B------:R-:W-:-:S03]  /*12a10*/  PRMT R221, RZ, 0x7610, R221 ;  /* 0x00007610ffdd7816 */ /* 0x000fc600000000dd */
[----:B------:R-:W2:Y:S01]  /*12a20*/  LDL R3, [R1+0x13ec] ;  /* 0x0013ec0001037983 */ /* 0x000ea20000100800 */
[----:B0-----:R-:W-:-:S03]  /*12a30*/  @!P0 IMAD.MOV.U32 R13, RZ, RZ, R33 ;  /* 0x000000ffff0d8224 */ /* 0x001fc600078e0021 */
[----:B------:R-:W2:Y:S01]  /*12a40*/  LDL R33, [R1+0xf18] ;  /* 0x000f180001217983 */ /* 0x000ea20000100800 */
[----:B------:R-:W-:-:S03]  /*12a50*/  @!P0 IMAD.MOV.U32 R12, RZ, RZ, R32 ;  /* 0x000000ffff0c8224 */ /* 0x000fc600078e0020 */
[----:B------:R-:W2:Y:S04]  /*12a60*/  LDL R32, [R1+0xf04] ;  /* 0x000f040001207983 */ /* 0x000ea80000100800 */
[----:B------:R0:W2:Y:S02]  /*12a70*/  @!P0 LDG.E.U16 R227, desc[UR58][R12.64] ;  /* 0x0000003a0ce38981 */ /* 0x0000a4000c1e1500 */
[----:B0-----:R-:W-:Y:S02]  /*12a80*/  @!P0 IMAD.MOV.U32 R12, RZ, RZ, R6 ;  /* 0x000000ffff0c8224 */ /* 0x001fe400078e0006 */
[----:B------:R-:W2:Y:S01]  /*12a90*/  LDL R6, [R1+0xf08] ;  /* 0x000f080001067983 */ /* 0x000ea20000100800 */
[----:B------:R-:W-:-:S03]  /*12aa0*/  @!P0 IMAD.MOV.U32 R13, RZ, RZ, R31 ;  /* 0x000000ffff0d8224 */ /* 0x000fc600078e001f */
[----:B------:R-:W2:Y:S04]  /*12ab0*/  LDL R31, [R1+0xef4] ;  /* 0x000ef400011f7983 */ /* 0x000ea80000100800 */
[----:B------:R4:W2:Y:S04]  /*12ac0*/  @!P0 LDG.E.U16 R226, desc[UR58][R12.64] ;  /* 0x0000003a0ce28981 */ /* 0x0008a8000c1e1500 */
[----:B------:R-:W-:Y:S04]  /*12ad0*/  STS.U16 [R25+UR4+0xa200], R201 ;  /* 0x00a200c919007988 */ /* 0x000fe80008000404 */
[----:B------:R-:W-:Y:S04]  /*12ae0*/  STS.U16 [R25+UR4+0x8600], R194 ;  /* 0x008600c219007988 */ /* 0x000fe80008000404 */
[----:B------:R-:W-:Y:S04]  /*12af0*/  STS.U16 [R25+UR4+0xa600], R193 ;  /* 0x00a600c119007988 */ /* 0x000fe80008000404 */
[----:B------:R-:W-:Y:S04]  /*12b00*/  STS.U16 [R25+UR4+0x8a00], R165 ;  /* 0x008a00a519007988 */ /* 0x000fe80008000404 */
[----:B------:R-:W-:Y:S04]  /*12b10*/  STS.U16 [R25+UR4+0xaa00], R164 ;  /* 0x00aa00a419007988 */ /* 0x000fe80008000404 */
[----:B------:R-:W-:Y:S04]  /*12b20*/  STS.U16 [R25+UR4+0x8e00], R155 ;  /* 0x008e009b19007988 */ /* 0x000fe80008000404 */
[----:B------:R0:W-:Y:S04]  /*12b30*/  STS.U16 [R25+UR4+0xae00], R154 ;  /* 0x00ae009a19007988 */ /* 0x0001e80008000404 */
[----:B0-----:R-:W2:Y:S01]  /*12b40*/  LDL R25, [R1+0xeb8] ;  /* 0x000eb80001197983 */ /* 0x001ea20000100800 */
        /* <DEDUP_REMOVED lines=12> */
[----:B------:R-:W-:-:S03]  /*12c10*/  @!P0 IMAD.MOV.U32 R13, RZ, RZ, R26 ;  /* 0x000000ffff0d8224 */ /* 0x000fc600078e001a */
[----:B------:R-:W3:Y:S04]  /*12c20*/  LDL R26, [R1+0xec4] ;  /* 0x000ec400011a7983 */ /* 0x000ee80000100800 */
[----:B------:R0:W3:Y:S02]  /*12c30*/  @!P0 LDG.E.U16 R223, desc[UR58][R12.64] ;  /* 0x0000003a0cdf8981 */ /* 0x0000e4000c1e1500 */
[----:B0-----:R-:W-:Y:S02]  /*12c40*/  @!P0 IMAD.MOV.U32 R13, RZ, RZ, R34 ;  /* 0x000000ffff0d8224 */ /* 0x001fe400078e0022 */
[----:B--2---:R-:W-:-:S05]  /*12c50*/  @!P0 IMAD.MOV.U32 R12, RZ, RZ, R33 ;  /* 0x000000ffff0c8224 */ /* 0x004fca00078e0021 */
[----:B------:R0:W2:Y:S02]  /*12c60*/  @!P0 LDG.E.U16 R222, desc[UR58][R12.64] ;  /* 0x0000003a0cde8981 */ /* 0x0000a4000c1e1500 */
[----:B0-----:R-:W-:Y:S02]  /*12c70*/  @!P0 IMAD.MOV.U32 R13, RZ, RZ, R32 ;  /* 0x000000ffff0d8224 */ /* 0x001fe400078e0020 */
[----:B------:R-:W-:Y:S02]  /*12c80*/  @!P0 IMAD.MOV.U32 R12, RZ, RZ, R6 ;  /* 0x000000ffff0c8224 */ /* 0x000fe400078e0006 */
[----:B------:R-:W2:Y:S04]  /*12c90*/  LDL R6, [R1+0xea8] ;  /* 0x000ea80001067983 */ /* 0x000ea80000100800 */
[----:B------:R0:W2:Y:S02]  /*12ca0*/  @!P0 LDG.E.U16 R221, desc[UR58][R12.64] ;  /* 0x0000003a0cdd8981 */ /* 0x0000a4000c1e1500 */
[----:B0-----:R-:W-:-:S02]  /*12cb0*/  @!P0 IMAD.MOV.U32 R12, RZ, RZ, R5 ;  /* 0x000000ffff0c8224 */ /* 0x001fc400078e0005 */
[----:B------:R-:W2:Y:S04]  /*12cc0*/  LDL R5, [R1+0xe98] ;  /* 0x000e980001057983 */ /* 0x000ea80000100800 */
[----:B------:R-:W2:Y:S04]  /*12cd0*/  LDL.LU R33, [R1+0xeb4] ;  /* 0x000eb40001217983 */ /* 0x000ea80000300800 */
[----:B------:R-:W2:Y:S01]  /*12ce0*/  LDL.LU R38, [R1+0xea4] ;  /* 0x000ea40001267983 */ /* 0x000ea20000300800 */
[----:B------:R-:W-:Y:S01]  /*12cf0*/  PRMT R228, RZ, 0x7610, R228 ;  /* 0x00007610ffe47816 */ /* 0x000fe200000000e4 */
[----:B------:R-:W-:Y:S01]  /*12d00*/  @!P0 IMAD.MOV.U32 R13, RZ, RZ, R31 ;  /* 0x000000ffff0d8224 */ /* 0x000fe200078e001f */
[----:B------:R-:W-:-:S04]  /*12d10*/  PRMT R230, RZ, 0x7610, R230 ;  /* 0x00007610ffe67816 */ /* 0x000fc800000000e6 */
[----:B------:R4:W2:Y:S01]  /*12d20*/  @!P0 LDG.E.U16 R228, desc[UR58][R12.64] ;  /* 0x0000003a0ce48981 */ /* 0x0008a2000c1e1500 */
[----:B------:R-:W-:Y:S02]  /*12d30*/  PRMT R231, RZ, 0x7610, R231 ;  /* 0x00007610ffe77816 */ /* 0x000fe400000000e7 */
[----:B------:R-:W-:Y:S02]  /*12d40*/  PRMT R237, RZ, 0x7610, R237 ;  /* 0x00007610ffed7816 */ /* 0x000fe400000000ed */
[----:B------:R-:W-:Y:S01]  /*12d50*/  PRMT R236, RZ, 0x7610, R236 ;  /* 0x00007610ffec7816 */ /* 0x000fe200000000ec */
[----:B------:R-:W-:Y:S01]  /*12d60*/  STS.U16 [R3+UR4+0x8280], R204 ;  /* 0x008280cc03007988 */ /* 0x000fe20008000404 */
[----:B------:R-:W-:-:S03]  /*12d70*/  PRMT R235, RZ, 0x7610, R235 ;  /* 0x00007610ffeb7816 */ /* 0x000fc600000000eb */
[----:B------:R-:W-:Y:S04]  /*12d80*/  STS.U16 [R3+UR4+0xa280], R205 ;  /* 0x00a280cd03007988 */ /* 0x000fe80008000404 */
[----:B------:R-:W-:Y:S04]  /*12d90*/  STS.U16 [R3+UR4+0x8680], R197 ;  /* 0x008680c503007988 */ /* 0x000fe80008000404 */
[----:B------:R-:W-:Y:S01]  /*12da0*/  STS.U16 [R3+UR4+0xa680], R198 ;  /* 0x00a680c603007988 */ /* 0x000fe20008000404 */
[----:B----4-:R-:W-:Y:S02]  /*12db0*/  @!P0 IMAD.MOV.U32 R13, RZ, RZ, R30 ;  /* 0x000000ffff0d8224 */ /* 0x010fe400078e001e */
[----:B------:R-:W-:-:S05]  /*12dc0*/  @!P0 IMAD.MOV.U32 R12, RZ, RZ, R29 ;  /* 0x000000ffff0c8224 */ /* 0x000fca00078e001d */
[----:B------:R0:W4:Y:S02]  /*12dd0*/  @!P0 LDG.E.U16 R230, desc[UR58][R12.64] ;  /* 0x0000003a0ce68981 */ /* 0x000124000c1e1500 */
[----:B0-----:R-:W-:Y:S02]  /*12de0*/  @!P0 IMAD.MOV.U32 R13, RZ, RZ, R28 ;  /* 0x000000ffff0d8224 */ /* 0x001fe400078e001c */
[----:B------:R-:W4:Y:S04]  /*12df0*/  LDL R28, [R1+0x13e8] ;  /* 0x0013e800011c7983 */ /* 0x000f280000100800 */
[----:B------:R-:W4:Y:S04]  /*12e00*/  LDL.LU R36, [R1+0xe94] ;  /* 0x000e940001247983 */ /* 0x000f280000300800 */
[----:B------:R-:W4:Y:S01]  /*12e10*/  LDL R29, [R1+0xe68] ;  /* 0x000e6800011d7983 */ /* 0x000f220000100800 */
[----:B------:R-:W-:-:S05]  /*12e20*/  @!P0 IMAD.MOV.U32 R12, RZ, RZ, R27 ;  /* 0x000000ffff0c8224 */ /* 0x000fca00078e001b */
[----:B------:R3:W4:Y:S02]  /*12e30*/  @!P0 LDG.E.U16 R231, desc[UR58][R12.64] ;  /* 0x0000003a0ce78981 */ /* 0x000724000c1e1500 */
[----:B---3--:R-:W-:Y:S02]  /*12e40*/  @!P0 IMAD.MOV.U32 R12, RZ, RZ, R24 ;  /* 0x000000ffff0c8224 */ /* 0x008fe400078e0018 */
[----:B------:R-:W3:Y:S04]  /*12e50*/  LDL R24, [R1+0xe78] ;  /* 0x000e780001187983 */ /* 0x000ee80000100800 */
[----:B------:R-:W3:Y:S04]  /*12e60*/  LDL.LU R31, [R1+0xe84] ;  /* 0x000e8400011f7983 */ /* 0x000ee80000300800 */
[----:B------:R-:W3:Y:S01]  /*12e70*/  LDL.LU R44, [R1+0xe88] ;  /* 0x000e8800012c7983 */ /* 0x000ee20000300800 */
[----:B------:R-:W-:-:S03]  /*12e80*/  @!P0 IMAD.MOV.U32 R13, RZ, RZ, R26 ;  /* 0x000000ffff0d8224 */ /* 0x000fc600078e001a */
[----:B------:R-:W3:Y:S04]  /*12e90*/  LDL.LU R26, [R1+0xe74] ;  /* 0x000e7400011a7983 */ /* 0x000ee80000300800 */
[----:B------:R0:W3:Y:S02]  /*12ea0*/  @!P0 LDG.E.U16 R237, desc[UR58][R12.64] ;  /* 0x0000003a0ced8981 */ /* 0x0000e4000c1e1500 */
[----:B0-----:R-:W-:Y:S02]  /*12eb0*/  @!P0 IMAD.MOV.U32 R12, RZ, RZ, R25 ;  /* 0x000000ffff0c8224 */ /* 0x001fe400078e0019 */
[----:B------:R-:W3:Y:S04]  /*12ec0*/  LDL.LU R25, [R1+0xe64] ;  /* 0x000e640001197983 */ /* 0x000ee80000300800 */
[----:B------:R-:W3:Y:S04]  /*12ed0*/  LDL.LU R41, [R1+0xe54] ;  /* 0x000e540001297983 */ /* 0x000ee80000300800 */
[----:B------:R-:W-:Y:S04]  /*12ee0*/  STS.U16 [R3+UR4+0x8a80], R171 ;  /* 0x008a80ab03007988 */ /* 0x000fe80008000404 */
[----:B------:R-:W3:Y:S04]  /*12ef0*/  LDL.LU R30, [R1+0xe58] ;  /* 0x000e5800011e7983 */ /* 0x000ee80000300800 */
[----:B------:R-:W-:Y:S04]  /*12f00*/  STS.U16 [R3+UR4+0xaa80], R170 ;  /* 0x00aa80aa03007988 */ /* 0x000fe80008000404 */
[----:B------:R-:W3:Y:S04]  /*12f10*/  LDL.LU R27, [R1+0xe48] ;  /* 0x000e4800011b7983 */ /* 0x000ee80000300800 */
[----:B------:R-:W-:Y:S04]  /*12f20*/  STS.U16 [R3+UR4+0x8e80], R162 ;  /* 0x008e80a203007988 */ /* 0x000fe80008000404 */
[----:B------:R0:W-:Y:S01]  /*12f30*/  STS.U16 [R3+UR4+0xae80], R161 ;  /* 0x00ae80a103007988 */ /* 0x0001e20008000404 */
[----:B--2---:R-:W-:-:S05]  /*12f40*/  @!P0 IMAD.MOV.U32 R13, RZ, RZ, R33 ;  /* 0x000000ffff0d8224 */ /* 0x004fca00078e0021 */
[----:B------:R1:W2:Y:S02]  /*12f50*/  @!P0 LDG.E.U16 R236, desc[UR58][R12.64] ;  /* 0x0000003a0cec8981 */ /* 0x0002a4000c1e1500 */
[----:B-1----:R-:W-:Y:S02]  /*12f60*/  @!P0 IMAD.MOV.U32 R12, RZ, RZ, R6 ;  /* 0x000000ffff0c8224 */ /* 0x002fe400078e0006 */
[----:B------:R-:W-:Y:S01]  /*12f70*/  @!P0 IMAD.MOV.U32 R13, RZ, RZ, R38 ;  /* 0x000000ffff0d8224 */ /* 0x000fe200078e0026 */
[----:B------:R-:W2:Y:S04]  /*12f80*/  LDL.LU R6, [R1+0xe08] ;  /* 0x000e080001067983 */ /* 0x000ea80000300800 */
[----:B------:R1:W2:Y:S02]  /*12f90*/  @!P0 LDG.E.U16 R235, desc[UR58][R12.64] ;  /* 0x0000003a0ceb8981 */ /* 0x0002a4000c1e1500 */
[----:B-1----:R-:W-:-:S02]  /*12fa0*/  @!P0 IMAD.MOV.U32 R12, RZ, RZ, R5 ;  /* 0x000000ffff0c8224 */ /* 0x002fc400078e0005 */
[----:B------:R-:W2:Y:S04]  /*12fb0*/  LDL.LU R5, [R1+0xe24] ;  /* 0x000e240001057983 */ /* 0x000ea80000300800 */
[----:B0-----:R-:W2:Y:S01]  /*12fc0*/  LDL.LU R3, [R1+0xe14] ;  /* 0x000e140001037983 */ /* 0x001ea20000300800 */
[----:B------:R-:W-:Y:S02]  /*12fd0*/  PRMT R234, RZ, 0x7610, R234 ;  /* 0x00007610ffea7816 */ /* 0x000fe400000000ea */
[----:B------:R-:W-:Y:S01]  /*12fe0*/  PRMT R233, RZ, 0x7610, R233 ;  /* 0x00007610ffe97816 */ /* 0x000fe200000000e9 */
[----:B------:R-:W2:Y:S01]  /*12ff0*/  LDL.LU R45, [R1+0xe44] ;  /* 0x000e4400012d7983 */ /* 0x000ea20000300800 */
[----:B------:R-:W-:-:S04]  /*13000*/  IMAD.MOV.U32 R150, RZ, RZ, R246 ;  /* 0x000000ffff967224 */ /* 0x000fc800078e00f6 */
[----:B------:R-:W-:Y:S02]  /*13010*/  IMAD.MOV.U32 R149, RZ, RZ, R150 ;  /* 0x000000ffff957224 */ /* 0x000fe400078e0096 */
[----:B------:R-:W-:Y:S02]  /*13020*/  IMAD.MOV.U32 R150, RZ, RZ, R151 ;  /* 0x000000ffff967224 */ /* 0x000fe400078e0097 */
[----:B------:R-:W-:Y:S02]  /*13030*/  IMAD.MOV.U32 R151, RZ, RZ, R4 ;  /* 0x000000ffff977224 */ /* 0x000fe400078e0004 */
[----:B----4-:R-:W-:-:S05]  /*13040*/  @!P0 IMAD.MOV.U32 R13, RZ, RZ, R36 ;  /* 0x000000ffff0d8224 */ /* 0x010fca00078e0024 */
[----:B------:R3:W4:Y:S02]  /*13050*/  @!P0 LDG.E.U16 R234, desc[UR58][R12.64] ;  /* 0x0000003a0cea8981 */ /* 0x000724000c1e1500 */
[----:B---3--:R-:W-:Y:S02]  /*13060*/  @!P0 IMAD.MOV.U32 R13, RZ, RZ, R31 ;  /* 0x000000ffff0d8224 */ /* 0x008fe400078e001f */
[----:B------:R-:W-:-:S05]  /*13070*/  @!P0 IMAD.MOV.U32 R12, RZ, RZ, R44 ;  /* 0x000000ffff0c8224 */ /* 0x000fca00078e002c */
[----:B------:R0:W3:Y:S02]  /*13080*/  @!P0 LDG.E.U16 R233, desc[UR58][R12.64] ;  /* 0x0000003a0ce98981 */ /* 0x0000e4000c1e1500 */
[----:B0-----:R-:W-:Y:S02]  /*13090*/  @!P0 IMAD.MOV.U32 R12, RZ, RZ, R24 ;  /* 0x000000ffff0c8224 */ /* 0x001fe400078e0018 */
[----:B------:R-:W4:Y:S04]  /*130a0*/  LDL.LU R24, [R1+0xe38] ;  /* 0x000e380001187983 */ /* 0x000f280000300800 */
[----:B------:R-:W3:Y:S04]  /*130b0*/  LDL.LU R246, [R1+0xe34] ;  /* 0x000e340001f67983 */ /* 0x000ee80000300800 */
[----:B------:R-:W3:Y:S04]  /*130c0*/  LDL R48, [R1+0x11b4] ;  /* 0x0011b40001307983 */ /* 0x000ee80000100800 */
[----:B------:R-:W3:Y:S04]  /*130d0*/  LDL R47, [R1+0x13b8] ;  /* 0x0013b800012f7983 */ /* 0x000ee80000100800 */
[----:B------:R-:W3:Y:S04]  /*130e0*/  LDL R43, [R1+0x13b0] ;  /* 0x0013b000012b7983 */ /* 0x000ee80000100800 */
[----:B------:R-:W3:Y:S04]  /*130f0*/  LDL R40, [R1+0x13cc] ;  /* 0x0013cc0001287983 */ /* 0x000ee80000100800 */
[----:B------:R-:W3:Y:S04]  /*13100*/  LDL R39, [R1+0x13a8] ;  /* 0x0013a80001277983 */ /* 0x000ee80000100800 */
[----:B------:R-:W3:Y:S04]  /*13110*/  LDL R37, [R1+0x13c4] ;  /* 0x0013c40001257983 */ /* 0x000ee80000100800 */
[----:B------:R-:W3:Y:S04]  /*13120*/  LDL R4, [R1+0x13e4] ;  /* 0x0013e40001047983 */ /* 0x000ee80000100800 */
[----:B------:R-:W3:Y:S04]  /*13130*/  LDL.LU R46, [R1+0xe18] ;  /* 0x000e1800012e7983 */ /* 0x000ee80000300800 */
[----:B------:R-:W3:Y:S04]  /*13140*/  LDL.LU R42, [R1+0xe28] ;  /* 0x000e2800012a7983 */ /* 0x000ee80000300800 */
[----:B------:R-:W3:Y:S04]  /*13150*/  LDL.LU R32, [R1+0xe04] ;  /* 0x000e040001207983 */ /* 0x000ee80000300800 */
[----:B------:R-:W-:Y:S04]  /*13160*/  STS.U16 [R28+UR4+0x8300], R213 ;  /* 0x008300d51c007988 */ /* 0x000fe80008000404 */
[----:B------:R-:W-:Y:S04]  /*13170*/  STS.U16 [R28+UR4+0xa300], R214 ;  /* 0x00a300d61c007988 */ /* 0x000fe80008000404 */
[----:B------:R-:W-:Y:S04]  /*13180*/  STS.U16 [R28+UR4+0x8700], R202 ;  /* 0x008700ca1c007988 */ /* 0x000fe80008000404 */
[----:B------:R-:W-:Y:S04]  /*13190*/  STS.U16 [R28+UR4+0xa700], R203 ;  /* 0x00a700cb1c007988 */ /* 0x000fe80008000404 */
[----:B------:R-:W-:Y:S04]  /*131a0*/  STS.U16 [R28+UR4+0x8b00], R182 ;  /* 0x008b00b61c007988 */ /* 0x000fe80008000404 */
[----:B------:R-:W-:Y:S04]  /*131b0*/  STS.U16 [R28+UR4+0xab00], R180 ;  /* 0x00ab00b41c007988 */ /* 0x000fe80008000404 */
[----:B------:R-:W-:Y:S04]  /*131c0*/  STS.U16 [R28+UR4+0x8f00], R169 ;  /* 0x008f00a91c007988 */ /* 0x000fe80008000404 */
[----:B------:R0:W-:Y:S04]  /*131d0*/  STS.U16 [R28+UR4+0xaf00], R168 ;  /* 0x00af00a81c007988 */ /* 0x0001e80008000404 */
[----:B--2---:R1:W-:Y:S04]  /*131e0*/  STL [R1+0x1418], R5 ;  /* 0x0014180501007387 */ /* 0x0043e80000100800 */
[----:B------:R2:W-:Y:S04]  /*131f0*/  STL [R1+0x141c], R3 ;  /* 0x00141c0301007387 */ /* 0x0005e80000100800 */
[----:B0-----:R-:W2:Y:S01]  /*13200*/  LDL R28, [R1+0x13bc] ;  /* 0x0013bc00011c7983 */ /* 0x001ea20000100800 */
[----:B------:R-:W-:Y:S01]  /*13210*/  PRMT R238, RZ, 0x7610, R238 ;  /* 0x00007610ffee7816 */ /* 0x000fe200000000ee */
[----:B------:R-:W-:Y:S01]  /*13220*/  @!P0 IMAD.MOV.U32 R13, RZ, RZ, R26 ;  /* 0x000000ffff0d8224 */ /* 0x000fe200078e001a */
[----:B------:R-:W-:Y:S01]  /*13230*/  PRMT R239, RZ, 0x7610, R239 ;  /* 0x00007610ffef7816 */ /* 0x000fe200000000ef */
[----:B------:R-:W2:Y:S04]  /*13240*/  LDL R35, [R1+0x11ac] ;  /* 0x0011ac0001237983 */ /* 0x000ea80000100800 */
[----:B------:R0:W2:Y:S01]  /*13250*/  @!P0 LDG.E.U16 R238, desc[UR58][R12.64] ;  /* 0x0000003a0cee8981 */ /* 0x0000a2000c1e1500 */
[----:B------:R-:W-:-:S02]  /*13260*/  PRMT R232, RZ, 0x7610, R232 ;  /* 0x00007610ffe87816 */ /* 0x000fc400000000e8 */
[----:B------:R-:W-:Y:S01]  /*13270*/  PRMT R229, RZ, 0x7610, R229 ;  /* 0x00007610ffe57816 */ /* 0x000fe200000000e5 */
[----:B------:R-:W2:Y:S01]  /*13280*/  LDL R34, [R1+0x119c] ;  /* 0x00119c0001227983 */ /* 0x000ea20000100800 */
[----:B0-----:R-:W-:Y:S02]  /*13290*/  @!P0 IMAD.MOV.U32 R12, RZ, RZ, R29 ;  /* 0x000000ffff0c8224 */ /* 0x001fe400078e001d */
[----:B------:R-:W-:Y:S01]  /*132a0*/  @!P0 IMAD.MOV.U32 R13, RZ, RZ, R25 ;  /* 0x000000ffff0d8224 */ /* 0x000fe200078e0019 */
[----:B------:R-:W-:Y:S01]  /*132b0*/  PRMT R220, RZ, 0x7610, R220 ;  /* 0x00007610ffdc7816 */ /* 0x000fe200000000dc */
[----:B------:R-:W2:Y:S04]  /*132c0*/  LDL R29, [R1+0x11a0] ;  /* 0x0011a000011d7983 */ /* 0x000ea80000100800 */
[----:B------:R0:W2:Y:S02]  /*132d0*/  @!P0 LDG.E.U16 R239, desc[UR58][R12.64] ;  /* 0x0000003a0cef8981 */ /* 0x0000a4000c1e1500 */
[----:B0-----:R-:W-:-:S02]  /*132e0*/  @!P0 IMAD.MOV.U32 R12, RZ, RZ, R30 ;  /* 0x000000ffff0c8224 */ /* 0x001fc400078e001e */
[----:B------:R-:W-:-:S05]  /*132f0*/  @!P0 IMAD.MOV.U32 R13, RZ, RZ, R41 ;  /* 0x000000ffff0d8224 */ /* 0x000fca00078e0029 */
[----:B------:R0:W2:Y:S02]  /*13300*/  @!P0 LDG.E.U16 R232, desc[UR58][R12.64] ;  /* 0x0000003a0ce88981 */ /* 0x0000a4000c1e1500 */
[----:B0-----:R-:W-:Y:S02]  /*13310*/  @!P0 IMAD.MOV.U32 R12, RZ, RZ, R27 ;  /* 0x000000ffff0c8224 */ /* 0x001fe400078e001b */
[----:B------:R-:W-:-:S05]  /*13320*/  @!P0 IMAD.MOV.U32 R13, RZ, RZ, R45 ;  /* 0x000000ffff0d8224 */ /* 0x000fca00078e002d */
[----:B------:R4:W2:Y:S01]  /*13330*/  @!P0 LDG.E.U16 R229, desc[UR58][R12.64] ;  /* 0x0000003a0ce58981 */ /* 0x0008a2000c1e1500 */
[----:B------:R-:W-:Y:S02]  /*13340*/  PRMT R214, RZ, 0x7610, R214 ;  /* 0x00007610ffd67816 */ /* 0x000fe400000000d6 */
[----:B------:R-:W-:Y:S02]  /*13350*/  PRMT R213, RZ, 0x7610, R213 ;  /* 0x00007610ffd57816 */ /* 0x000fe400000000d5 */
[----:B------:R-:W-:Y:S02]  /*13360*/  PRMT R205, RZ, 0x7610, R205 ;  /* 0x00007610ffcd7816 */ /* 0x000fe400000000cd */
[----:B------:R-:W-:Y:S02]  /*13370*/  PRMT R204, RZ, 0x7610, R204 ;  /* 0x00007610ffcc7816 */ /* 0x000fe400000000cc */
[----:B------:R-:W-:Y:S02]  /*13380*/  PRMT R203, RZ, 0x7610, R203 ;  /* 0x00007610ffcb7816 */ /* 0x000fe400000000cb */
[----:B------:R-:W-:-:S02]  /*13390*/  PRMT R202, RZ, 0x7610, R202 ;  /* 0x00007610ffca7816 */ /* 0x000fc400000000ca */
[----:B------:R-:W-:Y:S01]  /*133a0*/  PRMT R201, RZ, 0x7610, R201 ;  /* 0x00007610ffc97816 */ /* 0x000fe200000000c9 */
[----:B----4-:R-:W-:Y:S02]  /*133b0*/  @!P0 IMAD.MOV.U32 R12, RZ, RZ, R24 ;  /* 0x000000ffff0c8224 */ /* 0x010fe400078e0018 */
[----:B---3--:R-:W-:-:S05]  /*133c0*/  @!P0 IMAD.MOV.U32 R13, RZ, RZ, R246 ;  /* 0x000000ffff0d8224 */ /* 0x008fca00078e00f6 */
[----:B------:R0:W3:Y:S02]  /*133d0*/  @!P0 LDG.E.U16 R220, desc[UR58][R12.64] ;  /* 0x0000003a0cdc8981 */ /* 0x0000e4000c1e1500 */
[----:B0-----:R-:W-:Y:S02]  /*133e0*/  @!P0 IMAD.MOV.U32 R13, RZ, RZ, R5 ;  /* 0x000000ffff0d8224 */ /* 0x001fe400078e0005 */
[----:B-1----:R-:W4:Y:S01]  /*133f0*/  LDL R5, [R1+0x118c] ;  /* 0x00118c0001057983 */ /* 0x002f220000100800 */
[----:B------:R-:W-:-:S05]  /*13400*/  @!P0 IMAD.MOV.U32 R12, RZ, RZ, R42 ;  /* 0x000000ffff0c8224 */ /* 0x000fca00078e002a */
[----:B------:R0:W3:Y:S02]  /*13410*/  @!P0 LDG.E.U16 R214, desc[UR58][R12.64] ;  /* 0x0000003a0cd68981 */ /* 0x0000e4000c1e1500 */
[----:B0-----:R-:W-:Y:S02]  /*13420*/  @!P0 IMAD.MOV.U32 R12, RZ, RZ, R46 ;  /* 0x000000ffff0c8224 */ /* 0x001fe400078e002e */
[----:B------:R-:W-:Y:S02]  /*13430*/  @!P0 IMAD.MOV.U32 R13, RZ, RZ, R3 ;  /* 0x000000ffff0d8224 */ /* 0x000fe400078e0003 */
[----:B--2---:R-:W2:Y:S04]  /*13440*/  LDL R3, [R1+0x1190] ;  /* 0x0011900001037983 */ /* 0x004ea80000100800 */
[----:B------:R0:W3:Y:S02]  /*13450*/  @!P0 LDG.E.U16 R213, desc[UR58][R12.64] ;  /* 0x0000003a0cd58981 */ /* 0x0000e4000c1e1500 */
[----:B0-----:R-:W-:-:S02]  /*13460*/  @!P0 IMAD.MOV.U32 R12, RZ, RZ, R6 ;  /* 0x000000ffff0c8224 */ /* 0x001fc400078e0006 */
[----:B------:R-:W-:-:S05]  /*13470*/  @!P0 IMAD.MOV.U32 R13, RZ, RZ, R32 ;  /* 0x000000ffff0d8224 */ /* 0x000fca00078e0020 */
[----:B------:R0:W3:Y:S02]  /*13480*/  @!P0 LDG.E.U16 R205, desc[UR58][R12.64] ;  /* 0x0000003a0ccd8981 */ /* 0x0000e4000c1e1500 */
[----:B0-----:R-:W-:Y:S02]  /*13490*/  @!P0 IMAD.MOV.U32 R12, RZ, RZ, R251 ;  /* 0x000000ffff0c8224 */ /* 0x001fe400078e00fb */
[----:B------:R-:W-:-:S05]  /*134a0*/  @!P0 IMAD.MOV.U32 R13, RZ, RZ, R250 ;  /* 0x000000ffff0d8224 */ /* 0x000fca00078e00fa */
[----:B------:R0:W3:Y:S02]  /*134b0*/  @!P0 LDG.E.U16 R204, desc[UR58][R12.64] ;  /* 0x0000003a0ccc8981 */ /* 0x0000e4000c1e1500 */
[----:B0-----:R-:W-:Y:S02]  /*134c0*/  @!P0 IMAD.MOV.U32 R12, RZ, RZ, R47 ;  /* 0x000000ffff0c8224 */ /* 0x001fe400078e002f */
[----:B------:R-:W-:-:S05]  /*134d0*/  @!P0 IMAD.MOV.U32 R13, RZ, RZ, R48 ;  /* 0x000000ffff0d8224 */ /* 0x000fca00078e0030 */
[----:B------:R0:W3:Y:S04]  /*134e0*/  @!P0 LDG.E.U16 R203, desc[UR58][R12.64] ;  /* 0x0000003a0ccb8981 */ /* 0x0000e8000c1e1500 */
[----:B------:R-:W-:Y:S01]  /*134f0*/  STL [R1+0x1420], R6 ;  /* 0x0014200601007387 */ /* 0x000fe20000100800 */
[----:B0-----:R-:W-:Y:S02]  /*13500*/  @!P0 IMAD.MOV.U32 R12, RZ, RZ, R40 ;  /* 0x000000ffff0c8224 */ /* 0x001fe400078e0028 */
[----:B------:R-:W-:Y:S01]  /*13510*/  @!P0 IMAD.MOV.U32 R13, RZ, RZ, R43 ;  /* 0x000000ffff0d8224 */ /* 0x000fe200078e002b */
[----:B------:R-:W-:Y:S04]  /*13520*/  STL [R1+0x1428], R251 ;  /* 0x001428fb01007387 */ /* 0x000fe80000100800 */
[----:B------:R0:W3:Y:S04]  /*13530*/  @!P0 LDG.E.U16 R202, desc[UR58][R12.64] ;  /* 0x0000003a0cca8981 */ /* 0x0000e8000c1e1500 */
[----:B------:R-:W-:Y:S04]  /*13540*/  STL [R1+0x1424], R250 ;  /* 0x001424fa01007387 */ /* 0x000fe80000100800 */
[----:B------:R-:W3:Y:S01]  /*13550*/  LDL R43, [R1+0x117c] ;  /* 0x00117c00012b7983 */ /* 0x000ee20000100800 */
[----:B0-----:R-:W-:-:S02]  /*13560*/  @!P0 IMAD.MOV.U32 R12, RZ, RZ, R37 ;  /* 0x000000ffff0c8224 */ /* 0x001fc400078e0025 */
[----:B------:R-:W-:Y:S01]  /*13570*/  @!P0 IMAD.MOV.U32 R13, RZ, RZ, R39 ;  /* 0x000000ffff0d8224 */ /* 0x000fe200078e0027 */
[----:B------:R-:W3:Y:S04]  /*13580*/  LDL R40, [R1+0x116c] ;  /* 0x00116c0001287983 */ /* 0x000ee80000100800 */
[----:B------:R-:W3:Y:S04]  /*13590*/  LDL R39, [R1+0x1180] ;  /* 0x0011800001277983 */ /* 0x000ee80000100800 */
[----:B------:R0:W3:Y:S04]  /*135a0*/  @!P0 LDG.E.U16 R201, desc[UR58][R12.64] ;  /* 0x0000003a0cc98981 */ /* 0x0000e8000c1e1500 */
[----:B------:R-:W3:Y:S01]  /*135b0*/  LDL R37, [R1+0x115c] ;  /* 0x00115c0001257983 */ /* 0x000ee20000100800 */
[----:B------:R-:W-:-:S03]  /*135c0*/  PRMT R200, RZ, 0x7610, R200 ;  /* 0x00007610ffc87816 */ /* 0x000fc600000000c8 */
[----:B------:R-:W-:Y:S01]  /*135d0*/  STS.U16 [R4+UR4+0x8380], R243 ;  /* 0x008380f304007988 */ /* 0x000fe20008000404 */
[----:B0-----:R-:W-:-:S03]  /*135e0*/  @!P0 IMAD.MOV.U32 R12, RZ, RZ, R28 ;  /* 0x000000ffff0c8224 */ /* 0x001fc600078e001c */
[----:B------:R-:W3:Y:S01]  /*135f0*/  LDL R28, [R1+0x1170] ;  /* 0x00117000011c7983 */ /* 0x000ee20000100800 */
[----:B------:R-:W-:-:S03]  /*13600*/  @!P0 IMAD.MOV.U32 R13, RZ, RZ, R35 ;  /* 0x000000ffff0d8224 */ /* 0x000fc600078e0023 */
[----:B------:R-:W-:Y:S04]  /*13610*/  STS.U16 [R4+UR4+0xa380], R244 ;  /* 0x00a380f404007988 */ /* 0x000fe80008000404 */
[----:B------:R-:W-:Y:S04]  /*13620*/  STS.U16 [R4+UR4+0x8780], R241 ;  /* 0x008780f104007988 */ /* 0x000fe80008000404 */
[----:B------:R-:W-:Y:S04]  /*13630*/  STS.U16 [R4+UR4+0xa780], R242 ;  /* 0x00a780f204007988 */ /* 0x000fe80008000404 */
[----:B------:R0:W-:Y:S04]  /*13640*/  STS.U16 [R4+UR4+0x8b80], R199 ;  /* 0x008b80c704007988 */ /* 0x0001e80008000404 */
[----:B------:R1:W3:Y:S04]  /*13650*/  @!P0 LDG.E.U16 R200, desc[UR58][R12.64] ;  /* 0x0000003a0cc88981 */ /* 0x0002e8000c1e1500 */
[----:B------:R-:W3:Y:S01]  /*13660*/  LDL R35, [R1+0x1140] ;  /* 0x0011400001237983 */ /* 0x000ee20000100800 */
[----:B0-----:R-:W-:-:S02]  /*13670*/  PRMT R199, RZ, 0x7610, R199 ;  /* 0x00007610ffc77816 */ /* 0x001fc400000000c7 */
[----:B------:R-:W-:Y:S01]  /*13680*/  PRMT R198, RZ, 0x7610, R198 ;  /* 0x00007610ffc67816 */ /* 0x000fe200000000c6 */
[----:B------:R-:W3:Y:S01]  /*13690*/  LDL R47, [R1+0x113c] ;  /* 0x00113c00012f7983 */ /* 0x000ee20000100800 */
[----:B-1----:R-:W-:Y:S02]  /*136a0*/  @!P0 IMAD.MOV.U32 R12, RZ, RZ, R29 ;  /* 0x000000ffff0c8224 */ /* 0x002fe400078e001d */
[----:B------:R-:W-:Y:S01]  /*136b0*/  @!P0 IMAD.MOV.U32 R13, RZ, RZ, R34 ;  /* 0x000000ffff0d8224 */ /* 0x000fe200078e0022 */
[----:B------:R-:W3:Y:S04]  /*136c0*/  LDL R29, [R1+0x114c] ;  /* 0x00114c00011d7983 */ /* 0x000ee80000100800 */
[----:B------:R-:W3:Y:S04]  /*136d0*/  LDL R34, [R1+0x1160] ;  /* 0x0011600001227983 */ /* 0x000ee80000100800 */
[----:B------:R4:W3:Y:S01]  /*136e0*/  @!P0 LDG.E.U16 R199, desc[UR58][R12.64] ;  /* 0x0000003a0cc78981 */ /* 0x0008e2000c1e1500 */
[----:B------:R-:W-:-:S03]  /*136f0*/  PRMT R197, RZ, 0x7610, R197 ;  /* 0x00007610ffc57816 */ /* 0x000fc600000000c5 */
[----:B------:R-:W-:Y:S04]  /*13700*/  STS.U16 [R4+UR4+0xab80], R240 ;  /* 0x00ab80f004007988 */ /* 0x000fe80008000404 */
[----:B------:R-:W-:Y:S04]  /*13710*/  STS.U16 [R4+UR4+0x8f80], R176 ;  /* 0x008f80b004007988 */ /* 0x000fe80008000404 */
[----:B------:R0:W-:Y:S01]  /*13720*/  STS.U16 [R4+UR4+0xaf80], R178 ;  /* 0x00af80b204007988 */ /* 0x0001e20008000404 */
[----:B------:R-:W-:Y:S01]  /*13730*/  PRMT R196, RZ, 0x7610, R196 ;  /* 0x00007610ffc47816 */ /* 0x000fe200000000c4 */
[----:B----4-:R-:W-:-:S02]  /*13740*/  @!P0 IMAD.MOV.U32 R13, RZ, RZ, R5 ;  /* 0x000000ffff0d8224 */ /* 0x010fc400078e0005 */
[----:B------:R-:W4:Y:S04]  /*13750*/  LDL R5, [R1+0x1150] ;  /* 0x0011500001057983 */ /* 0x000f280000100800 */
[----:B------:R-:W4:Y:S01]  /*13760*/  LDL.LU R6, [R1+0xe3c] ;  /* 0x000e3c0001067983 */ /* 0x000f220000300800 */
[----:B--2---:R-:W-:-:S03]  /*13770*/  @!P0 IMAD.MOV.U32 R12, RZ, RZ, R3 ;  /* 0x000000ffff0c8224 */ /* 0x004fc600078e0003 */
[----:B------:R-:W2:Y:S04]  /*13780*/  LDL.LU R3, [R1+0xe10] ;  /* 0x000e100001037983 */ /* 0x000ea80000300800 */
[----:B------:R-:W2:Y:S04]  /*13790*/  LDL.LU R249, [R1+0xe2c] ;  /* 0x000e2c0001f97983 */ /* 0x000ea80000300800 */
[----:B------:R3:W2:Y:S04]  /*137a0*/  @!P0 LDG.E.U16 R198, desc[UR58][R12.64] ;  /* 0x0000003a0cc68981 */ /* 0x0006a8000c1e1500 */
[----:B------:R-:W2:Y:S04]  /*137b0*/  LDL.LU R248, [R1+0xe00] ;  /* 0x000e000001f87983 */ /* 0x000ea80000300800 */
[----:B0-----:R-:W2:Y:S01]  /*137c0*/  LDL.LU R4, [R1+0xe1c] ;  /* 0x000e1c0001047983 */ /* 0x001ea20000300800 */
[----:B------:R-:W-:-:S02]  /*137d0*/  PRMT R195, RZ, 0x7610, R195 ;  /* 0x00007610ffc37816 */ /* 0x000fc400000000c3 */
[----:B------:R-:W-:Y:S02]  /*137e0*/  PRMT R194, RZ, 0x7610, R194 ;  /* 0x00007610ffc27816 */ /* 0x000fe400000000c2 */
[----:B------:R-:W-:Y:S02]  /*137f0*/  PRMT R193, RZ, 0x7610, R193 ;  /* 0x00007610ffc17816 */ /* 0x000fe400000000c1 */
[----:B------:R-:W-:Y:S02]  /*13800*/  PRMT R192, RZ, 0x7610, R192 ;  /* 0x00007610ffc07816 */ /* 0x000fe400000000c0 */
[----:B------:R-:W-:Y:S01]  /*13810*/  PRMT R191, RZ, 0x7610, R191 ;  /* 0x00007610ffbf7816 */ /* 0x000fe200000000bf */
[----:B------:R0:W-:Y:S04]  /*13820*/  STS.U16 [R0+UR4+0xc00], R190 ;  /* 0x000c00be00007988 */ /* 0x0001e80008000404 */
[----:B------:R1:W-:Y:S01]  /*13830*/  STS.U16 [R0+UR4+0xe00], R189 ;  /* 0x000e00bd00007988 */ /* 0x0003e20008000404 */
[----:B------:R-:W-:-:S02]  /*13840*/  PRMT R188, RZ, 0x7610, R188 ;  /* 0x00007610ffbc7816 */ /* 0x000fc400000000bc */
[----:B------:R-:W-:Y:S01]  /*13850*/  PRMT R187, RZ, 0x7610, R187 ;  /* 0x00007610ffbb7816 */ /* 0x000fe200000000bb */
[----:B------:R1:W-:Y:S01]  /*13860*/  STS.U16 [R0+UR4+0xa00], R186 ;  /* 0x000a00ba00007988 */ /* 0x0003e20008000404 */
[----:B---3--:R-:W-:-:S03]  /*13870*/  @!P0 IMAD.MOV.U32 R13, RZ, RZ, R43 ;  /* 0x000000ffff0d8224 */ /* 0x008fc600078e002b */
[----:B------:R3:W-:Y:S04]  /*13880*/  STS.U16 [R0+UR4+0x800], R185 ;  /* 0x000800b900007988 */ /* 0x0007e80008000404 */
[----:B------:R-:W3:Y:S01]  /*13890*/  LDL R43, [R1+0x112c] ;  /* 0x00112c00012b7983 */ /* 0x000ee20000100800 */
[----:B------:R-:W-:Y:S01]  /*138a0*/  @!P0 IMAD.MOV.U32 R12, RZ, RZ, R39 ;  /* 0x000000ffff0c8224 */ /* 0x000fe200078e0027 */
[----:B------:R-:W-:Y:S02]  /*138b0*/  PRMT R184, RZ, 0x7610, R184 ;  /* 0x00007610ffb87816 */ /* 0x000fe400000000b8 */
[----:B------:R-:W2:Y:S04]  /*138c0*/  LDL R39, [R1+0x1130] ;  /* 0x0011300001277983 */ /* 0x000ea80000100800 */
[----:B------:R0:W2:Y:S01]  /*138d0*/  @!P0 LDG.E.U16 R197, desc[UR58][R12.64] ;  /* 0x0000003a0cc58981 */ /* 0x0000a2000c1e1500 */
[----:B------:R-:W-:-:S02]  /*138e0*/  PRMT R183, RZ, 0x7610, R183 ;  /* 0x00007610ffb77816 */ /* 0x000fc400000000b7 */
[----:B------:R-:W-:Y:S01]  /*138f0*/  PRMT R182, RZ, 0x7610, R182 ;  /* 0x00007610ffb67816 */ /* 0x000fe200000000b6 */
[----:B------:R1:W-:Y:S01]  /*13900*/  STS.U16 [R0+UR4+0x600], R181 ;  /* 0x000600b500007988 */ /* 0x0003e20008000404 */
[----:B------:R-:W-:-:S03]  /*13910*/  PRMT R180, RZ, 0x7610, R180 ;  /* 0x00007610ffb47816 */ /* 0x000fc600000000b4 */
[----:B------:R1:W-:Y:S01]  /*13920*/  STS.U16 [R0+UR4+0x400], R179 ;  /* 0x000400b300007988 */ /* 0x0003e20008000404 */
[----:B0-----:R-:W-:Y:S02]  /*13930*/  @!P0 IMAD.MOV.U32 R12, RZ, RZ, R28 ;  /* 0x000000ffff0c8224 */ /* 0x001fe400078e001c */
[----:B------:R-:W-:Y:S01]  /*13940*/  @!P0 IMAD.MOV.U32 R13, RZ, RZ, R40 ;  /* 0x000000ffff0d8224 */ /* 0x000fe200078e0028 */
[----:B------:R-:W2:Y:S04]  /*13950*/  LDL R28, [R1+0x1120] ;  /* 0x00112000011c7983 */ /* 0x000ea80000100800 */
[----:B------:R-:W2:Y:S04]  /*13960*/  LDL R40, [R1+0x111c] ;  /* 0x00111c0001287983 */ /* 0x000ea80000100800 */
[----:B------:R0:W2:Y:S01]  /*13970*/  @!P0 LDG.E.U16 R196, desc[UR58][R12.64] ;  /* 0x0000003a0cc48981 */ /* 0x0000a2000c1e1500 */
[----:B------:R-:W-:-:S03]  /*13980*/  PRMT R178, RZ, 0x7610, R178 ;  /* 0x00007610ffb27816 */ /* 0x000fc600000000b2 */
[----:B------:R1:W-:Y:S01]  /*13990*/  STS.U16 [R0+UR4+0x200], R177 ;  /* 0x000200b100007988 */ /* 0x0003e20008000404 */
[----:B------:R-:W-:-:S03]  /*139a0*/  PRMT R176, RZ, 0x7610, R176 ;  /* 0x00007610ffb07816 */ /* 0x000fc600000000b0 */
[----:B------:R1:W-:Y:S01]  /*139b0*/  STS.U16 [R0+UR4+0x1e00], R175 ;  /* 0x001e00af00007988 */ /* 0x0003e20008000404 */
[----:B0-----:R-:W-:-:S03]  /*139c0*/  @!P0 IMAD.MOV.U32 R13, RZ, RZ, R37 ;  /* 0x000000ffff0d8224 */ /* 0x001fc600078e0025 */
[----:B------:R-:W2:Y:S04]  /*139d0*/  LDL R37, [R1+0x110c] ;  /* 0x00110c0001257983 */ /* 0x000ea80000100800 */
[----:B------:R0:W-:Y:S01]  /*139e0*/  STS.U16 [R0+UR4+0x2000], R174 ;  /* 0x002000ae00007988 */ /* 0x0001e20008000404 */
[----:B------:R-:W-:Y:S02]  /*139f0*/  PRMT R173, RZ, 0x7610, R173 ;  /* 0x00007610ffad7816 */ /* 0x000fe400000000ad */
[----:B------:R-:W-:Y:S02]  /*13a00*/  PRMT R172, RZ, 0x7610, R172 ;  /* 0x00007610ffac7816 */ /* 0x000fe400000000ac */
[----:B------:R-:W-:Y:S02]  /*13a10*/  PRMT R171, RZ, 0x7610, R171 ;  /* 0x00007610ffab7816 */ /* 0x000fe400000000ab */
[----:B------:R-:W-:-:S02]  /*13a20*/  PRMT R170, RZ, 0x7610, R170 ;  /* 0x00007610ffaa7816 */ /* 0x000fc400000000aa */
[----:B------:R-:W-:Y:S01]  /*13a30*/  PRMT R169, RZ, 0x7610, R169 ;  /* 0x00007610ffa97816 */ /* 0x000fe200000000a9 */
[----:B------:R-:W-:Y:S01]  /*13a40*/  @!P0 IMAD.MOV.U32 R12, RZ, RZ, R34 ;  /* 0x000000ffff0c8224 */ /* 0x000fe200078e0022 */
[----:B------:R-:W-:Y:S01]  /*13a50*/  PRMT R168, RZ, 0x7610, R168 ;  /* 0x00007610ffa87816 */ /* 0x000fe200000000a8 */
[----:B------:R-:W2:Y:S04]  /*13a60*/  LDL R34, [R1+0x1110] ;  /* 0x0011100001227983 */ /* 0x000ea80000100800 */
[----:B------:R1:W2:Y:S04]  /*13a70*/  @!P0 LDG.E.U16 R195, desc[UR58][R12.64] ;  /* 0x0000003a0cc38981 */ /* 0x0002a8000c1e1500 */
[----:B------:R0:W-:Y:S04]  /*13a80*/  STS.U16 [R0+UR4+0x3000], R167 ;  /* 0x003000a700007988 */ /* 0x0001e80008000404 */
[----:B------:R0:W-:Y:S01]  /*13a90*/  STS.U16 [R0+UR4+0x3200], R166 ;  /* 0x003200a600007988 */ /* 0x0001e20008000404 */
[----:B-1----:R-:W-:-:S03]  /*13aa0*/  @!P0 IMAD.MOV.U32 R13, RZ, RZ, R29 ;  /* 0x000000ffff0d8224 */ /* 0x002fc600078e001d */
[----:B------:R-:W2:Y:S01]  /*13ab0*/  LDL R29, [R1+0x10fc] ;  /* 0x0010fc00011d7983 */ /* 0x000ea20000100800 */
[----:B------:R-:W-:Y:S02]  /*13ac0*/  PRMT R165, RZ, 0x7610, R165 ;  /* 0x00007610ffa57816 */ /* 0x000fe400000000a5 */
[----:B------:R-:W-:Y:S01]  /*13ad0*/  PRMT R164, RZ, 0x7610, R164 ;  /* 0x00007610ffa47816 */ /* 0x000fe200000000a4 */
[----:B------:R-:W2:Y:S01]  /*13ae0*/  LDL R49, [R1+0xf0c] ;  /* 0x000f0c0001317983 */ /* 0x000ea20000100800 */
[----:B------:R-:W-:-:S03]  /*13af0*/  PRMT R163, RZ, 0x7610, R163 ;  /* 0x00007610ffa37816 */ /* 0x000fc600000000a3 */
[----:B------:R-:W2:Y:S01]  /*13b00*/  LDL R48, [R1+0xefc] ;  /* 0x000efc0001307983 */ /* 0x000ea20000100800 */
[----:B----4-:R-:W-:-:S03]  /*13b10*/  @!P0 IMAD.MOV.U32 R12, RZ, RZ, R5 ;  /* 0x000000ffff0c8224 */ /* 0x010fc600078e0005 */
[----:B------:R-:W4:Y:S04]  /*13b20*/  LDL R5, [R1+0x1100] ;  /* 0x0011000001057983 */ /* 0x000f280000100800 */
[----:B------:R1:W4:Y:S02]  /*13b30*/  @!P0 LDG.E.U16 R194, desc[UR58][R12.64] ;  /* 0x0000003a0cc28981 */ /* 0x000324000c1e1500 */
[----:B-1----:R-:W-:Y:S02]  /*13b40*/  @!P0 IMAD.MOV.U32 R12, RZ, RZ, R35 ;  /* 0x000000ffff0c8224 */ /* 0x002fe400078e0023 */
        /* <DEDUP_REMOVED lines=9> */
[----:B-1----:R-:W-:Y:S02]  /*13be0*/  @!P0 IMAD.MOV.U32 R12, RZ, RZ, R28 ;  /* 0x000000ffff0c8224 */ /* 0x002fe400078e001c */
[----:B------:R-:W2:Y:S01]  /*13bf0*/  LDL R28, [R1+0x10d0] ;  /* 0x0010d000011c7983 */ /* 0x000ea20000100800 */
[----:B------:R-:W-:-:S03]  /*13c00*/  @!P0 IMAD.MOV.U32 R13, RZ, RZ, R40 ;  /* 0x000000ffff0d8224 */ /* 0x000fc600078e0028 */
[----:B------:R-:W2:Y:S04]  /*13c10*/  LDL R40, [R1+0x10cc] ;  /* 0x0010cc0001287983 */ /* 0x000ea80000100800 */
[----:B------:R1:W2:Y:S02]  /*13c20*/  @!P0 LDG.E.U16 R191, desc[UR58][R12.64] ;  /* 0x0000003a0cbf8981 */ /* 0x0002a4000c1e1500 */
[----:B-1----:R-:W-:Y:S02]  /*13c30*/  @!P0 IMAD.MOV.U32 R13, RZ, RZ, R37 ;  /* 0x000000ffff0d8224 */ /* 0x002fe400078e0025 */
[----:B------:R-:W2:Y:S01]  /*13c40*/  LDL R37, [R1+0x10bc] ;  /* 0x0010bc0001257983 */ /* 0x000ea20000100800 */
[----:B------:R-:W-:Y:S02]  /*13c50*/  PRMT R190, RZ, 0x7610, R190 ;  /* 0x00007610ffbe7816 */ /* 0x000fe400000000be */
[----:B------:R-:W-:Y:S01]  /*13c60*/  PRMT R189, RZ, 0x7610, R189 ;  /* 0x00007610ffbd7816 */ /* 0x000fe200000000bd */
[----:B------:R-:W-:-:S02]  /*13c70*/  @!P0 IMAD.MOV.U32 R12, RZ, RZ, R34 ;  /* 0x000000ffff0c8224 */ /* 0x000fc400078e0022 */
[----:B------:R-:W2:Y:S04]  /*13c80*/  LDL R34, [R1+0x10c0] ;  /* 0x0010c00001227983 */ /* 0x000ea80000100800 */
[----:B------:R1:W2:Y:S02]  /*13c90*/  @!P0 LDG.E.U16 R190, desc[UR58][R12.64] ;  /* 0x0000003a0cbe8981 */ /* 0x0002a4000c1e1500 */
[----:B-1----:R-:W-:Y:S02]  /*13ca0*/  @!P0 IMAD.MOV.U32 R13, RZ, RZ, R29 ;  /* 0x000000ffff0d8224 */ /* 0x002fe400078e001d */
[----:B------:R-:W2:Y:S01]  /*13cb0*/  LDL R29, [R1+0x10ac] ;  /* 0x0010ac00011d7983 */ /* 0x000ea20000100800 */
[----:B------:R-:W-:Y:S01]  /*13cc0*/  PRMT R186, RZ, 0x7610, R186 ;  /* 0x00007610ffba7816 */ /* 0x000fe200000000ba */
[----:B----4-:R-:W-:-:S02]  /*13cd0*/  @!P0 IMAD.MOV.U32 R12, RZ, RZ, R5 ;  /* 0x000000ffff0c8224 */ /* 0x010fc400078e0005 */
        /* <DEDUP_REMOVED lines=74> */
[----:B0-----:R-:W-:Y:S01]  /*14180*/  PRMT R174, RZ, 0x7610, R174 ;  /* 0x00007610ffae7816 */ /* 0x001fe200000000ae */
[----:B------:R-:W-:-:S02]  /*14190*/  @!P0 IMAD.MOV.U32 R12, RZ, RZ, R34 ;  /* 0x000000ffff0c8224 */ /* 0x000fc400078e0022 */
[----:B------:R-:W2:Y:S04]  /*141a0*/  LDL R34, [R1+0xfd0] ;  /* 0x000fd00001227983 */ /* 0x000ea80000100800 */
[----:B------:R0:W2:Y:S02]  /*141b0*/  @!P0 LDG.E.U16 R175, desc[UR58][R12.64] ;  /* 0x0000003a0caf8981 */ /* 0x0000a4000c1e1500 */
[----:B0-----:R-:W-:Y:S02]  /*141c0*/  @!P0 IMAD.MOV.U32 R13, RZ, RZ, R29 ;  /* 0x000000ffff0d8224 */ /* 0x001fe400078e001d */
[----:B------:R-:W2:Y:S01]  /*141d0*/  LDL R29, [R1+0xfbc] ;  /* 0x000fbc00011d7983 */ /* 0x000ea20000100800 */
[----:B----4-:R-:W-:-:S03]  /*141e0*/  @!P0 IMAD.MOV.U32 R12, RZ, RZ, R5 ;  /* 0x000000ffff0c8224 */ /* 0x010fc600078e0005 */
        /* <DEDUP_REMOVED lines=72> */
[----:B------:R-:W2:Y:S04]  /*14670*/  LDL R37, [R1+0xecc] ;  /* 0x000ecc0001257983 */ /* 0x000ea80000100800 */
[----:B------:R0:W-:Y:S04]  /*14680*/  STS.U16 [R0+UR4+0x2200], R160 ;  /* 0x002200a000007988 */ /* 0x0001e80008000404 */
[----:B------:R1:W-:Y:S01]  /*14690*/  STS.U16 [R0+UR4+0x2400], R159 ;  /* 0x0024009f00007988 */ /* 0x0003e20008000404 */
[----:B0-----:R-:W-:Y:S01]  /*146a0*/  PRMT R160, RZ, 0x7610, R160 ;  /* 0x00007610ffa07816 */ /* 0x001fe200000000a0 */
[----:B------:R-:W-:Y:S01]  /*146b0*/  @!P0 IMAD.MOV.U32 R12, RZ, RZ, R34 ;  /* 0x000000ffff0c8224 */ /* 0x000fe200078e0022 */
[----:B------:R-:W-:Y:S01]  /*146c0*/  PRMT R158, RZ, 0x7610, R158 ;  /* 0x00007610ff9e7816 */ /* 0x000fe2000000009e */
[----:B------:R0:W-:Y:S01]  /*146d0*/  STS.U16 [R0+UR4+0x4800], R157 ;  /* 0x0048009d00007988 */ /* 0x0001e20008000404 */
[----:B-1----:R-:W-:-:S03]  /*146e0*/  PRMT R159, RZ, 0x7610, R159 ;  /* 0x00007610ff9f7816 */ /* 0x002fc6000000009f */
[----:B------:R1:W2:Y:S04]  /*146f0*/  @!P0 LDG.E.U16 R160, desc[UR58][R12.64] ;  /* 0x0000003a0ca08981 */ /* 0x0002a8000c1e1500 */
[----:B------:R-:W2:Y:S01]  /*14700*/  LDL R34, [R1+0xed0] ;  /* 0x000ed00001227983 */ /* 0x000ea20000100800 */
[----:B-1----:R-:W-:Y:S01]  /*14710*/  @!P0 IMAD.MOV.U32 R13, RZ, RZ, R29 ;  /* 0x000000ffff0d8224 */ /* 0x002fe200078e001d */
[----:B0-----:R-:W-:Y:S02]  /*14720*/  PRMT R157, RZ, 0x7610, R157 ;  /* 0x00007610ff9d7816 */ /* 0x001fe4000000009d */
[----:B------:R0:W-:Y:S04]  /*14730*/  STS.U16 [R0+UR4+0x3e00], R156 ;  /* 0x003e009c00007988 */ /* 0x0001e80008000404 */
[----:B------:R-:W2:Y:S01]  /*14740*/  LDL R29, [R1+0xebc] ;  /* 0x000ebc00011d7983 */ /* 0x000ea20000100800 */
[----:B0-----:R-:W-:-:S02]  /*14750*/  PRMT R156, RZ, 0x7610, R156 ;  /* 0x00007610ff9c7816 */ /* 0x001fc4000000009c */
[----:B------:R-:W-:Y:S01]  /*14760*/  PRMT R155, RZ, 0x7610, R155 ;  /* 0x00007610ff9b7816 */ /* 0x000fe2000000009b */
[----:B----4-:R-:W-:Y:S02]  /*14770*/  @!P0 IMAD.MOV.U32 R12, RZ, RZ, R5 ;  /* 0x000000ffff0c8224 */ /* 0x010fe400078e0005 */
[----:B------:R-:W4:Y:S04]  /*14780*/  LDL R5, [R1+0xec0] ;  /* 0x000ec00001057983 */ /* 0x000f280000100800 */
[----:B------:R0:W4:Y:S02]  /*14790*/  @!P0 LDG.E.U16 R159, desc[UR58][R12.64] ;  /* 0x0000003a0c9f8981 */ /* 0x000124000c1e1500 */
[----:B0-----:R-:W-:Y:S02]  /*147a0*/  @!P0 IMAD.MOV.U32 R12, RZ, RZ, R35 ;  /* 0x000000ffff0c8224 */ /* 0x001fe400078e0023 */
[----:B------:R-:W-:Y:S01]  /*147b0*/  @!P0 IMAD.MOV.U32 R13, RZ, RZ, R49 ;  /* 0x000000ffff0d8224 */ /* 0x000fe200078e0031 */
[----:B------:R-:W4:Y:S04]  /*147c0*/  LDL R35, [R1+0xeb0] ;  /* 0x000eb00001237983 */ /* 0x000f280000100800 */
[----:B------:R0:W4:Y:S02]  /*147d0*/  @!P0 LDG.E.U16 R158, desc[UR58][R12.64] ;  /* 0x0000003a0c9e8981 */ /* 0x000124000c1e1500 */
[----:B0-----:R-:W-:-:S02]  /*147e0*/  @!P0 IMAD.MOV.U32 R12, RZ, RZ, R47 ;  /* 0x000000ffff0c8224 */ /* 0x001fc400078e002f */
[----:B------:R-:W-:-:S05]  /*147f0*/  @!P0 IMAD.MOV.U32 R13, RZ, RZ, R48 ;  /* 0x000000ffff0d8224 */ /* 0x000fca00078e0030 */
[----:B------:R3:W4:Y:S02]  /*14800*/  @!P0 LDG.E.U16 R157, desc[UR58][R12.64] ;  /* 0x0000003a0c9d8981 */ /* 0x000724000c1e1500 */
[----:B---3--:R-:W-:Y:S02]  /*14810*/  @!P0 IMAD.MOV.U32 R13, RZ, RZ, R43 ;  /* 0x000000ffff0d8224 */ /* 0x008fe400078e002b */
[----:B--2---:R-:W-:Y:S02]  /*14820*/  @!P0 IMAD.MOV.U32 R12, RZ, RZ, R39 ;  /* 0x000000ffff0c8224 */ /* 0x004fe400078e0027 */
[----:B------:R-:W2:Y:S04]  /*14830*/  LDL R39, [R1+0xea0] ;  /* 0x000ea00001277983 */ /* 0x000ea80000100800 */
[----:B------:R0:W3:Y:S02]  /*14840*/  @!P0 LDG.E.U16 R156, desc[UR58][R12.64] ;  /* 0x0000003a0c9c8981 */ /* 0x0000e4000c1e1500 */
[----:B0-----:R-:W-:-:S02]  /*14850*/  @!P0 IMAD.MOV.U32 R12, RZ, RZ, R28 ;  /* 0x000000ffff0c8224 */ /* 0x001fc400078e001c */
[----:B------:R-:W3:Y:S01]  /*14860*/  LDL R28, [R1+0xe90] ;  /* 0x000e9000011c7983 */ /* 0x000ee20000100800 */
[----:B------:R-:W-:-:S03]  /*14870*/  @!P0 IMAD.MOV.U32 R13, RZ, RZ, R40 ;  /* 0x000000ffff0d8224 */ /* 0x000fc600078e0028 */
[----:B------:R-:W2:Y:S04]  /*14880*/  LDL.LU R47, [R1+0xeac] ;  /* 0x000eac00012f7983 */ /* 0x000ea80000300800 */
[----:B------:R0:W3:Y:S02]  /*14890*/  @!P0 LDG.E.U16 R155, desc[UR58][R12.64] ;  /* 0x0000003a0c9b8981 */ /* 0x0000e4000c1e1500 */
[----:B0-----:R-:W-:Y:S02]  /*148a0*/  @!P0 IMAD.MOV.U32 R13, RZ, RZ, R37 ;  /* 0x000000ffff0d8224 */ /* 0x001fe400078e0025 */
[----:B------:R-:W3:Y:S01]  /*148b0*/  LDL.LU R37, [R1+0xe9c] ;  /* 0x000e9c0001257983 */ /* 0x000ee20000300800 */
[----:B------:R-:W-:-:S03]  /*148c0*/  PRMT R154, RZ, 0x7610, R154 ;  /* 0x00007610ff9a7816 */ /* 0x000fc6000000009a */
[----:B------:R0:W-:Y:S04]  /*148d0*/  STS.U16 [R0+UR4+0x3400], R153 ;  /* 0x0034009900007988 */ /* 0x0001e80008000404 */
[----:B------:R1:W-:Y:S01]  /*148e0*/  STS.U16 [R0+UR4+0x3600], R152 ;  /* 0x0036009800007988 */ /* 0x0003e20008000404 */
[----:B0-----:R-:W-:Y:S01]  /*148f0*/  PRMT R153, RZ, 0x7610, R153 ;  /* 0x00007610ff997816 */ /* 0x001fe20000000099 */
[----:B------:R-:W-:Y:S02]  /*14900*/  @!P0 IMAD.MOV.U32 R12, RZ, RZ, R34 ;  /* 0x000000ffff0c8224 */ /* 0x000fe400078e0022 */
[----:B------:R-:W3:Y:S04]  /*14910*/  LDL.LU R34, [R1+0xe8c] ;  /* 0x000e8c0001227983 */ /* 0x000ee80000300800 */
[----:B------:R0:W3:Y:S01]  /*14920*/  @!P0 LDG.E.U16 R154, desc[UR58][R12.64] ;  /* 0x0000003a0c9a8981 */ /* 0x0000e2000c1e1500 */
[----:B-1----:R-:W-:Y:S01]  /*14930*/  PRMT R152, RZ, 0x7610, R152 ;  /* 0x00007610ff987816 */ /* 0x002fe20000000098 */
[----:B0-----:R-:W-:-:S02]  /*14940*/  @!P0 IMAD.MOV.U32 R13, RZ, RZ, R29 ;  /* 0x000000ffff0d8224 */ /* 0x001fc400078e001d */
[----:B------:R-:W3:Y:S04]  /*14950*/  LDL.LU R29, [R1+0xe7c] ;  /* 0x000e7c00011d7983 */ /* 0x000ee80000300800 */
[----:B------:R0:W-:Y:S02]  /*14960*/  STS.U16 [R0+UR4+0x4a00], R23 ;  /* 0x004a001700007988 */ /* 0x0001e40008000404 */
[----:B0-----:R-:W-:Y:S01]  /*14970*/  PRMT R23, RZ, 0x7610, R23 ;  /* 0x00007610ff177816 */ /* 0x001fe20000000017 */
[----:B----4-:R-:W-:Y:S02]  /*14980*/  @!P0 IMAD.MOV.U32 R12, RZ, RZ, R5 ;  /* 0x000000ffff0c8224 */ /* 0x010fe400078e0005 */
[----:B------:R-:W4:Y:S04]  /*14990*/  LDL.LU R5, [R1+0xe80] ;  /* 0x000e800001057983 */ /* 0x000f280000300800 */
[----:B------:R0:W4:Y:S04]  /*149a0*/  @!P0 LDG.E.U16 R153, desc[UR58][R12.64] ;  /* 0x0000003a0c998981 */ /* 0x000128000c1e1500 */
[----:B------:R-:W4:Y:S01]  /*149b0*/  LDL R51, [R1+0xe60] ;  /* 0x000e600001337983 */ /* 0x000f220000100800 */
[----:B0-----:R-:W-:-:S03]  /*149c0*/  @!P0 IMAD.MOV.U32 R12, RZ, RZ, R35 ;  /* 0x000000ffff0c8224 */ /* 0x001fc600078e0023 */
[----:B------:R-:W4:Y:S04]  /*149d0*/  LDL.LU R35, [R1+0xe70] ;  /* 0x000e700001237983 */ /* 0x000f280000300800 */
[----:B------:R-:W4:Y:S01]  /*149e0*/  LDL.LU R48, [R1+0xe6c] ;  /* 0x000e6c0001307983 */ /* 0x000f220000300800 */
[----:B--2---:R-:W-:-:S05]  /*149f0*/  @!P0 IMAD.MOV.U32 R13, RZ, RZ, R47 ;  /* 0x000000ffff0d8224 */ /* 0x004fca00078e002f */
[----:B------:R0:W2:Y:S02]  /*14a00*/  @!P0 LDG.E.U16 R152, desc[UR58][R12.64] ;  /* 0x0000003a0c988981 */ /* 0x0000a4000c1e1500 */
[----:B0-----:R-:W-:Y:S02]  /*14a10*/  @!P0 IMAD.MOV.U32 R12, RZ, RZ, R39 ;  /* 0x000000ffff0c8224 */ /* 0x001fe400078e0027 */
[----:B---3--:R-:W-:Y:S01]  /*14a20*/  @!P0 IMAD.MOV.U32 R13, RZ, RZ, R37 ;  /* 0x000000ffff0d8224 */ /* 0x008fe200078e0025 */
[----:B------:R-:W3:Y:S04]  /*14a30*/  LDL.LU R39, [R1+0xe5c] ;  /* 0x000e5c0001277983 */ /* 0x000ee80000300800 */
[----:B------:R-:W2:Y:S04]  /*14a40*/  LDL R50, [R1+0xe0c] ;  /* 0x000e0c0001327983 */ /* 0x000ea80000100800 */
[----:B------:R-:W2:Y:S04]  /*14a50*/  LDL.LU R49, [R1+0xe40] ;  /* 0x000e400001317983 */ /* 0x000ea80000300800 */
[----:B------:R0:W2:Y:S04]  /*14a60*/  @!P0 LDG.E.U16 R23, desc[UR58][R12.64] ;  /* 0x0000003a0c178981 */ /* 0x0000a8000c1e1500 */
[----:B------:R-:W2:Y:S04]  /*14a70*/  LDL.LU R43, [R1+0xe4c] ;  /* 0x000e4c00012b7983 */ /* 0x000ea80000300800 */
[----:B------:R-:W2:Y:S01]  /*14a80*/  LDL.LU R40, [R1+0xe30] ;  /* 0x000e300001287983 */ /* 0x000ea20000300800 */
[----:B0-----:R-:W-:-:S03]  /*14a90*/  @!P0 IMAD.MOV.U32 R12, RZ, RZ, R28 ;  /* 0x000000ffff0c8224 */ /* 0x001fc600078e001c */
[----:B------:R-:W2:Y:S01]  /*14aa0*/  LDL.LU R28, [R1+0xe50] ;  /* 0x000e5000011c7983 */ /* 0x000ea20000300800 */
[----:B------:R-:W-:-:S03]  /*14ab0*/  @!P0 IMAD.MOV.U32 R13, RZ, RZ, R34 ;  /* 0x000000ffff0d8224 */ /* 0x000fc600078e0022 */
[----:B------:R0:W-:Y:S04]  /*14ac0*/  STS.U16 [R0+UR4+0x4c00], R22 ;  /* 0x004c001600007988 */ /* 0x0001e80008000404 */
[----:B------:R1:W-:Y:S01]  /*14ad0*/  STS.U16 [R0+UR4+0x3800], R21 ;  /* 0x0038001500007988 */ /* 0x0003e20008000404 */
[----:B0-----:R-:W-:Y:S02]  /*14ae0*/  PRMT R22, RZ, 0x7610, R22 ;  /* 0x00007610ff167816 */ /* 0x001fe40000000016 */
[----:B-1----:R-:W-:-:S04]  /*14af0*/  PRMT R21, RZ, 0x7610, R21 ;  /* 0x00007610ff157816 */ /* 0x002fc80000000015 */
[----:B------:R0:W2:Y:S04]  /*14b00*/  @!P0 LDG.E.U16 R22, desc[UR58][R12.64] ;  /* 0x0000003a0c168981 */ /* 0x0000a8000c1e1500 */
[----:B------:R1:W-:Y:S01]  /*14b10*/  STS.U16 [R0+UR4+0x2e00], R20 ;  /* 0x002e001400007988 */ /* 0x0003e20008000404 */
[----:B0-----:R-:W-:Y:S01]  /*14b20*/  @!P0 IMAD.MOV.U32 R13, RZ, RZ, R29 ;  /* 0x000000ffff0d8224 */ /* 0x001fe200078e001d */
[----:B-1----:R-:W-:Y:S02]  /*14b30*/  PRMT R20, RZ, 0x7610, R20 ;  /* 0x00007610ff147816 */ /* 0x002fe40000000014 */
[----:B------:R0:W-:Y:S04]  /*14b40*/  STS.U16 [R0+UR4+0x3a00], R19 ;  /* 0x003a001300007988 */ /* 0x0001e80008000404 */
[----:B------:R1:W-:Y:S01]  /*14b50*/  STS.U16 [R0+UR4+0x3c00], R18 ;  /* 0x003c001200007988 */ /* 0x0003e20008000404 */
[----:B0-----:R-:W-:-:S02]  /*14b60*/  PRMT R19, RZ, 0x7610, R19 ;  /* 0x00007610ff137816 */ /* 0x001fc40000000013 */
[----:B-1----:R-:W-:Y:S01]  /*14b70*/  PRMT R18, RZ, 0x7610, R18 ;  /* 0x00007610ff127816 */ /* 0x002fe20000000012 */
[----:B------:R0:W-:Y:S01]  /*14b80*/  STL [R1+0x142c], R6 ;  /* 0x00142c0601007387 */ /* 0x0001e20000100800 */
[----:B----4-:R-:W-:-:S05]  /*14b90*/  @!P0 IMAD.MOV.U32 R12, RZ, RZ, R5 ;  /* 0x000000ffff0c8224 */ /* 0x010fca00078e0005 */
[----:B------:R1:W4:Y:S02]  /*14ba0*/  @!P0 LDG.E.U16 R21, desc[UR58][R12.64] ;  /* 0x0000003a0c158981 */ /* 0x000324000c1e1500 */
[----:B-1----:R-:W-:Y:S02]  /*14bb0*/  @!P0 IMAD.MOV.U32 R12, RZ, RZ, R35 ;  /* 0x000000ffff0c8224 */ /* 0x002fe400078e0023 */
[----:B------:R-:W-:-:S05]  /*14bc0*/  @!P0 IMAD.MOV.U32 R13, RZ, RZ, R48 ;  /* 0x000000ffff0d8224 */ /* 0x000fca00078e0030 */
[----:B------:R1:W4:Y:S02]  /*14bd0*/  @!P0 LDG.E.U16 R20, desc[UR58][R12.64] ;  /* 0x0000003a0c148981 */ /* 0x000324000c1e1500 */
[----:B-1----:R-:W-:Y:S02]  /*14be0*/  @!P0 IMAD.MOV.U32 R12, RZ, RZ, R51 ;  /* 0x000000ffff0c8224 */ /* 0x002fe400078e0033 */
[----:B---3--:R-:W-:-:S05]  /*14bf0*/  @!P0 IMAD.MOV.U32 R13, RZ, RZ, R39 ;  /* 0x000000ffff0d8224 */ /* 0x008fca00078e0027 */
[----:B------:R2:W3:Y:S02]  /*14c00*/  @!P0 LDG.E.U16 R19, desc[UR58][R12.64] ;  /* 0x0000003a0c138981 */ /* 0x0004e4000c1e1500 */
[----:B--2---:R-:W-:Y:S02]  /*14c10*/  @!P0 IMAD.MOV.U32 R13, RZ, RZ, R43 ;  /* 0x000000ffff0d8224 */ /* 0x004fe400078e002b */
[----:B------:R-:W-:-:S05]  /*14c20*/  @!P0 IMAD.MOV.U32 R12, RZ, RZ, R28 ;  /* 0x000000ffff0c8224 */ /* 0x000fca00078e001c */
[----:B------:R1:W2:Y:S02]  /*14c30*/  @!P0 LDG.E.U16 R18, desc[UR58][R12.64] ;  /* 0x0000003a0c128981 */ /* 0x0002a4000c1e1500 */
[----:B-1----:R-:W-:Y:S02]  /*14c40*/  @!P0 IMAD.MOV.U32 R13, RZ, RZ, R6 ;  /* 0x000000ffff0d8224 */ /* 0x002fe400078e0006 */
[----:B0-----:R-:W4:Y:S01]  /*14c50*/  LDL.LU R6, [R1+0xe20] ;  /* 0x000e200001067983 */ /* 0x001f220000300800 */
[----:B------:R-:W-:-:S03]  /*14c60*/  @!P0 IMAD.MOV.U32 R12, RZ, RZ, R49 ;  /* 0x000000ffff0c8224 */ /* 0x000fc600078e0031 */
[----:B------:R0:W-:Y:S04]  /*14c70*/  STS.U16 [R0+UR4+0x2600], R17 ;  /* 0x0026001100007988 */ /* 0x0001e80008000404 */
[----:B------:R1:W-:Y:S01]  /*14c80*/  STS.U16 [R0+UR4+0x2800], R16 ;  /* 0x0028001000007988 */ /* 0x0003e20008000404 */
[----:B0-----:R-:W-:Y:S02]  /*14c90*/  PRMT R17, RZ, 0x7610, R17 ;  /* 0x00007610ff117816 */ /* 0x001fe40000000011 */
[----:B-1----:R-:W-:-:S04]  /*14ca0*/  PRMT R16, RZ, 0x7610, R16 ;  /* 0x00007610ff107816 */ /* 0x002fc80000000010 */
[----:B------:R0:W2:Y:S04]  /*14cb0*/  @!P0 LDG.E.U16 R17, desc[UR58][R12.64] ;  /* 0x0000003a0c118981 */ /* 0x0000a8000c1e1500 */
[----:B------:R1:W-:Y:S01]  /*14cc0*/  STS.U16 [R0+UR4+0x2a00], R15 ;  /* 0x002a000f00007988 */ /* 0x0003e20008000404 */
[----:B0-----:R-:W-:Y:S02]  /*14cd0*/  @!P0 IMAD.MOV.U32 R12, RZ, RZ, R40 ;  /* 0x000000ffff0c8224 */ /* 0x001fe400078e0028 */
[----:B------:R-:W-:Y:S01]  /*14ce0*/  @!P0 IMAD.MOV.U32 R13, RZ, RZ, R249 ;  /* 0x000000ffff0d8224 */ /* 0x000fe200078e00f9 */
[----:B-1----:R-:W-:-:S04]  /*14cf0*/  PRMT R15, RZ, 0x7610, R15 ;  /* 0x00007610ff0f7816 */ /* 0x002fc8000000000f */
[----:B------:R0:W2:Y:S04]  /*14d00*/  @!P0 LDG.E.U16 R16, desc[UR58][R12.64] ;  /* 0x0000003a0c108981 */ /* 0x0000a8000c1e1500 */
[----:B------:R1:W-:Y:S01]  /*14d10*/  STS.U16 [R0+UR4+0x2c00], R14 ;  /* 0x002c000e00007988 */ /* 0x0003e20008000404 */
[----:B0-----:R-:W-:Y:S01]  /*14d20*/  @!P0 IMAD.MOV.U32 R13, RZ, RZ, R4 ;  /* 0x000000ffff0d8224 */ /* 0x001fe200078e0004 */
[----:B-1----:R-:W-:Y:S02]  /*14d30*/  PRMT R14, RZ, 0x7610, R14 ;  /* 0x00007610ff0e7816 */ /* 0x002fe4000000000e */
[----:B------:R0:W-:Y:S02]  /*14d40*/  STS.U16 [R0+UR4], R7 ;  /* 0x0000000700007988 */ /* 0x0001e40008000404 */
[----:B0-----:R-:W-:Y:S01]  /*14d50*/  PRMT R7, RZ, 0x7610, R7 ;  /* 0x00007610ff077816 */ /* 0x001fe20000000007 */
[----:B----4-:R-:W-:-:S05]  /*14d60*/  @!P0 IMAD.MOV.U32 R12, RZ, RZ, R6 ;  /* 0x000000ffff0c8224 */ /* 0x010fca00078e0006 */
[----:B------:R0:W4:Y:S02]  /*14d70*/  @!P0 LDG.E.U16 R15, desc[UR58][R12.64] ;  /* 0x0000003a0c0f8981 */ /* 0x000124000c1e1500 */
[----:B0-----:R-:W-:Y:S02]  /*14d80*/  @!P0 IMAD.MOV.U32 R12, RZ, RZ, R3 ;  /* 0x000000ffff0c8224 */ /* 0x001fe400078e0003 */
[----:B------:R-:W-:-:S05]  /*14d90*/  @!P0 IMAD.MOV.U32 R13, RZ, RZ, R50 ;  /* 0x000000ffff0d8224 */ /* 0x000fca00078e0032 */
[----:B------:R0:W4:Y:S02]  /*14da0*/  @!P0 LDG.E.U16 R14, desc[UR58][R12.64] ;  /* 0x0000003a0c0e8981 */ /* 0x000124000c1e1500 */
[----:B0-----:R-:W-:Y:S02]  /*14db0*/  @!P0 IMAD.MOV.U32 R12, RZ, RZ, R248 ;  /* 0x000000ffff0c8224 */ /* 0x001fe400078e00f8 */
[----:B------:R-:W-:-:S05]  /*14dc0*/  @!P0 IMAD.MOV.U32 R13, RZ, RZ, R252 ;  /* 0x000000ffff0d8224 */ /* 0x000fca00078e00fc */
[----:B------:R-:W4:Y:S01]  /*14dd0*/  @!P0 LDG.E.U16 R7, desc[UR58][R12.64] ;  /* 0x0000003a0c078981 */ /* 0x000f22000c1e1500 */
[----:B------:R-:W-:-:S03]  /*14de0*/  LOP3.LUT R50, R0, 0x20, RZ, 0x3c, !PT ;  /* 0x0000002000327812 */ /* 0x000fc600078e3cff */
[----:B------:R-:W-:Y:S04]  /*14df0*/  STS.U16 [R0+UR4+0x1000], R212 ;  /* 0x001000d400007988 */ /* 0x000fe80008000404 */
        /* <DEDUP_REMOVED lines=64> */
[----:B------:R-:W-:Y:S04]  /*15200*/  STL [R1+0x1430], R249 ;  /* 0x001430f901007387 */ /* 0x000fe80000100800 */
        /* <DEDUP_REMOVED lines=13> */
[----:B------:R-:W-:Y:S04]  /*152e0*/  STS.U16 [R50+UR4+0x4700], R168 ;  /* 0x004700a832007988 */ /* 0x000fe80008000404 */
[----:B------:R-:W-:Y:S04]  /*152f0*/  STL.64 [R1+0x1bf8], R150 ;  /* 0x001bf89601007387 */ /* 0x000fe80000100a00 */
[----:B------:R-:W-:Y:S04]  /*15300*/  STS.U16 [R50+UR4+0x4900], R167 ;  /* 0x004900a732007988 */ /* 0x000fe80008000404 */
[----:B------:R-:W-:Y:S04]  /*15310*/  STL [R1+0x1bf0], R149 ;  /* 0x001bf09501007387 */ /* 0x000fe80000100800 */
[----:B------:R-:W-:Y:S04]  /*15320*/  STS.U16 [R50+UR4+0x4b00], R166 ;  /* 0x004b00a632007988 */ /* 0x000fe80008000404 */
[----:B------:R-:W-:Y:S04]  /*15330*/  STL.64 [R1+0x1be8], R48 ;  /* 0x001be83001007387 */ /* 0x000fe80000100a00 */
        /* <DEDUP_REMOVED lines=23> */
[----:B------:R0:W-:Y:S04]  /*154b0*/  STL.64 [R1+0x1b88], R24 ;  /* 0x001b881801007387 */ /* 0x0001e80000100a00 */
[----:B------:R-:W-:Y:S04]  /*154c0*/  STS.U16 [R50+UR4+0x6500], R153 ;  /* 0x0065009932007988 */ /* 0x000fe80008000404 */
[----:B------:R-:W-:Y:S04]  /*154d0*/  STS.U16 [R50+UR4+0x6700], R152 ;  /* 0x0067009832007988 */ /* 0x000fe80008000404 */
[----:B0-----:R-:W4:Y:S04]  /*154e0*/  LDL.LU.64 R24, [R1+0xc00] ;  /* 0x000c000001187983 */ /* 0x001f280000300a00 */
[----:B------:R-:W4:Y:S04]  /*154f0*/  LDL.LU.64 R26, [R1+0xc08] ;  /* 0x000c0800011a7983 */ /* 0x000f280000300a00 */
[----:B------:R-:W-:Y:S04]  /*15500*/  STS.U16 [R50+UR4+0x6900], R23 ;  /* 0x0069001732007988 */ /* 0x000fe80008000404 */
[----:B------:R-:W4:Y:S04]  /*15510*/  LDL.LU.64 R28, [R1+0xc10] ;  /* 0x000c1000011c7983 */ /* 0x000f280000300a00 */
[----:B------:R-:W-:Y:S04]  /*15520*/  STS.U16 [R50+UR4+0x6b00], R22 ;  /* 0x006b001632007988 */ /* 0x000fe80008000404 */
[----:B------:R-:W4:Y:S04]  /*15530*/  LDL.LU.64 R30, [R1+0xc18] ;  /* 0x000c1800011e7983 */ /* 0x000f280000300a00 */
[----:B------:R-:W-:Y:S04]  /*15540*/  STS.U16 [R50+UR4+0x6d00], R21 ;  /* 0x006d001532007988 */ /* 0x000fe80008000404 */
[----:B------:R-:W4:Y:S04]  /*15550*/  LDL.LU.64 R32, [R1+0xc20] ;  /* 0x000c200001207983 */ /* 0x000f280000300a00 */
[----:B------:R-:W-:Y:S04]  /*15560*/  STS.U16 [R50+UR4+0x6f00], R20 ;  /* 0x006f001432007988 */ /* 0x000fe80008000404 */
[----:B------:R-:W4:Y:S04]  /*15570*/  LDL.LU.64 R34, [R1+0xc28] ;  /* 0x000c280001227983 */ /* 0x000f280000300a00 */
[----:B---3--:R-:W-:Y:S04]  /*15580*/  STS.U16 [R50+UR4+0x7100], R19 ;  /* 0x0071001332007988 */ /* 0x008fe80008000404 */
[----:B------:R-:W3:Y:S04]  /*15590*/  LDL.LU.64 R36, [R1+0xc30] ;  /* 0x000c300001247983 */ /* 0x000ee80000300a00 */
[----:B--2---:R-:W-:Y:S04]  /*155a0*/  STS.U16 [R50+UR4+0x7300], R18 ;  /* 0x0073001232007988 */ /* 0x004fe80008000404 */
[----:B------:R-:W3:Y:S04]  /*155b0*/  LDL.LU.64 R38, [R1+0xc38] ;  /* 0x000c380001267983 */ /* 0x000ee80000300a00 */
[----:B------:R-:W-:Y:S04]  /*155c0*/  STS.U16 [R50+UR4+0x7500], R17 ;  /* 0x0075001132007988 */ /* 0x000fe80008000404 */
[----:B------:R-:W3:Y:S04]  /*155d0*/  LDL.LU.64 R40, [R1+0xc40] ;  /* 0x000c400001287983 */ /* 0x000ee80000300a00 */
[----:B------:R-:W-:Y:S04]  /*155e0*/  STS.U16 [R50+UR4+0x7700], R16 ;  /* 0x0077001032007988 */ /* 0x000fe80008000404 */
[----:B------:R-:W3:Y:S04]  /*155f0*/  LDL.LU.64 R42, [R1+0xc48] ;  /* 0x000c4800012a7983 */ /* 0x000ee80000300a00 */
[----:B----4-:R-:W-:Y:S04]  /*15600*/  STS.U16 [R50+UR4+0x7900], R15 ;  /* 0x0079000f32007988 */ /* 0x010fe80008000404 */
[----:B------:R-:W3:Y:S04]  /*15610*/  LDL.LU.64 R44, [R1+0xc50] ;  /* 0x000c5000012c7983 */ /* 0x000ee80000300a00 */
[----:B------:R-:W-:Y:S04]  /*15620*/  STS.U16 [R50+UR4+0x7b00], R14 ;  /* 0x007b000e32007988 */ /* 0x000fe80008000404 */
[----:B------:R-:W3:Y:S04]  /*15630*/  LDL.LU.64 R46, [R1+0xc58] ;  /* 0x000c5800012e7983 */ /* 0x000ee80000300a00 */
[----:B------:R0:W-:Y:S04]  /*15640*/  STS.U16 [R50+UR4+0x7d00], R7 ;  /* 0x007d000732007988 */ /* 0x0001e80008000404 */
[----:B------:R-:W3:Y:S01]  /*15650*/  LDL.LU.64 R48, [R1+0xc60] ;  /* 0x000c600001307983 */ /* 0x000ee20000300a00 */
[----:B------:R1:W-:Y:S06]  /*15660*/  MEMBAR.ALL.CTA ;  /* 0x0000000000007992 */ /* 0x0003ec0000008000 */
[----:B-1----:R-:W1:Y:S04]  /*15670*/  FENCE.VIEW.ASYNC.S ;  /* 0x00000000000073c6 */ /* 0x002e680000000000 */
[----:B0-----:R-:W3:Y:S04]  /*15680*/  LDL.LU.64 R50, [R1+0xc68] ;  /* 0x000c680001327983 */ /* 0x001ee80000300a00 */
[----:B------:R-:W3:Y:S04]  /*15690*/  LDL.LU.64 R52, [R1+0xc70] ;  /* 0x000c700001347983 */ /* 0x000ee80000300a00 */
        /* <DEDUP_REMOVED lines=48> */
[----:B------:R-:W3:Y:S01]  /*159a0*/  LDL.LU.64 R150, [R1+0xdf8] ;  /* 0x000df80001967983 */ /* 0x000ee20000300a00 */
[----:B-1----:R-:W-:Y:S06]  /*159b0*/  BAR.SYNC.DEFER_BLOCKING 0x0 ;  /* 0x0000000000007b1d */ /* 0x002fec0000010000 */
[----:B---3--:R-:W-:-:S06]  /*159c0*/  WARPGROUP.ARRIVE ;  /* 0x00000000000079c5 */ /* 0x008fcc0000000000 */
[----:B------:R-:W-:Y:S03]  /*159d0*/  HGMMA.64x256x16.F32.BF16 R24, gdesc[UR32].tnspA, R24, gsb0 ;  /* 0x23e00000201879f0 */ /* 0x000fe60008001818 */
[----:B------:R-:W-:Y:S02]  /*159e0*/  WARPGROUP.DEPBAR.LE gsb0, 0x0 ;  /* 0x00008000000079c5 */ /* 0x000fe40000010000 */
[----:B------:R-:W-:-:S15]  /*159f0*/  WARPGROUP.ARRIVE ;  /* 0x00000000000079c5 */ /* 0x000fde0000000000 */
[----:B------:R-:W-:-:S08]  /*15a00*/  NOP ;  /* 0x0000000000007918 */ /* 0x000fd00000000000 */
[----:B------:R-:W-:Y:S03]  /*15a10*/  HGMMA.64x256x16.F32.BF16 R24, gdesc[UR8].tnspA, R24, gsb0 ;  /* 0x23e00000081879f0 */ /* 0x000fe60008001818 */
[----:B------:R-:W-:Y:S02]  /*15a20*/  WARPGROUP.DEPBAR.LE gsb0, 0x0 ;  /* 0x00008000000079c5 */ /* 0x000fe40000010000 */
[----:B------:R0:W-:Y:S04]  /*15a30*/  STL.64 [R1+0xc00], R24 ;  /* 0x000c001801007387 */ /* 0x0001e80000100a00 */
        /* <DEDUP_REMOVED lines=58> */
[----:B------:R4:W-:Y:S01]  /*15de0*/  STL.64 [R1+0xdd8], R142 ;  /* 0x000dd88e01007387 */ /* 0x0009e20000100a00 */
[----:B------:R-:W-:-:S03]  /*15df0*/  IMAD.MOV.U32 R192, RZ, RZ, R25 ;  /* 0x000000ffffc07224 */ /* 0x000fc600078e0019 */
[----:B------:R4:W-:Y:S01]  /*15e00*/  STL.64 [R1+0xde0], R144 ;  /* 0x000de09001007387 */ /* 0x0009e20000100a00 */
[----:B------:R-:W-:-:S03]  /*15e10*/  IMAD.MOV.U32 R156, RZ, RZ, R24 ;  /* 0x000000ffff9c7224 */ /* 0x000fc600078e0018 */
[----:B------:R4:W-:Y:S01]  /*15e20*/  STL.64 [R1+0xde8], R146 ;  /* 0x000de89201007387 */ /* 0x0009e20000100a00 */
[----:B------:R-:W-:-:S03]  /*15e30*/  IMAD.MOV.U32 R194, RZ, RZ, R27 ;  /* 0x000000ffffc27224 */ /* 0x000fc600078e001b */
[----:B------:R4:W-:Y:S01]  /*15e40*/  STL.64 [R1+0xdf0], R148 ;  /* 0x000df09401007387 */ /* 0x0009e20000100a00 */
[----:B------:R-:W-:-:S03]  /*15e50*/  IMAD.MOV.U32 R157, RZ, RZ, R26 ;  /* 0x000000ffff9d7224 */ /* 0x000fc600078e001a */
[----:B------:R4:W-:Y:S04]  /*15e60*/  STL.64 [R1+0xdf8], R150 ;  /* 0x000df89601007387 */ /* 0x0009e80000100a00 */
[----:B0-----:R-:W4:Y:S04]  /*15e70*/  LDL.LU.64 R24, [R1+0xa00] ;  /* 0x000a000001187983 */ /* 0x001f280000300a00 */
[----:B-1----:R-:W4:Y:S04]  /*15e80*/  LDL.LU.64 R26, [R1+0xa08] ;  /* 0x000a0800011a7983 */ /* 0x002f280000300a00 */
[----:B--2---:R-:W2:Y:S04]  /*15e90*/  LDL.LU.64 R28, [R1+0xa10] ;  /* 0x000a1000011c7983 */ /* 0x004ea80000300a00 */
[----:B---3--:R-:W2:Y:S04]  /*15ea0*/  LDL.LU.64 R30, [R1+0xa18] ;  /* 0x000a1800011e7983 */ /* 0x008ea80000300a00 */
[----:B----4-:R-:W2:Y:S04]  /*15eb0*/  LDL.LU.64 R32, [R1+0xa20] ;  /* 0x000a200001207983 */ /* 0x010ea80000300a00 */
[----:B------:R-:W2:Y:S04]  /*15ec0*/  LDL.LU.64 R34, [R1+0xa28] ;  /* 0x000a280001227983 */ /* 0x000ea80000300a00 */
        /* <DEDUP_REMOVED lines=9> */
[----:B------:R-:W2:Y:S01]  /*15f60*/  LDL.LU.64 R54, [R1+0xa78] ;  /* 0x000a780001367983 */ /* 0x000ea20000300a00 */
[----:B------:R-:W-:-:S03]  /*15f70*/  IMAD.MOV.U32 R20, RZ, RZ, R65 ;  /* 0x000000ffff147224 */ /* 0x000fc600078e0041 */
        /* <DEDUP_REMOVED lines=29> */
[----:B------:R-:W-:Y:S02]  /*16150*/  IMAD.MOV.U32 R172, RZ, RZ, R97 ;  /* 0x000000ffffac7224 */ /* 0x000fe400078e0061 */
[----:B------:R-:W-:Y:S01]  /*16160*/  IMAD.MOV.U32 R168, RZ, RZ, R96 ;  /* 0x000000ffffa87224 */ /* 0x000fe200078e0060 */
[----:B------:R-:W2:Y:S01]  /*16170*/  LDL.LU.64 R92, [R1+0xb10] ;  /* 0x000b1000015c7983 */ /* 0x000ea20000300a00 */
[----:B------:R-:W-:Y:S02]  /*16180*/  IMAD.MOV.U32 R173, RZ, RZ, R99 ;  /* 0x000000ffffad7224 */ /* 0x000fe400078e0063 */
[----:B------:R-:W-:Y:S01]  /*16190*/  IMAD.MOV.U32 R169, RZ, RZ, R98 ;  /* 0x000000ffffa97224 */ /* 0x000fe200078e0062 */
[----:B------:R-:W2:Y:S01]  /*161a0*/  LDL.LU.64 R94, [R1+0xb18] ;  /* 0x000b1800015e7983 */ /* 0x000ea20000300a00 */
[----:B------:R-:W-:Y:S02]  /*161b0*/  IMAD.MOV.U32 R180, RZ, RZ, R101 ;  /* 0x000000ffffb47224 */ /* 0x000fe400078e0065 */
[----:B------:R-:W-:Y:S01]  /*161c0*/  IMAD.MOV.U32 R176, RZ, RZ, R100 ;  /* 0x000000ffffb07224 */ /* 0x000fe200078e0064 */
[----:B------:R-:W2:Y:S01]  /*161d0*/  LDL.LU.64 R96, [R1+0xb20] ;  /* 0x000b200001607983 */ /* 0x000ea20000300a00 */
[----:B------:R-:W-:-:S02]  /*161e0*/  IMAD.MOV.U32 R181, RZ, RZ, R103 ;  /* 0x000000ffffb57224 */ /* 0x000fc400078e0067 */
        /* <DEDUP_REMOVED lines=56> */
[----:B------:R-:W-:Y:S01]  /*16570*/  UMOV UR36, UR32 ;  /* 0x0000002000247c82 */ /* 0x000fe20008000000 */
[----:B------:R-:W-:Y:S01]  /*16580*/  UMOV UR37, UR33 ;  /* 0x0000002100257c82 */ /* 0x000fe20008000000 */
[----:B------:R-:W-:Y:S01]  /*16590*/  UMOV UR44, UR8 ;  /* 0x00000008002c7c82 */ /* 0x000fe20008000000 */
[----:B------:R-:W-:Y:S01]  /*165a0*/  UMOV UR45, UR9 ;  /* 0x00000009002d7c82 */ /* 0x000fe20008000000 */
[----:B--2---:R-:W-:-:S06]  /*165b0*/  WARPGROUP.ARRIVE ;  /* 0x00000000000079c5 */ /* 0x004fcc0000000000 */
[----:B------:R-:W-:Y:S01]  /*165c0*/  HGMMA.64x256x16.F32.BF16 R24, gdesc[UR36].tnspA, R24, gsb0 ;  /* 0x23e00000241879f0 */ /* 0x000fe20008001818 */
[----:B------:R-:W-:Y:S04]  /*165d0*/  STL [R1+0x1498], R208 ;  /* 0x001498d001007387 */ /* 0x000fe80000100800 */
        /* <DEDUP_REMOVED lines=18> */
[----:B------:R-:W-:Y:S01]  /*16700*/  STL [R1+0x144c], R245 ;  /* 0x00144cf501007387 */ /* 0x000fe20000100800 */
[----:B------:R-:W-:-:S02]  /*16710*/  WARPGROUP.DEPBAR.LE gsb0, 0x0 ;  /* 0x00008000000079c5 */ /* 0x000fc40000010000 */
[----:B------:R-:W-:-:S06]  /*16720*/  WARPGROUP.ARRIVE ;  /* 0x00000000000079c5 */ /* 0x000fcc0000000000 */
[----:B------:R-:W-:Y:S03]  /*16730*/  HGMMA.64x256x16.F32.BF16 R24, gdesc[UR44].tnspA, R24, gsb0 ;  /* 0x23e000002c1879f0 */ /* 0x000fe60008001818 */
[----:B------:R-:W-:Y:S02]  /*16740*/  WARPGROUP.DEPBAR.LE gsb0, 0x0 ;  /* 0x00008000000079c5 */ /* 0x000fe40000010000 */
        /* <DEDUP_REMOVED lines=64> */
[----:B0-----:R-:W2:Y:S04]  /*16b50*/  LDL.LU.64 R150, [R1+0x1bf8] ;  /* 0x001bf80001967983 */ /* 0x001ea80000300a00 */
[----:B------:R-:W3:Y:S04]  /*16b60*/  LDL.LU R149, [R1+0x1bf0] ;  /* 0x001bf00001957983 */ /* 0x000ee80000300800 */
[----:B------:R-:W4:Y:S04]  /*16b70*/  LDL.LU.64 R48, [R1+0x1be8] ;  /* 0x001be80001307983 */ /* 0x000f280000300a00 */
        /* <DEDUP_REMOVED lines=12> */
[----:B--2---:R-:W-:Y:S04]  /*16c40*/  STL.64 [R1+0x1980], R150 ;  /* 0x0019809601007387 */ /* 0x004fe80000100a00 */
[----:B---3--:R-:W-:Y:S04]  /*16c50*/  STL [R1+0x1978], R149 ;  /* 0x0019789501007387 */ /* 0x008fe80000100800 */
[----:B----4-:R-:W-:Y:S04]  /*16c60*/  STL.64 [R1+0x1970], R48 ;  /* 0x0019703001007387 */ /* 0x010fe80000100a00 */
        /* <DEDUP_REMOVED lines=13> */
[----:B------:R-:W3:Y:S04]  /*16d40*/  LDL.LU.64 R26, [R1+0x608] ;  /* 0x00060800011a7983 */ /* 0x000ee80000300a00 */
[----:B------:R-:W4:Y:S04]  /*16d50*/  LDL.LU.64 R28, [R1+0x610] ;  /* 0x00061000011c7983 */ /* 0x000f280000300a00 */
[----:B------:R-:W2:Y:S04]  /*16d60*/  LDL.LU.64 R30, [R1+0x618] ;  /* 0x00061800011e7983 */ /* 0x000ea80000300a00 */
        /* <DEDUP_REMOVED lines=60> */
[----:B--2---:R-:W-:Y:S04]  /*17130*/  STL.64 [R1+0x1b80], R150 ;  /* 0x001b809601007387 */ /* 0x004fe80000100a00 */
[----:B----4-:R-:W-:Y:S04]  /*17140*/  STL.64 [R1+0x1b78], R148 ;  /* 0x001b789401007387 */ /* 0x010fe80000100a00 */
[----:B---3--:R-:W-:Y:S04]  /*17150*/  STL.64 [R1+0x1b70], R146 ;  /* 0x001b709201007387 */ /* 0x008fe80000100a00 */
        /* <DEDUP_REMOVED lines=130> */
[----:B------:R-:W-:Y:S03]  /*17980*/  HGMMA.64x256x16.F32.BF16 R24, gdesc[UR40].tnspA, R24, gsb0 ;  /* 0x23e00000281879f0 */ /* 0x000fe60008001818 */
[----:B------:R-:W-:Y:S02]  /*17990*/  WARPGROUP.DEPBAR.LE gsb0, 0x0 ;  /* 0x00008000000079c5 */ /* 0x000fe40000010000 */
[----:B------:R-:W-:-:S15]  /*179a0*/  WARPGROUP.ARRIVE ;  /* 0x00000000000079c5 */ /* 0x000fde0000000000 */
[----:B------:R-:W-:-:S08]  /*179b0*/  NOP ;  /* 0x0000000000007918 */ /* 0x000fd00000000000 */
        /* <DEDUP_REMOVED lines=65> */
[----:B------:R0:W-:Y:S01]  /*17dd0*/  STL.64 [R1+0x9f8], R150 ;  /* 0x0009f89601007387 */ /* 0x0001e20000100a00 */
[----:B------:R-:W-:-:S03]  /*17de0*/  IMAD.MOV.U32 R243, RZ, RZ, R130 ;  /* 0x000000fffff37224 */ /* 0x000fc600078e0082 */
[----:B0-----:R-:W2:Y:S04]  /*17df0*/  LDL.LU.64 R150, [R1+0x1b80] ;  /* 0x001b800001967983 */ /* 0x001ea80000300a00 */
        /* <DEDUP_REMOVED lines=188> */
[----:B------:R-:W2:Y:S04]  /*189c0*/  LDL.LU.64 R46, [R1+0x1968] ;  /* 0x00196800012e7983 */ /* 0x000ea80000300a00 */
        /* <DEDUP_REMOVED lines=11> */
[----:B----4-:R-:W-:-:S02]  /*18a80*/  IMAD.MOV.U32 R7, RZ, RZ, R49 ;  /* 0x000000ffff077224 */ /* 0x010fc400078e0031 */
[----:B------:R-:W-:Y:S02]  /*18a90*/  IMAD.MOV.U32 R216, RZ, RZ, R48 ;  /* 0x000000ffffd87224 */ /* 0x000fe400078e0030 */
[----:B--2---:R-:W-:Y:S02]  /*18aa0*/  IMAD.MOV.U32 R213, RZ, RZ, R47 ;  /* 0x000000ffffd57224 */ /* 0x004fe400078e002f */
[----:B------:R-:W-:Y:S02]  /*18ab0*/  IMAD.MOV.U32 R250, RZ, RZ, R46 ;  /* 0x000000fffffa7224 */ /* 0x000fe400078e002e */
[----:B---3--:R-:W-:Y:S02]  /*18ac0*/  IMAD.MOV.U32 R251, RZ, RZ, R45 ;  /* 0x000000fffffb7224 */ /* 0x008fe400078e002d */
[----:B------:R-:W-:Y:S02]  /*18ad0*/  IMAD.MOV.U32 R212, RZ, RZ, R44 ;  /* 0x000000ffffd47224 */ /* 0x000fe400078e002c */
[----:B------:R-:W-:-:S02]  /*18ae0*/  IMAD.MOV.U32 R249, RZ, RZ, R43 ;  /* 0x000000fffff97224 */ /* 0x000fc400078e002b */
[----:B------:R-:W-:Y:S02]  /*18af0*/  IMAD.MOV.U32 R4, RZ, RZ, R42 ;  /* 0x000000ffff047224 */ /* 0x000fe400078e002a */
[----:B------:R-:W-:Y:S02]  /*18b00*/  IMAD.MOV.U32 R6, RZ, RZ, R41 ;  /* 0x000000ffff067224 */ /* 0x000fe400078e0029 */
[----:B------:R-:W-:Y:S02]  /*18b10*/  IMAD.MOV.U32 R3, RZ, RZ, R40 ;  /* 0x000000ffff037224 */ /* 0x000fe400078e0028 */
[----:B------:R-:W-:Y:S02]  /*18b20*/  IMAD.MOV.U32 R252, RZ, RZ, R39 ;  /* 0x000000fffffc7224 */ /* 0x000fe400078e0027 */
        /* <DEDUP_REMOVED lines=15> */
[----:B------:R-:W2:Y:S04]  /*18c20*/  LDL.LU.64 R24, [R1] ;  /* 0x0000000001187983 */ /* 0x000ea80000300a00 */
        /* <DEDUP_REMOVED lines=56> */
[----:B------:R-:W2:Y:S01]  /*18fb0*/  LDL.LU.64 R138, [R1+0x1c8] ;  /* 0x0001c800018a7983 */ /* 0x000ea20000300a00 */
[----:B------:R-:W-:-:S03]  /*18fc0*/  IMAD.MOV.U32 R240, RZ, RZ, R149 ;  /* 0x000000fffff07224 */ /* 0x000fc600078e0095 */
[----:B------:R-:W3:Y:S01]  /*18fd0*/  LDL.LU.64 R140, [R1+0x1d0] ;  /* 0x0001d000018c7983 */ /* 0x000ee20000300a00 */
[----:B------:R-:W-:-:S03]  /*18fe0*/  IMAD.MOV.U32 R237, RZ, RZ, R150 ;  /* 0x000000ffffed7224 */ /* 0x000fc600078e0096 */
[----:B------:R-:W4:Y:S01]  /*18ff0*/  LDL.LU.64 R142, [R1+0x1d8] ;  /* 0x0001d800018e7983 */ /* 0x000f220000300a00 */
[----:B------:R-:W-:-:S03]  /*19000*/  IMAD.MOV.U32 R236, RZ, RZ, R151 ;  /* 0x000000ffffec7224 */ /* 0x000fc600078e0097 */
        /* <DEDUP_REMOVED lines=414> */
[----:B------:R-:W3:Y:S01]  /*1a9f0*/  LDL R244, [R1+0x13e0] ;  /* 0x0013e00001f47983 */ /* 0x000ee20000100800 */
        /* <DEDUP_REMOVED lines=10> */
[----:B------:R-:W-:Y:S01]  /*1aaa0*/  IMAD.MOV.U32 R216, RZ, RZ, R7 ;  /* 0x000000ffffd87224 */ /* 0x000fe200078e0007 */
[----:B------:R-:W-:Y:S01]  /*1aab0*/  IADD3 R7, P0, R8, R10, RZ ;  /* 0x0000000a08077210 */ /* 0x000fe20007f1e0ff */
[----:B------:R-:W-:-:S04]  /*1aac0*/  VIADD R11, R11, 0x1 ;  /* 0x000000010b0b7836 */ /* 0x000fc80000000000 */
[----:B------:R-:W-:Y:S01]  /*1aad0*/  IMAD.X R8, R9, 0x1, R2, P0 ;  /* 0x0000000109087824 */ /* 0x000fe200000e0602 */
[----:B---3--:R-:W-:Y:S01]  /*1aae0*/  ISETP.NE.U32.AND P0, PT, R11, R244, PT ;  /* 0x000000f40b00720c */ /* 0x008fe20003f05070 */
[----:B------:R-:W-:Y:S02]  /*1aaf0*/  IMAD.MOV.U32 R244, RZ, RZ, R241 ;  /* 0x000000fffff47224 */ /* 0x000fe400078e00f1 */
[----:B------:R-:W-:Y:S02]  /*1ab00*/  IMAD.MOV.U32 R241, RZ, RZ, R240 ;  /* 0x000000fffff17224 */ /* 0x000fe400078e00f0 */
[----:B------:R-:W-:Y:S02]  /*1ab10*/  IMAD.MOV.U32 R240, RZ, RZ, R237 ;  /* 0x000000fffff07224 */ /* 0x000fe400078e00ed */
[----:B------:R-:W-:Y:S02]  /*1ab20*/  IMAD.MOV.U32 R237, RZ, RZ, R236 ;  /* 0x000000ffffed7224 */ /* 0x000fe400078e00ec */
[----:B------:R-:W-:-:S02]  /*1ab30*/  IMAD.MOV.U32 R236, RZ, RZ, R229 ;  /* 0x000000ffffec7224 */ /* 0x000fc400078e00e5 */
[----:B------:R-:W-:Y:S02]  /*1ab40*/  IMAD.MOV.U32 R229, RZ, RZ, R228 ;  /* 0x000000ffffe57224 */ /* 0x000fe400078e00e4 */
[----:B------:R-:W-:Y:S01]  /*1ab50*/  IMAD.MOV.U32 R228, RZ, RZ, R221 ;  /* 0x000000ffffe47224 */ /* 0x000fe200078e00dd */
[----:B------:R-:W-:Y:S01]  /*1ab60*/  IADD3 R244, P3, R244, R10, RZ ;  /* 0x0000000af4f47210 */ /* 0x000fe20007f7e0ff */
[----:B------:R-:W-:Y:S02]  /*1ab70*/  IMAD.MOV.U32 R221, RZ, RZ, R220 ;  /* 0x000000ffffdd7224 */ /* 0x000fe400078e00dc */
[----:B------:R-:W-:Y:S02]  /*1ab80*/  IMAD.MOV.U32 R220, RZ, RZ, R217 ;  /* 0x000000ffffdc7224 */ /* 0x000fe400078e00d9 */
[----:B------:R-:W-:Y:S02]  /*1ab90*/  IMAD.MOV.U32 R217, RZ, RZ, R216 ;  /* 0x000000ffffd97224 */ /* 0x000fe400078e00d8 */
[----:B------:R-:W-:-:S02]  /*1aba0*/  IMAD.MOV.U32 R216, RZ, RZ, R5 ;  /* 0x000000ffffd87224 */ /* 0x000fc400078e0005 */
[----:B------:R-:W-:Y:S02]  /*1abb0*/  IMAD.MOV.U32 R5, RZ, RZ, R246 ;  /* 0x000000ffff057224 */ /* 0x000fe400078e00f6 */
[----:B------:R-:W3:Y:S04]  /*1abc0*/  LDL.LU R246, [R1+0x170c] ;  /* 0x00170c0001f67983 */ /* 0x000ee80000300800 */
[----:B------:R0:W-:Y:S04]  /*1abd0*/  STL [R1+0x13a4], R244 ;  /* 0x0013a4f401007387 */ /* 0x0001e80000100800 */
[----:B0-----:R-:W4:Y:S02]  /*1abe0*/  LDL.LU R244, [R1+0x139c] ;  /* 0x00139c0001f47983 */ /* 0x001f240000300800 */
[----:B----4-:R-:W-:-:S05]  /*1abf0*/  IADD3 R244, P6, R244, R10, RZ ;  /* 0x0000000af4f47210 */ /* 0x010fca0007fde0ff */
[----:B------:R0:W-:Y:S04]  /*1ac00*/  STL [R1+0x139c], R244 ;  /* 0x00139cf401007387 */ /* 0x0001e80000100800 */
[----:B0-----:R-:W4:Y:S02]  /*1ac10*/  LDL.LU R244, [R1+0x1394] ;  /* 0x0013940001f47983 */ /* 0x001f240000300800 */
[----:B----4-:R-:W-:-:S05]  /*1ac20*/  IADD3 R244, P5, R244, R10, RZ ;  /* 0x0000000af4f47210 */ /* 0x010fca0007fbe0ff */
[----:B------:R0:W-:Y:S04]  /*1ac30*/  STL [R1+0x1394], R244 ;  /* 0x001394f401007387 */ /* 0x0001e80000100800 */
[----:B0-----:R-:W4:Y:S01]  /*1ac40*/  LDL.LU R244, [R1+0x138c] ;  /* 0x00138c0001f47983 */ /* 0x001f220000300800 */
[-C--:B---3--:R-:W-:Y:S02]  /*1ac50*/  IADD3 R246, P1, R246, R10.reuse, RZ ;  /* 0x0000000af6f67210 */ /* 0x088fe40007f3e0ff */
[----:B----4-:R-:W-:-:S05]  /*1ac60*/  IADD3 R244, P2, R244, R10, RZ ;  /* 0x0000000af4f47210 */ /* 0x010fca0007f5e0ff */
[----:B------:R-:W-:Y:S04]  /*1ac70*/  STL [R1+0x138c], R244 ;  /* 0x00138cf401007387 */ /* 0x000fe80000100800 */
[----:B------:R0:W-:Y:S04]  /*1ac80*/  STL [R1+0x1384], R246 ;  /* 0x001384f601007387 */ /* 0x0001e80000100800 */
[----:B0-----:R-:W3:Y:S01]  /*1ac90*/  LDL.LU R246, [R1+0x1708] ;  /* 0x0017080001f67983 */ /* 0x001ee20000300800 */
[----:B------:R-:W-:Y:S01]  /*1aca0*/  IADD3 R247, P4, R247, R10, RZ ;  /* 0x0000000af7f77210 */ /* 0x000fe20007f9e0ff */
        /* <DEDUP_REMOVED lines=9> */
[----:B------:R-:W4:Y:S01]  /*1ad40*/  LDL.LU R190, [R1+0xe78] ;  /* 0x000e780001be7983 */ /* 0x000f220000300800 */
[----:B---3--:R-:W-:Y:S01]  /*1ad50*/  IMAD.X R246, R246, 0x1, R2, P4 ;  /* 0x00000001f6f67824 */ /* 0x008fe200020e0602 */
[----:B------:R-:W-:-:S05]  /*1ad60*/  IADD3 R244, P4, R244, R10, RZ ;  /* 0x0000000af4f47210 */ /* 0x000fca0007f9e0ff */
[----:B------:R0:W-:Y:S04]  /*1ad70*/  STL [R1+0x137c], R244 ;  /* 0x00137cf401007387 */ /* 0x0001e80000100800 */
[----:B0-----:R-:W3:Y:S02]  /*1ad80*/  LDL.LU R244, [R1+0x13a0] ;  /* 0x0013a00001f47983 */ /* 0x001ee40000300800 */
[----:B---3--:R-:W-:-:S05]  /*1ad90*/  IMAD.X R244, R244, 0x1, R2, P3 ;  /* 0x00000001f4f47824 */ /* 0x008fca00018e0602 */
[----:B------:R0:W-:Y:S04]  /*1ada0*/  STL [R1+0x13a0], R244 ;  /* 0x0013a0f401007387 */ /* 0x0001e80000100800 */
[----:B0-----:R-:W3:Y:S02]  /*1adb0*/  LDL.LU R244, [R1+0x1374] ;  /* 0x0013740001f47983 */ /* 0x001ee40000300800 */
[----:B---3--:R-:W-:-:S05]  /*1adc0*/  IADD3 R244, P3, R244, R10, RZ ;  /* 0x0000000af4f47210 */ /* 0x008fca0007f7e0ff */
        /* <DEDUP_REMOVED lines=19> */
[----:B0-----:R-:W3:Y:S01]  /*1af00*/  LDL.LU R244, [R1+0x1380] ;  /* 0x0013800001f47983 */ /* 0x001ee20000300800 */
[----:B--2---:R-:W-:Y:S01]  /*1af10*/  WARPGROUP.ARRIVE ;  /* 0x00000000000079c5 */ /* 0x004fe20000000000 */
[----:B------:R-:W-:Y:S01]  /*1af20*/  UMOV UR26, UR34 ;  /* 0x00000022001a7c82 */ /* 0x000fe20008000000 */
[----:B------:R-:W-:-:S04]  /*1af30*/  UMOV UR27, UR35 ;  /* 0x00000023001b7c82 */ /* 0x000fc80008000000 */
[----:B------:R-:W-:Y:S01]  /*1af40*/  HGMMA.64x256x16.F32.BF16 R24, gdesc[UR24].tnspA, R24, gsb0 ;  /* 0x23e00000181879f0 */ /* 0x000fe20008001818 */
[----:B---3--:R-:W-:-:S05]  /*1af50*/  IMAD.X R244, R244, 0x1, R2, P1 ;  /* 0x00000001f4f47824 */ /* 0x008fca00008e0602 */
[----:B------:R0:W-:Y:S04]  /*1af60*/  STL [R1+0x1380], R244 ;  /* 0x001380f401007387 */ /* 0x0001e80000100800 */
[----:B0-----:R-:W2:Y:S01]  /*1af70*/  LDL.LU R244, [R1+0x1354] ;  /* 0x0013540001f47983 */ /* 0x001ea20000300800 */
[----:B------:R-:W-:Y:S02]  /*1af80*/  WARPGROUP.DEPBAR.LE gsb0, 0x0 ;  /* 0x00008000000079c5 */ /* 0x000fe40000010000 */
[----:B------:R-:W-:Y:S01]  /*1af90*/  WARPGROUP.ARRIVE ;  /* 0x00000000000079c5 */ /* 0x000fe20000000000 */
[----:B------:R-:W-:Y:S01]  /*1afa0*/  UMOV UR30, UR10 ;  /* 0x0000000a001e7c82 */ /* 0x000fe20008000000 */
[----:B------:R-:W-:-:S13]  /*1afb0*/  UMOV UR31, UR11 ;  /* 0x0000000b001f7c82 */ /* 0x000fda0008000000 */
[----:B------:R-:W-:Y:S01]  /*1afc0*/  HGMMA.64x256x16.F32.BF16 R24, gdesc[UR28].tnspA, R24, gsb0 ;  /* 0x23e000001c1879f0 */ /* 0x000fe20008001818 */
[----:B--2---:R-:W-:-:S05]  /*1afd0*/  IADD3 R244, P1, R244, R10, RZ ;  /* 0x0000000af4f47210 */ /* 0x004fca0007f3e0ff */
[----:B------:R0:W-:Y:S04]  /*1afe0*/  STL [R1+0x1354], R244 ;  /* 0x001354f401007387 */ /* 0x0001e80000100800 */
[----:B0-----:R-:W2:Y:S01]  /*1aff0*/  LDL.LU R244, [R1+0x1378] ;  /* 0x0013780001f47983 */ /* 0x001ea20000300800 */
[----:B------:R-:W-:Y:S02]  /*1b000*/  WARPGROUP.DEPBAR.LE gsb0, 0x0 ;  /* 0x00008000000079c5 */ /* 0x000fe40000010000 */
[----:B--2---:R-:W-:-:S05]  /*1b010*/  IMAD.X R244, R244, 0x1, R2, P4 ;  /* 0x00000001f4f47824 */ /* 0x004fca00020e0602 */
[----:B------:R-:W-:Y:S04]  /*1b020*/  STL [R1+0x1378], R244 ;  /* 0x001378f401007387 */ /* 0x000fe80000100800 */
[----:B------:R-:W-:Y:S04]  /*1b030*/  STL.64 [R1], R24 ;  /* 0x0000001801007387 */ /* 0x000fe80000100a00 */
        /* <DEDUP_REMOVED lines=65> */
[----:B------:R-:W2:Y:S04]  /*1b450*/  LDL.LU.64 R146, [R1+0x16f0] ;  /* 0x0016f00001927983 */ /* 0x000ea80000300a00 */
[----:B------:R-:W3:Y:S04]  /*1b460*/  LDL.LU.64 R144, [R1+0x16e8] ;  /* 0x0016e80001907983 */ /* 0x000ee80000300a00 */
[----:B------:R-:W2:Y:S04]  /*1b470*/  LDL.LU.64 R142, [R1+0x16e0] ;  /* 0x0016e000018e7983 */ /* 0x000ea80000300a00 */
[----:B------:R-:W3:Y:S04]  /*1b480*/  LDL.LU.64 R140, [R1+0x16d8] ;  /* 0x0016d800018c7983 */ /* 0x000ee80000300a00 */
[----:B------:R-:W2:Y:S04]  /*1b490*/  LDL.LU.64 R138, [R1+0x16d0] ;  /* 0x0016d000018a7983 */ /* 0x000ea80000300a00 */
[----:B------:R-:W3:Y:S04]  /*1b4a0*/  LDL.LU.64 R136, [R1+0x16c8] ;  /* 0x0016c80001887983 */ /* 0x000ee80000300a00 */
        /* <DEDUP_REMOVED lines=46> */
[----:B------:R-:W-:-:S03]  /*1b790*/  IMAD.MOV.U32 R244, RZ, RZ, R240 ;  /* 0x000000fffff47224 */ /* 0x000fc600078e00f0 */
        /* <DEDUP_REMOVED lines=9> */
[----:B------:R-:W-:Y:S02]  /*1b830*/  IMAD.MOV.U32 R228, RZ, RZ, R220 ;  /* 0x000000ffffe47224 */ /* 0x000fe400078e00dc */
[----:B------:R-:W-:Y:S01]  /*1b840*/  IMAD.MOV.U32 R221, RZ, RZ, R191 ;  /* 0x000000ffffdd7224 */ /* 0x000fe200078e00bf */
[----:B------:R-:W3:Y:S01]  /*1b850*/  LDL.LU.64 R32, [R1+0x1528] ;  /* 0x0015280001207983 */ /* 0x000ee20000300a00 */
[----:B----4-:R-:W-:Y:S02]  /*1b860*/  IMAD.MOV.U32 R220, RZ, RZ, R190 ;  /* 0x000000ffffdc7224 */ /* 0x010fe400078e00be */
[----:B------:R-:W-:Y:S01]  /*1b870*/  IMAD.MOV.U32 R191, RZ, RZ, R26 ;  /* 0x000000ffffbf7224 */ /* 0x000fe200078e001a */
[----:B------:R-:W4:Y:S01]  /*1b880*/  LDL.LU.64 R30, [R1+0x1520] ;  /* 0x00152000011e7983 */ /* 0x000f220000300a00 */
[----:B------:R-:W-:-:S03]  /*1b890*/  IMAD.MOV.U32 R190, RZ, RZ, R24 ;  /* 0x000000ffffbe7224 */ /* 0x000fc600078e0018 */
[----:B------:R-:W4:Y:S04]  /*1b8a0*/  LDL.LU.64 R28, [R1+0x1518] ;  /* 0x00151800011c7983 */ /* 0x000f280000300a00 */
[----:B------:R-:W4:Y:S04]  /*1b8b0*/  LDL.LU.64 R26, [R1+0x1510] ;  /* 0x00151000011a7983 */ /* 0x000f280000300a00 */
[----:B------:R-:W4:Y:S01]  /*1b8c0*/  LDL.LU.64 R24, [R1+0x1508] ;  /* 0x0015080001187983 */ /* 0x000f220000300a00 */
[----:B------:R-:W-:Y:S02]  /*1b8d0*/  IMAD.MOV.U32 R9, RZ, RZ, R245 ;  /* 0x000000ffff097224 */ /* 0x000fe400078e00f5 */
[----:B------:R-:W-:-:S02]  /*1b8e0*/  IMAD.MOV.U32 R245, RZ, RZ, R244 ;  /* 0x000000fffff57224 */ /* 0x000fc400078e00f4 */
[----:B------:R-:W-:Y:S02]  /*1b8f0*/  IMAD.MOV.U32 R244, RZ, RZ, R229 ;  /* 0x000000fffff47224 */ /* 0x000fe400078e00e5 */
[----:B------:R-:W-:Y:S02]  /*1b900*/  IMAD.MOV.U32 R229, RZ, RZ, R228 ;  /* 0x000000ffffe57224 */ /* 0x000fe400078e00e4 */
[--C-:B--2---:R-:W-:Y:S02]  /*1b910*/  IMAD.X R134, R134, 0x1, R2.reuse, P1 ;  /* 0x0000000186867824 */ /* 0x104fe400008e0602 */
[--C-:B---3--:R-:W-:Y:S02]  /*1b920*/  IMAD.X R132, R132, 0x1, R2.reuse, P2 ;  /* 0x0000000184847824 */ /* 0x108fe400010e0602 */
[--C-:B------:R-:W-:Y:S02]  /*1b930*/  IMAD.X R130, R130, 0x1, R2.reuse, P5 ;  /* 0x0000000182827824 */ /* 0x100fe400028e0602 */
[----:B------:R-:W-:-:S02]  /*1b940*/  IMAD.X R128, R128, 0x1, R2, P6 ;  /* 0x0000000180807824 */ /* 0x000fc400030e0602 */
[----:B------:R-:W-:Y:S01]  /*1b950*/  IMAD.X R126, R126, 0x1, R2, P3 ;  /* 0x000000017e7e7824 */ /* 0x000fe200018e0602 */
[-C--:B------:R-:W-:Y:S02]  /*1b960*/  IADD3 R125, P4, R125, R10.reuse, RZ ;  /* 0x0000000a7d7d7210 */ /* 0x080fe40007f9e0ff */
[----:B------:R-:W-:-:S03]  /*1b970*/  IADD3 R127, P3, R127, R10, RZ ;  /* 0x0000000a7f7f7210 */ /* 0x000fc60007f7e0ff */
[----:B------:R0:W-:Y:S01]  /*1b980*/  STL [R1+0x134c], R125 ;  /* 0x00134c7d01007387 */ /* 0x0001e20000100800 */
[-C--:B------:R-:W-:Y:S02]  /*1b990*/  IADD3 R129, P6, R129, R10.reuse, RZ ;  /* 0x0000000a81817210 */ /* 0x080fe40007fde0ff */
[-C--:B------:R-:W-:Y:S01]  /*1b9a0*/  IADD3 R131, P5, R131, R10.reuse, RZ ;  /* 0x0000000a83837210 */ /* 0x080fe20007fbe0ff */
[----:B0-----:R-:W4:Y:S04]  /*1b9b0*/  LDL.LU R125, [R1+0x1504] ;  /* 0x00150400017d7983 */ /* 0x001f280000300800 */
[----:B------:R0:W-:Y:S01]  /*1b9c0*/  STL [R1+0x1370], R126 ;  /* 0x0013707e01007387 */ /* 0x0001e20000100800 */
[----:B------:R-:W-:-:S03]  /*1b9d0*/  IADD3 R133, P2, R133, R10, RZ ;  /* 0x0000000a85857210 */ /* 0x000fc60007f5e0ff */
[----:B0-----:R-:W4:Y:S04]  /*1b9e0*/  LDL.LU R126, [R1+0x1500] ;  /* 0x00150000017e7983 */ /* 0x001f280000300800 */
[----:B------:R0:W-:Y:S04]  /*1b9f0*/  STL [R1+0x1344], R127 ;  /* 0x0013447f01007387 */ /* 0x0001e80000100800 */
[----:B0-----:R-:W4:Y:S04]  /*1ba00*/  LDL.LU R127, [R1+0x14fc] ;  /* 0x0014fc00017f7983 */ /* 0x001f280000300800 */
[----:B------:R0:W-:Y:S01]  /*1ba10*/  STL [R1+0x1368], R128 ;  /* 0x0013688001007387 */ /* 0x0001e20000100800 */
[----:B------:R-:W-:-:S03]  /*1ba20*/  IADD3 R135, P1, R135, R10, RZ ;  /* 0x0000000a87877210 */ /* 0x000fc60007f3e0ff */
[----:B0-----:R-:W4:Y:S04]  /*1ba30*/  LDL.LU R128, [R1+0x14f8] ;  /* 0x0014f80001807983 */ /* 0x001f280000300800 */
[----:B------:R0:W-:Y:S01]  /*1ba40*/  STL [R1+0x133c], R129 ;  /* 0x00133c8101007387 */ /* 0x0001e20000100800 */
[----:B------:R-:W-:-:S03]  /*1ba50*/  IMAD.X R136, R136, 0x1, R2, P4 ;  /* 0x0000000188887824 */ /* 0x000fc600020e0602 */
        /* <DEDUP_REMOVED lines=61> */
[----:B------:R-:W2:Y:S04]  /*1be30*/  LDL.LU R228, [R1+0xe68] ;  /* 0x000e680001e47983 */ /* 0x000ea80000300800 */
        /* <DEDUP_REMOVED lines=216> */
[----:B------:R0:W-:Y:S02]  /*1cbc0*/  STL [R1+0x11e8], R9 ;  /* 0x0011e80901007387 */ /* 0x0001e40000100800 */
[----:B0-----:R-:W-:Y:S02]  /*1cbd0*/  IMAD.MOV.U32 R9, RZ, RZ, R245 ;  /* 0x000000ffff097224 */ /* 0x001fe400078e00f5 */
[----:B------:R-:W-:Y:S02]  /*1cbe0*/  IMAD.MOV.U32 R245, RZ, RZ, R229 ;  /* 0x000000fffff57224 */ /* 0x000fe400078e00e5 */
[----:B------:R-:W-:Y:S02]  /*1cbf0*/  IMAD.MOV.U32 R229, RZ, RZ, R208 ;  /* 0x000000ffffe57224 */ /* 0x000fe400078e00d0 */
[----:B------:R-:W3:Y:S02]  /*1cc00*/  LDL.LU R208, [R1+0x11bc] ;  /* 0x0011bc0001d07983 */ /* 0x000ee40000300800 */
[----:B---3--:R-:W-:-:S05]  /*1cc10*/  IADD3 R208, P6, R208, R10, RZ ;  /* 0x0000000ad0d07210 */ /* 0x008fca0007fde0ff */
[----:B------:R0:W-:Y:S04]  /*1cc20*/  STL [R1+0x11bc], R208 ;  /* 0x0011bcd001007387 */ /* 0x0001e80000100800 */
[----:B0-----:R0:W5:Y:S04]  /*1cc30*/  LDL.LU R208, [R1+0x1498] ;  /* 0x0014980001d07983 */ /* 0x0011680000300800 */
[----:B------:R-:W3:Y:S02]  /*1cc40*/  LDL.LU R10, [R1+0x11e0] ;  /* 0x0011e000010a7983 */ /* 0x000ee40000300800 */
[----:B---3--:R-:W-:-:S05]  /*1cc50*/  IMAD.X R10, R10, 0x1, R2, P5 ;  /* 0x000000010a0a7824 */ /* 0x008fca00028e0602 */
[----:B------:R1:W-:Y:S04]  /*1cc60*/  STL [R1+0x11e0], R10 ;  /* 0x0011e00a01007387 */ /* 0x0003e80000100800 */
[----:B-1----:R-:W3:Y:S02]  /*1cc70*/  LDL.LU R10, [R1+0x13d8] ;  /* 0x0013d800010a7983 */ /* 0x002ee40000300800 */
[----:B---3--:R-:W-:-:S05]  /*1cc80*/  IADD3 R10, P5, R10, UR6, RZ ;  /* 0x000000060a0a7c10 */ /* 0x008fca000ffbe0ff */
[----:B------:R1:W-:Y:S04]  /*1cc90*/  STL [R1+0x13d8], R10 ;  /* 0x0013d80a01007387 */ /* 0x0003e80000100800 */
[----:B-1----:R-:W3:Y:S02]  /*1cca0*/  LDL.LU R10, [R1+0x11d8] ;  /* 0x0011d800010a7983 */ /* 0x002ee40000300800 */
        /* <DEDUP_REMOVED lines=30> */
[----:B---3--:R-:W-:-:S05]  /*1ce90*/  IADD3.X R10, R10, UR5, RZ, P5, !PT ;  /* 0x000000050a0a7c10 */ /* 0x008fca000affe4ff */
        /* <DEDUP_REMOVED lines=607> */
[----:B-1----:R-:W3:Y:S01]  /*1f490*/  LDL.LU R10, [R1+0xe90] ;  /* 0x000e9000010a7983 */ /* 0x002ee20000300800 */
[----:B------:R-:W-:Y:S02]  /*1f4a0*/  IADD3.X R209, R209, UR5, RZ, P5, !PT ;  /* 0x00000005d1d17c10 */ /* 0x000fe4000affe4ff */
[----:B------:R-:W-:Y:S02]  /*1f4b0*/  IADD3 R212, P5, R212, UR6, RZ ;  /* 0x00000006d4d47c10 */ /* 0x000fe4000ffbe0ff */
[----:B------:R-:W-:Y:S02]  /*1f4c0*/  IADD3.X R213, R213, UR5, RZ, P2, !PT ;  /* 0x00000005d5d57c10 */ /* 0x000fe400097fe4ff */
[----:B------:R-:W-:-:S02]  /*1f4d0*/  IADD3 R216, P2, R216, UR6, RZ ;  /* 0x00000006d8d87c10 */ /* 0x000fc4000ff5e0ff */
[----:B------:R-:W-:Y:S02]  /*1f4e0*/  IADD3.X R217, R217, UR5, RZ, P1, !PT ;  /* 0x00000005d9d97c10 */ /* 0x000fe40008ffe4ff */
[----:B------:R-:W-:Y:S02]  /*1f4f0*/  IADD3 R220, P1, R220, UR6, RZ ;  /* 0x00000006dcdc7c10 */ /* 0x000fe4000ff3e0ff */
[----:B---3--:R-:W-:-:S05]  /*1f500*/  IADD3 R10, P6, R10, UR6, RZ ;  /* 0x000000060a0a7c10 */ /* 0x008fca000ffde0ff */
[----:B------:R1:W-:Y:S04]  /*1f510*/  STL [R1+0xe90], R10 ;  /* 0x000e900a01007387 */ /* 0x0003e80000100800 */
[----:B-1----:R-:W3:Y:S04]  /*1f520*/  LDL.LU R10, [R1+0xe60] ;  /* 0x000e6000010a7983 */ /* 0x002ee80000300800 */
[----:B------:R1:W-:Y:S01]  /*1f530*/  STL [R1+0xeb4], R209 ;  /* 0x000eb4d101007387 */ /* 0x0003e20000100800 */
[----:B------:R-:W-:Y:S02]  /*1f540*/  IADD3.X R221, R221, UR5, RZ, P4, !PT ;  /* 0x00000005dddd7c10 */ /* 0x000fe4000a7fe4ff */
[----:B------:R-:W-:Y:S01]  /*1f550*/  IADD3 R224, P4, R224, UR6, RZ ;  /* 0x00000006e0e07c10 */ /* 0x000fe2000ff9e0ff */
[----:B-1----:R0:W5:Y:S04]  /*1f560*/  LDL.LU R209, [R1+0x1494] ;  /* 0x0014940001d17983 */ /* 0x0021680000300800 */
[----:B------:R1:W-:Y:S01]  /*1f570*/  STL [R1+0xe88], R212 ;  /* 0x000e88d401007387 */ /* 0x0003e20000100800 */
[----:B------:R-:W-:-:S03]  /*1f580*/  IADD3.X R225, R225, UR5, RZ, P3, !PT ;  /* 0x00000005e1e17c10 */ /* 0x000fc60009ffe4ff */
[----:B-1----:R0:W5:Y:S04]  /*1f590*/  LDL.LU R212, [R1+0x1490] ;  /* 0x0014900001d47983 */ /* 0x0021680000300800 */
[----:B------:R1:W-:Y:S01]  /*1f5a0*/  STL [R1+0xeac], R213 ;  /* 0x000eacd501007387 */ /* 0x0003e20000100800 */
[----:B--2---:R-:W-:-:S03]  /*1f5b0*/  IADD3 R228, P3, R228, UR6, RZ ;  /* 0x00000006e4e47c10 */ /* 0x004fc6000ff7e0ff */
[----:B-1----:R0:W5:Y:S04]  /*1f5c0*/  LDL.LU R213, [R1+0x148c] ;  /* 0x00148c0001d57983 */ /* 0x0021680000300800 */
[----:B------:R1:W-:Y:S01]  /*1f5d0*/  STL [R1+0xe80], R216 ;  /* 0x000e80d801007387 */ /* 0x0003e20000100800 */
[----:B------:R-:W-:-:S03]  /*1f5e0*/  IADD3.X R229, R229, UR5, RZ, P6, !PT ;  /* 0x00000005e5e57c10 */ /* 0x000fc6000b7fe4ff */
[----:B-1----:R0:W5:Y:S04]  /*1f5f0*/  LDL.LU R216, [R1+0x1488] ;  /* 0x0014880001d87983 */ /* 0x0021680000300800 */
[----:B------:R1:W-:Y:S04]  /*1f600*/  STL [R1+0xea4], R217 ;  /* 0x000ea4d901007387 */ /* 0x0003e80000100800 */
[----:B-1----:R0:W5:Y:S04]  /*1f610*/  LDL.LU R217, [R1+0x1484] ;  /* 0x0014840001d97983 */ /* 0x0021680000300800 */
[----:B------:R1:W-:Y:S01]  /*1f620*/  STL [R1+0xe78], R220 ;  /* 0x000e78dc01007387 */ /* 0x0003e20000100800 */
[----:B------:R-:W-:-:S03]  /*1f630*/  IADD3.X R232, R232, UR5, RZ, P5, !PT ;  /* 0x00000005e8e87c10 */ /* 0x000fc6000affe4ff */
[----:B-1----:R0:W5:Y:S04]  /*1f640*/  LDL.LU R220, [R1+0x1480] ;  /* 0x0014800001dc7983 */ /* 0x0021680000300800 */
[----:B------:R1:W-:Y:S01]  /*1f650*/  STL [R1+0xe9c], R221 ;  /* 0x000e9cdd01007387 */ /* 0x0003e20000100800 */
[----:B------:R-:W-:-:S03]  /*1f660*/  IADD3 R233, P5, R233, UR6, RZ ;  /* 0x00000006e9e97c10 */ /* 0x000fc6000ffbe0ff */
        /* <DEDUP_REMOVED lines=12> */
[----:B-1----:R0:W5:Y:S01]  /*1f730*/  LDL.LU R229, [R1+0x146c] ;  /* 0x00146c0001e57983 */ /* 0x0021620000300800 */
[----:B------:R-:W-:Y:S02]  /*1f740*/  IADD3.X R244, R244, UR5, RZ, P4, !PT ;  /* 0x00000005f4f47c10 */ /* 0x000fe4000a7fe4ff */
[----:B------:R-:W-:Y:S02]  /*1f750*/  IADD3 R245, P4, R245, UR6, RZ ;  /* 0x00000006f5f57c10 */ /* 0x000fe4000ff9e0ff */
[----:B------:R-:W-:Y:S02]  /*1f760*/  IADD3.X R0, R0, UR5, RZ, P3, !PT ;  /* 0x0000000500007c10 */ /* 0x000fe40009ffe4ff */
[----:B------:R-:W-:Y:S02]  /*1f770*/  IADD3 R248, P3, R248, UR6, RZ ;  /* 0x00000006f8f87c10 */ /* 0x000fe4000ff7e0ff */
[----:B------:R-:W-:Y:S02]  /*1f780*/  IADD3.X R6, R6, UR5, RZ, P5, !PT ;  /* 0x0000000506067c10 */ /* 0x000fe4000affe4ff */
[----:B---3--:R-:W-:-:S05]  /*1f790*/  IADD3 R10, P6, R10, UR6, RZ ;  /* 0x000000060a0a7c10 */ /* 0x008fca000ffde0ff */
[----:B------:R1:W-:Y:S04]  /*1f7a0*/  STL [R1+0xe60], R10 ;  /* 0x000e600a01007387 */ /* 0x0003e80000100800 */
[----:B-1----:R-:W2:Y:S04]  /*1f7b0*/  LDL.LU R10, [R1+0xe0c] ;  /* 0x000e0c00010a7983 */ /* 0x002ea80000300800 */
[----:B------:R1:W-:Y:S04]  /*1f7c0*/  STL [R1+0xe84], R232 ;  /* 0x000e84e801007387 */ /* 0x0003e80000100800 */
[----:B-1----:R0:W5:Y:S04]  /*1f7d0*/  LDL.LU R232, [R1+0x1468] ;  /* 0x0014680001e87983 */ /* 0x0021680000300800 */
[----:B------:R1:W-:Y:S04]  /*1f7e0*/  STL [R1+0xe58], R233 ;  /* 0x000e58e901007387 */ /* 0x0003e80000100800 */
        /* <DEDUP_REMOVED lines=9> */
[----:B------:R1:W-:Y:S04]  /*1f880*/  STL [R1+0xe48], R241 ;  /* 0x000e48f101007387 */ /* 0x0003e80000100800 */
        /* <DEDUP_REMOVED lines=8> */
[----:B-1----:R-:W3:Y:S04]  /*1f910*/  LDL.LU R248, [R1+0x1444] ;  /* 0x0014440001f87983 */ /* 0x002ee80000300800 */
[----:B------:R1:W-:Y:S04]  /*1f920*/  STL [R1+0xe5c], R252 ;  /* 0x000e5cfc01007387 */ /* 0x0003e80000100800 */
[----:B-1----:R-:W2:Y:S04]  /*1f930*/  LDL.LU R252, [R1+0x1440] ;  /* 0x0014400001fc7983 */ /* 0x002ea80000300800 */
[----:B------:R1:W-:Y:S04]  /*1f940*/  STL [R1+0xe30], R3 ;  /* 0x000e300301007387 */ /* 0x0003e80000100800 */
[----:B-1----:R-:W3:Y:S04]  /*1f950*/  LDL.LU R3, [R1+0x143c] ;  /* 0x00143c0001037983 */ /* 0x002ee80000300800 */
[----:B------:R1:W-:Y:S04]  /*1f960*/  STL [R1+0xe54], R6 ;  /* 0x000e540601007387 */ /* 0x0003e80000100800 */
[----:B-1----:R-:W4:Y:S01]  /*1f970*/  LDL.LU R6, [R1+0x1438] ;  /* 0x0014380001067983 */ /* 0x002f220000300800 */
[----:B------:R-:W-:-:S02]  /*1f980*/  IADD3 R4, P5, R4, UR6, RZ ;  /* 0x0000000604047c10 */ /* 0x000fc4000ffbe0ff */
[----:B------:R-:W-:-:S03]  /*1f990*/  IADD3.X R249, R249, UR5, RZ, P2, !PT ;  /* 0x00000005f9f97c10 */ /* 0x000fc600097fe4ff */
[----:B------:R1:W-:Y:S04]  /*1f9a0*/  STL [R1+0xe28], R4 ;  /* 0x000e280401007387 */ /* 0x0003e80000100800 */
[----:B-1----:R-:W2:Y:S04]  /*1f9b0*/  LDL.LU R4, [R1+0x1434] ;  /* 0x0014340001047983 */ /* 0x002ea80000300800 */
[----:B------:R1:W-:Y:S04]  /*1f9c0*/  STL [R1+0xe4c], R249 ;  /* 0x000e4cf901007387 */ /* 0x0003e80000100800 */
[----:B-1----:R-:W2:Y:S01]  /*1f9d0*/  LDL.LU R249, [R1+0x1430] ;  /* 0x0014300001f97983 */ /* 0x002ea20000300800 */
[----:B----4-:R-:W-:-:S05]  /*1f9e0*/  IADD3 R6, P2, R6, UR6, RZ ;  /* 0x0000000606067c10 */ /* 0x010fca000ff5e0ff */
[----:B------:R1:W-:Y:S04]  /*1f9f0*/  STL [R1+0xe20], R6 ;  /* 0x000e200601007387 */ /* 0x0003e80000100800 */
[----:B-1----:R-:W4:Y:S01]  /*1fa00*/  LDL.LU R6, [R1+0x142c] ;  /* 0x00142c0001067983 */ /* 0x002f220000300800 */
[----:B------:R-:W-:Y:S02]  /*1fa10*/  IADD3.X R251, R251, UR5, RZ, P1, !PT ;  /* 0x00000005fbfb7c10 */ /* 0x000fe40008ffe4ff */
[----:B------:R-:W-:-:S03]  /*1fa20*/  IADD3 R250, P1, R250, UR6, RZ ;  /* 0x00000006fafa7c10 */ /* 0x000fc6000ff3e0ff */
[----:B------:R1:W-:Y:S04]  /*1fa30*/  STL [R1+0xe44], R251 ;  /* 0x000e44fb01007387 */ /* 0x0003e80000100800 */
[----:B-1----:R-:W2:Y:S04]  /*1fa40*/  LDL.LU R251, [R1+0x1428] ;  /* 0x0014280001fb7983 */ /* 0x002ea80000300800 */
[----:B------:R1:W-:Y:S04]  /*1fa50*/  STL [R1+0xe18], R250 ;  /* 0x000e18fa01007387 */ /* 0x0003e80000100800 */
[----:B-1----:R-:W2:Y:S01]  /*1fa60*/  LDL.LU R250, [R1+0x1424] ;  /* 0x0014240001fa7983 */ /* 0x002ea20000300800 */
[----:B------:R-:W-:Y:S01]  /*1fa70*/  WARPGROUP.ARRIVE ;  /* 0x00000000000079c5 */ /* 0x000fe20000000000 */
[----:B------:R-:W-:Y:S01]  /*1fa80*/  UMOV UR26, UR38 ;  /* 0x00000026001a7c82 */ /* 0x000fe20008000000 */
[----:B------:R-:W-:-:S04]  /*1fa90*/  UMOV UR27, UR39 ;  /* 0x00000027001b7c82 */ /* 0x000fc80008000000 */
[----:B------:R-:W-:Y:S01]  /*1faa0*/  HGMMA.64x256x16.F32.BF16 R24, gdesc[UR24].tnspA, R24, gsb0 ;  /* 0x23e00000181879f0 */ /* 0x000fe20008001818 */
[----:B----4-:R-:W-:-:S05]  /*1fab0*/  IADD3.X R6, R6, UR5, RZ, P4, !PT ;  /* 0x0000000506067c10 */ /* 0x010fca000a7fe4ff */
[----:B------:R1:W-:Y:S04]  /*1fac0*/  STL [R1+0xe3c], R6 ;  /* 0x000e3c0601007387 */ /* 0x0003e80000100800 */
[----:B-1----:R-:W4:Y:S01]  /*1fad0*/  LDL.LU R6, [R1+0x1420] ;  /* 0x0014200001067983 */ /* 0x002f220000300800 */
[----:B---3--:R-:W-:Y:S02]  /*1fae0*/  IADD3 R3, P4, R3, UR6, RZ ;  /* 0x0000000603037c10 */ /* 0x008fe4000ff9e0ff */
[----:B------:R-:W-:-:S03]  /*1faf0*/  IADD3.X R5, R5, UR5, RZ, P3, !PT ;  /* 0x0000000505057c10 */ /* 0x000fc60009ffe4ff */
[----:B------:R1:W-:Y:S04]  /*1fb00*/  STL [R1+0xe10], R3 ;  /* 0x000e100301007387 */ /* 0x0003e80000100800 */
[----:B-1----:R-:W3:Y:S04]  /*1fb10*/  LDL.LU R3, [R1+0x141c] ;  /* 0x00141c0001037983 */ /* 0x002ee80000300800 */
[----:B------:R1:W-:Y:S04]  /*1fb20*/  STL [R1+0xe34], R5 ;  /* 0x000e340501007387 */ /* 0x0003e80000100800 */
[----:B-1----:R-:W3:Y:S01]  /*1fb30*/  LDL.LU R5, [R1+0x1418] ;  /* 0x0014180001057983 */ /* 0x002ee20000300800 */
[----:B--2---:R-:W-:-:S02]  /*1fb40*/  IADD3.X R249, R249, UR5, RZ, P6, !PT ;  /* 0x00000005f9f97c10 */ /* 0x004fc4000b7fe4ff */
[----:B------:R-:W-:Y:S01]  /*1fb50*/  IADD3 R248, P6, R248, UR6, RZ ;  /* 0x00000006f8f87c10 */ /* 0x000fe2000ffde0ff */
[----:B------:R-:W-:Y:S02]  /*1fb60*/  WARPGROUP.DEPBAR.LE gsb0, 0x0 ;  /* 0x00008000000079c5 */ /* 0x000fe40000010000 */
[----:B------:R-:W-:Y:S01]  /*1fb70*/  WARPGROUP.ARRIVE ;  /* 0x00000000000079c5 */ /* 0x000fe20000000000 */
[----:B------:R-:W-:Y:S01]  /*1fb80*/  UMOV UR44, UR28 ;  /* 0x0000001c002c7c82 */ /* 0x000fe20008000000 */
[----:B------:R-:W-:-:S04]  /*1fb90*/  UMOV UR45, UR29 ;  /* 0x0000001d002d7c82 */ /* 0x000fc80008000000 */
[----:B------:R-:W-:Y:S01]  /*1fba0*/  HGMMA.64x256x16.F32.BF16 R24, gdesc[UR44].tnspA, R24, gsb0 ;  /* 0x23e000002c1879f0 */ /* 0x000fe20008001818 */
[----:B----4-:R-:W-:-:S05]  /*1fbb0*/  IADD3 R6, P3, R6, UR6, RZ ;  /* 0x0000000606067c10 */ /* 0x010fca000ff7e0ff */
[----:B------:R1:W-:Y:S04]  /*1fbc0*/  STL [R1+0xe08], R6 ;  /* 0x000e080601007387 */ /* 0x0003e80000100800 */
[----:B-1----:R0:W5:Y:S04]  /*1fbd0*/  LDL.LU R6, [R1+0x1414] ;  /* 0x0014140001067983 */ /* 0x0021680000300800 */
[----:B------:R1:W-:Y:S04]  /*1fbe0*/  STL [R1+0xe2c], R249 ;  /* 0x000e2cf901007387 */ /* 0x0003e80000100800 */
[----:B-1----:R-:W2:Y:S04]  /*1fbf0*/  LDL.LU R249, [R1+0x1410] ;  /* 0x0014100001f97983 */ /* 0x002ea80000300800 */
[----:B------:R1:W-:Y:S04]  /*1fc00*/  STL [R1+0xe00], R248 ;  /* 0x000e00f801007387 */ /* 0x0003e80000100800 */
[----:B-1----:R-:W4:Y:S01]  /*1fc10*/  LDL.LU R248, [R1+0x140c] ;  /* 0x00140c0001f87983 */ /* 0x002f220000300800 */
[----:B---3--:R-:W-:-:S02]  /*1fc20*/  IADD3.X R5, R5, UR5, RZ, P5, !PT ;  /* 0x0000000505057c10 */ /* 0x008fc4000affe4ff */
[----:B------:R-:W-:Y:S02]  /*1fc30*/  IADD3.X R4, R4, UR5, RZ, P2, !PT ;  /* 0x0000000504047c10 */ /* 0x000fe400097fe4ff */
[----:B------:R-:W-:Y:S02]  /*1fc40*/  IADD3.X R3, R3, UR5, RZ, P1, !PT ;  /* 0x0000000503037c10 */ /* 0x000fe40008ffe4ff */
[----:B------:R-:W-:Y:S01]  /*1fc50*/  IADD3.X R10, R10, UR5, RZ, P4, !PT ;  /* 0x000000050a0a7c10 */ /* 0x000fe2000a7fe4ff */
[----:B------:R1:W-:Y:S04]  /*1fc60*/  STL [R1+0xe24], R5 ;  /* 0x000e240501007387 */ /* 0x0003e80000100800 */
[----:B-1----:R0:W5:Y:S04]  /*1fc70*/  LDL.LU R5, [R1+0x1408] ;  /* 0x0014080001057983 */ /* 0x0021680000300800 */
[----:B------:R1:W-:Y:S04]  /*1fc80*/  STL [R1+0xe1c], R4 ;  /* 0x000e1c0401007387 */ /* 0x0003e80000100800 */
[----:B-1----:R0:W5:Y:S04]  /*1fc90*/  LDL.LU R4, [R1+0x1404] ;  /* 0x0014040001047983 */ /* 0x0021680000300800 */
[----:B------:R1:W-:Y:S04]  /*1fca0*/  STL [R1+0xe14], R3 ;  /* 0x000e140301007387 */ /* 0x0003e80000100800 */
[----:B-1----:R0:W5:Y:S04]  /*1fcb0*/  LDL.LU R3, [R1+0x1400] ;  /* 0x0014000001037983 */ /* 0x0021680000300800 */
[----:B------:R1:W-:Y:S02]  /*1fcc0*/  STL [R1+0xe0c], R10 ;  /* 0x000e0c0a01007387 */ /* 0x0003e40000100800 */
[----:B-1----:R-:W1:Y:S01]  /*1fcd0*/  LDC R10, c[0x0][0x238] ;  /* 0x00008e00ff0a7b82 */ /* 0x002e620000000800 */
[----:B------:R-:W-:-:S02]  /*1fce0*/  IADD3 R251, P5, R251, UR6, RZ ;  /* 0x00000006fbfb7c10 */ /* 0x000fc4000ffbe0ff */
[----:B------:R-:W-:Y:S01]  /*1fcf0*/  IADD3.X R9, R9, UR5, RZ, P3, !PT ;  /* 0x0000000509097c10 */ /* 0x000fe20009ffe4ff */
[----:B------:R-:W-:Y:S02]  /*1fd00*/  WARPGROUP.DEPBAR.LE gsb0, 0x0 ;  /* 0x00008000000079c5 */ /* 0x000fe40000010000 */
[----:B------:R-:W-:Y:S02]  /*1fd10*/  IADD3.X R252, R252, UR5, RZ, P6, !PT ;  /* 0x00000005fcfc7c10 */ /* 0x000fe4000b7fe4ff */
[----:B------:R-:W-:Y:S01]  /*1fd20*/  IADD3.X R250, R250, UR5, RZ, P5, !PT ;  /* 0x00000005fafa7c10 */ /* 0x000fe2000affe4ff */
[----:B------:R3:W-:Y:S02]  /*1fd30*/  STL [R1+0xe04], R9 ;  /* 0x000e040901007387 */ /* 0x0007e40000100800 */
[----:B---3--:R-:W-:Y:S02]  /*1fd40*/  IMAD.MOV.U32 R9, RZ, RZ, R8 ;  /* 0x000000ffff097224 */ /* 0x008fe400078e0008 */
[----:B------:R-:W-:-:S02]  /*1fd50*/  IMAD.MOV.U32 R8, RZ, RZ, R7 ;  /* 0x000000ffff087224 */ /* 0x000fc400078e0007 */
[----:B-1----:R-:W-:-:S04]  /*1fd60*/  IMAD.SHL.U32 R10, R10, 0x20, RZ ;  /* 0x000000200a0a7824 */ /* 0x002fc800078e00ff */
[----:B------:R-:W-:Y:S01]  /*1fd70*/  IMAD.SHL.U32 R10, R10, 0x2, RZ ;  /* 0x000000020a0a7824 */ /* 0x000fe200078e00ff */
[----:B--2---:R-:W-:-:S04]  /*1fd80*/  IADD3 R249, P2, R249, UR6, RZ ;  /* 0x00000006f9f97c10 */ /* 0x004fc8000ff5e0ff */
[----:B----4-:R-:W-:Y:S01]  /*1fd90*/  IADD3.X R248, R248, UR5, RZ, P2, !PT ;  /* 0x00000005f8f87c10 */ /* 0x010fe200097fe4ff */
[----:B0-----:R-:W-:Y:S08]  /*1fda0*/  @P0 BRA `(.L_x_1) ;  /* 0xfffffef800680947 */ /* 0x001ff0000383ffff */
[----:B------:R-:W2:Y:S04]  /*1fdb0*/  LDL.LU R7, [R1+0x1b8] ;  /* 0x0001b80001077983 */ /* 0x000ea80000300800 */
[----:B------:R-:W3:Y:S04]  /*1fdc0*/  LDL.LU R10, [R1+0x9b8] ;  /* 0x0009b800010a7983 */ /* 0x000ee80000300800 */
[----:B------:R-:W4:Y:S04]  /*1fdd0*/  LDL.LU R251, [R1+0x7ac] ;  /* 0x0007ac0001fb7983 */ /* 0x000f280000300800 */
[----:B------:R-:W2:Y:S04]  /*1fde0*/  LDL.LU R248, [R1+0x7a4] ;  /* 0x0007a40001f87983 */ /* 0x000ea80000300800 */
[----:B------:R-:W3:Y:S04]  /*1fdf0*/  LDL.LU R250, [R1+0x7a8] ;  /* 0x0007a80001fa7983 */ /* 0x000ee80000300800 */
[----:B------:R-:W3:Y:S04]  /*1fe00*/  LDL.LU R252, [R1+0x7a0] ;  /* 0x0007a00001fc7983 */ /* 0x000ee80000300800 */
[----:B------:R-:W3:Y:S04]  /*1fe10*/  LDL.LU R11, [R1+0x770] ;  /* 0x00077000010b7983 */ /* 0x000ee80000300800 */
[----:B------:R-:W3:Y:S04]  /*1fe20*/  LDL.LU R2, [R1+0x778] ;  /* 0x0007780001027983 */ /* 0x000ee80000300800 */
[----:B------:R-:W4:Y:S04]  /*1fe30*/  LDL.LU R9, [R1+0x3a4] ;  /* 0x0003a40001097983 */ /* 0x000f280000300800 */
[----:B------:R-:W2:Y:S04]  /*1fe40*/  LDL.LU R247, [R1+0xba4] ;  /* 0x000ba40001f77983 */ /* 0x000ea80000300800 */
[----:B------:R-:W3:Y:S04]  /*1fe50*/  LDL.LU R246, [R1+0xbac] ;  /* 0x000bac0001f67983 */ /* 0x000ee80000300800 */
[----:B------:R-:W3:Y:S04]  /*1fe60*/  LDL.LU R249, [R1+0x3ac] ;  /* 0x0003ac0001f97983 */ /* 0x000ee80000300800 */
[----:B-----5:R-:W4:Y:S04]  /*1fe70*/  LDL.LU R6, [R1+0xbd8] ;  /* 0x000bd80001067983 */ /* 0x020f280000300800 */
[----:B------:R-:W2:Y:S04]  /*1fe80*/  LDL.LU R0, [R1+0x3d0] ;  /* 0x0003d00001007983 */ /* 0x000ea80000300800 */
[----:B------:R-:W3:Y:S04]  /*1fe90*/  LDL.LU R8, [R1+0xbd0] ;  /* 0x000bd00001087983 */ /* 0x000ee80000300800 */
[----:B------:R0:W-:Y:S04]  /*1fea0*/  STL [R1+0x16e4], R245 ;  /* 0x0016e4f501007387 */ /* 0x0001e80000100800 */
[----:B0-----:R-:W4:Y:S04]  /*1feb0*/  LDL.LU R245, [R1+0x3d8] ;  /* 0x0003d80001f57983 */ /* 0x001f280000300800 */
[----:B------:R0:W-:Y:S04]  /*1fec0*/  STL [R1+0x16e0], R244 ;  /* 0x0016e0f401007387 */ /* 0x0001e80000100800 */
[----:B0-----:R-:W2:Y:S04]  /*1fed0*/  LDL.LU R244, [R1+0x7d0] ;  /* 0x0007d00001f47983 */ /* 0x001ea80000300800 */
[----:B------:R0:W-:Y:S04]  /*1fee0*/  STL [R1+0x16dc], R243 ;  /* 0x0016dcf301007387 */ /* 0x0001e80000100800 */
[----:B0-----:R-:W3:Y:S04]  /*1fef0*/  LDL.LU R243, [R1+0x7d8] ;  /* 0x0007d80001f37983 */ /* 0x001ee80000300800 */
[----:B------:R0:W-:Y:S04]  /*1ff00*/  STL [R1+0x16d8], R242 ;  /* 0x0016d8f201007387 */ /* 0x0001e80000100800 */
[----:B0-----:R-:W4:Y:S04]  /*1ff10*/  LDL.LU R242, [R1+0x7e4] ;  /* 0x0007e40001f27983 */ /* 0x001f280000300800 */
[----:B------:R0:W-:Y:S04]  /*1ff20*/  STL [R1+0x16d4], R241 ;  /* 0x0016d4f101007387 */ /* 0x0001e80000100800 */
[----:B0-----:R-:W2:Y:S04]  /*1ff30*/  LDL.LU R241, [R1+0x7ec] ;  /* 0x0007ec0001f17983 */ /* 0x001ea80000300800 */
        /* <DEDUP_REMOVED lines=24> */
[----:B------:R-:W-:Y:S04]  /*200c0*/  STL [R1+0x16a0], R228 ;  /* 0x0016a0e401007387 */ /* 0x000fe80000100800 */
[----:B------:R-:W-:Y:S04]  /*200d0*/  STL [R1+0x169c], R227 ;  /* 0x00169ce301007387 */ /* 0x000fe80000100800 */
[----:B------:R4:W-:Y:S04]  /*200e0*/  STL [R1+0x1698], R226 ;  /* 0x001698e201007387 */ /* 0x0009e80000100800 */
[----:B------:R2:W-:Y:S04]  /*200f0*/  STL [R1+0x1694], R225 ;  /* 0x001694e101007387 */ /* 0x0005e80000100800 */
[----:B------:R3:W-:Y:S04]  /*20100*/  STL [R1+0x1690], R224 ;  /* 0x001690e001007387 */ /* 0x0007e80000100800 */
[----:B------:R0:W-:Y:S04]  /*20110*/  STL [R1+0x168c], R223 ;  /* 0x00168cdf01007387 */ /* 0x0001e80000100800 */
[----:B------:R1:W-:Y:S04]  /*20120*/  STL [R1+0x1688], R222 ;  /* 0x001688de01007387 */ /* 0x0003e80000100800 */
[----:B------:R1:W-:Y:S04]  /*20130*/  STL [R1+0x1684], R221 ;  /* 0x001684dd01007387 */ /* 0x0003e80000100800 */
[----:B------:R1:W-:Y:S04]  /*20140*/  STL [R1+0x1680], R220 ;  /* 0x001680dc01007387 */ /* 0x0003e80000100800 */
[----:B------:R1:W-:Y:S04]  /*20150*/  STL [R1+0x167c], R219 ;  /* 0x00167cdb01007387 */ /* 0x0003e80000100800 */
        /* <DEDUP_REMOVED lines=19> */
[----:B----4-:R-:W-:-:S03]  /*20290*/  IMAD.MOV.U32 R226, RZ, RZ, R242 ;  /* 0x000000ffffe27224 */ /* 0x010fc600078e00f2 */
[----:B------:R-:W-:Y:S04]  /*202a0*/  STL [R1+0x162c], R199 ;  /* 0x00162cc701007387 */ /* 0x000fe80000100800 */
[----:B------:R-:W-:Y:S04]  /*202b0*/  STL [R1+0x1628], R198 ;  /* 0x001628c601007387 */ /* 0x000fe80000100800 */
[----:B------:R-:W-:Y:S04]  /*202c0*/  STL [R1+0x1624], R197 ;  /* 0x001624c501007387 */ /* 0x000fe80000100800 */
[----:B------:R-:W-:Y:S01]  /*202d0*/  STL [R1+0x1620], R196 ;  /* 0x001620c401007387 */ /* 0x000fe20000100800 */
[----:B--2---:R-:W-:-:S03]  /*202e0*/  IMAD.MOV.U32 R225, RZ, RZ, R241 ;  /* 0x000000ffffe17224 */ /* 0x004fc600078e00f1 */
[----:B------:R-:W-:Y:S04]  /*202f0*/  STL [R1+0x161c], R187 ;  /* 0x00161cbb01007387 */ /* 0x000fe80000100800 */
[----:B------:R-:W-:Y:S04]  /*20300*/  STL [R1+0x1618], R186 ;  /* 0x001618ba01007387 */ /* 0x000fe80000100800 */
[----:B------:R-:W-:Y:S01]  /*20310*/  STL [R1+0x1614], R185 ;  /* 0x001614b901007387 */ /* 0x000fe20000100800 */
[----:B---3--:R-:W-:-:S03]  /*20320*/  IMAD.MOV.U32 R224, RZ, RZ, R240 ;  /* 0x000000ffffe07224 */ /* 0x008fc600078e00f0 */
[----:B------:R-:W-:Y:S04]  /*20330*/  STL [R1+0x1610], R184 ;  /* 0x001610b801007387 */ /* 0x000fe80000100800 */
[----:B------:R-:W-:Y:S04]  /*20340*/  STL [R1+0x160c], R183 ;  /* 0x00160cb701007387 */ /* 0x000fe80000100800 */
[----:B------:R-:W-:Y:S04]  /*20350*/  STL [R1+0x1608], R182 ;  /* 0x001608b601007387 */ /* 0x000fe80000100800 */
[----:B------:R-:W-:Y:S01]  /*20360*/  STL [R1+0x1604], R181 ;  /* 0x001604b501007387 */ /* 0x000fe20000100800 */
[----:B0-----:R-:W-:-:S03]  /*20370*/  IMAD.MOV.U32 R223, RZ, RZ, R239 ;  /* 0x000000ffffdf7224 */ /* 0x001fc600078e00ef */
[----:B------:R-:W-:Y:S04]  /*20380*/  STL [R1+0x1600], R180 ;  /* 0x001600b401007387 */ /* 0x000fe80000100800 */
[----:B------:R-:W-:Y:S04]  /*20390*/  STL [R1+0x15fc], R179 ;  /* 0x0015fcb301007387 */ /* 0x000fe80000100800 */
[----:B------:R-:W-:Y:S01]  /*203a0*/  STL [R1+0x15f8], R178 ;  /* 0x0015f8b201007387 */ /* 0x000fe20000100800 */
[----:B-1----:R-:W-:-:S03]  /*203b0*/  IMAD.MOV.U32 R222, RZ, RZ, R238 ;  /* 0x000000ffffde7224 */ /* 0x002fc600078e00ee */
[----:B------:R-:W-:Y:S04]  /*203c0*/  STL [R1+0x15f4], R177 ;  /* 0x0015f4b101007387 */ /* 0x000fe80000100800 */
[----:B------:R-:W-:Y:S04]  /*203d0*/  STL [R1+0x15f0], R176 ;  /* 0x0015f0b001007387 */ /* 0x000fe80000100800 */
[----:B------:R-:W-:Y:S04]  /*203e0*/  STL [R1+0x15ec], R175 ;  /* 0x0015ecaf01007387 */ /* 0x000fe80000100800 */
[----:B------:R-:W-:Y:S01]  /*203f0*/  STL [R1+0x15e8], R174 ;  /* 0x0015e8ae01007387 */ /* 0x000fe20000100800 */
[----:B------:R-:W-:-:S03]  /*20400*/  IMAD.MOV.U32 R221, RZ, RZ, R237 ;  /* 0x000000ffffdd7224 */ /* 0x000fc600078e00ed */
[----:B------:R-:W-:Y:S04]  /*20410*/  STL [R1+0x15e4], R173 ;  /* 0x0015e4ad01007387 */ /* 0x000fe80000100800 */
[----:B------:R-:W-:Y:S04]  /*20420*/  STL [R1+0x15e0], R172 ;  /* 0x0015e0ac01007387 */ /* 0x000fe80000100800 */
[----:B------:R-:W-:Y:S01]  /*20430*/  STL [R1+0x15dc], R171 ;  /* 0x0015dcab01007387 */ /* 0x000fe20000100800 */
[----:B------:R-:W-:-:S03]  /*20440*/  IMAD.MOV.U32 R220, RZ, RZ, R236 ;  /* 0x000000ffffdc7224 */ /* 0x000fc600078e00ec */
[----:B------:R-:W-:Y:S04]  /*20450*/  STL [R1+0x15d8], R170 ;  /* 0x0015d8aa01007387 */ /* 0x000fe80000100800 */
[----:B------:R-:W-:Y:S04]  /*20460*/  STL [R1+0x15d4], R169 ;  /* 0x0015d4a901007387 */ /* 0x000fe80000100800 */
[----:B------:R-:W-:Y:S04]  /*20470*/  STL [R1+0x15d0], R168 ;  /* 0x0015d0a801007387 */ /* 0x000fe80000100800 */
[----:B------:R-:W-:Y:S01]  /*20480*/  STL [R1+0x15cc], R167 ;  /* 0x0015cca701007387 */ /* 0x000fe20000100800 */
[----:B------:R-:W-:-:S03]  /*20490*/  IMAD.MOV.U32 R219, RZ, RZ, R235 ;  /* 0x000000ffffdb7224 */ /* 0x000fc600078e00eb */
        /* <DEDUP_REMOVED lines=35> */
[----:B------:R0:W-:Y:S04]  /*206d0*/  STL [R1+0x1408], R5 ;  /* 0x0014080501007387 */ /* 0x0001e80000100800 */
[----:B------:R1:W-:Y:S04]  /*206e0*/  STL [R1+0x1404], R4 ;  /* 0x0014040401007387 */ /* 0x0003e80000100800 */
[----:B------:R2:W-:Y:S01]  /*206f0*/  STL [R1+0x1400], R3 ;  /* 0x0014000301007387 */ /* 0x0005e20000100800 */
[----:B0-----:R-:W-:-:S02]  /*20700*/  F2FP.BF16.F32.PACK_AB R5, R149, R230 ;  /* 0x000000e69505723e */ /* 0x001fc400000010ff */
[----:B-1----:R-:W-:Y:S02]  /*20710*/  F2FP.BF16.F32.PACK_AB R4, R231, R232 ;  /* 0x000000e8e704723e */ /* 0x002fe400000010ff */
[----:B--2---:R-:W-:-:S05]  /*20720*/  F2FP.BF16.F32.PACK_AB R3, R151, R229 ;  /* 0x000000e59703723e */ /* 0x004fca00000010ff */
[----:B------:R0:W-:Y:S04]  /*20730*/  STL [R1+0xf1c], R3 ;  /* 0x000f1c0301007387 */ /* 0x0001e80000100800 */
[----:B------:R-:W-:Y:S04]  /*20740*/  STL [R1+0xf18], R5 ;  /* 0x000f180501007387 */ /* 0x000fe80000100800 */
[----:B------:R-:W-:Y:S01]  /*20750*/  STL [R1+0xf14], R4 ;  /* 0x000f140401007387 */ /* 0x000fe20000100800 */
[----:B0-----:R-:W-:-:S05]  /*20760*/  F2FP.BF16.F32.PACK_AB R3, R233, R234 ;  /* 0x000000eae903723e */ /* 0x001fca00000010ff */
[----:B------:R0:W-:Y:S04]  /*20770*/  STL [R1+0xf10], R3 ;  /* 0x000f100301007387 */ /* 0x0001e80000100800 */
[----:B------:R-:W2:Y:S04]  /*20780*/  LDL.LU R227, [R1+0x3ec] ;  /* 0x0003ec0001e37983 */ /* 0x000ea80000300800 */
[----:B------:R-:W2:Y:S04]  /*20790*/  LDL.LU R228, [R1+0xbec] ;  /* 0x000bec0001e47983 */ /* 0x000ea80000300800 */
[----:B------:R-:W3:Y:S04]  /*207a0*/  LDL.LU R229, [R1+0x3e4] ;  /* 0x0003e40001e57983 */ /* 0x000ee80000300800 */
[----:B------:R-:W3:Y:S04]  /*207b0*/  LDL.LU R230, [R1+0xbe4] ;  /* 0x000be40001e67983 */ /* 0x000ee80000300800 */
[----:B------:R-:W4:Y:S04]  /*207c0*/  LDL.LU R231, [R1+0x7e8] ;  /* 0x0007e80001e77983 */ /* 0x000f280000300800 */
        /* <DEDUP_REMOVED lines=10> */
[----:B------:R-:W4:Y:S01]  /*20870*/  LDL.LU R242, [R1+0xbd4] ;  /* 0x000bd40001f27983 */ /* 0x000f220000300800 */
[----:B0-----:R-:W-:Y:S01]  /*20880*/  F2FP.BF16.F32.PACK_AB R3, R150, R219 ;  /* 0x000000db9603723e */ /* 0x001fe200000010ff */
[----:B------:R-:W-:Y:S01]  /*20890*/  IMAD.MOV.U32 R219, RZ, RZ, R243 ;  /* 0x000000ffffdb7224 */ /* 0x000fe200078e00f3 */
[----:B------:R-:W-:Y:S01]  /*208a0*/  F2FP.BF16.F32.PACK_AB R5, R148, R220 ;  /* 0x000000dc9405723e */ /* 0x000fe200000010ff */
[----:B------:R-:W-:Y:S01]  /*208b0*/  IMAD.MOV.U32 R220, RZ, RZ, R244 ;  /* 0x000000ffffdc7224 */ /* 0x000fe200078e00f4 */
[----:B------:R-:W-:Y:S01]  /*208c0*/  F2FP.BF16.F32.PACK_AB R4, R221, R222 ;  /* 0x000000dedd04723e */ /* 0x000fe200000010ff */
[----:B------:R0:W-:Y:S01]  /*208d0*/  STL [R1+0xf0c], R3 ;  /* 0x000f0c0301007387 */ /* 0x0001e20000100800 */
[----:B------:R-:W-:-:S02]  /*208e0*/  IMAD.MOV.U32 R221, RZ, RZ, R245 ;  /* 0x000000ffffdd7224 */ /* 0x000fc400078e00f5 */
[----:B------:R-:W-:Y:S01]  /*208f0*/  IMAD.MOV.U32 R222, RZ, RZ, R6 ;  /* 0x000000ffffde7224 */ /* 0x000fe200078e0006 */
[----:B------:R1:W-:Y:S04]  /*20900*/  STL [R1+0xf08], R5 ;  /* 0x000f080501007387 */ /* 0x0003e80000100800 */
[----:B------:R1:W-:Y:S01]  /*20910*/  STL [R1+0xf04], R4 ;  /* 0x000f040401007387 */ /* 0x0003e20000100800 */
[----:B0-----:R-:W-:Y:S01]  /*20920*/  F2FP.BF16.F32.PACK_AB R3, R223, R224 ;  /* 0x000000e0df03723e */ /* 0x001fe200000010ff */
[----:B------:R-:W-:Y:S02]  /*20930*/  IMAD.MOV.U32 R223, RZ, RZ, R0 ;  /* 0x000000ffffdf7224 */ /* 0x000fe400078e0000 */
[----:B------:R-:W-:Y:S01]  /*20940*/  IMAD.MOV.U32 R224, RZ, RZ, R8 ;  /* 0x000000ffffe07224 */ /* 0x000fe200078e0008 */
[----:B-1----:R-:W-:Y:S01]  /*20950*/  F2FP.BF16.F32.PACK_AB R5, R147, R225 ;  /* 0x000000e19305723e */ /* 0x002fe200000010ff */
[----:B------:R2:W-:Y:S01]  /*20960*/  STL [R1+0xf00], R3 ;  /* 0x000f000301007387 */ /* 0x0005e20000100800 */
[----:B------:R-:W-:-:S03]  /*20970*/  F2FP.BF16.F32.PACK_AB R4, R145, R226 ;  /* 0x000000e29104723e */ /* 0x000fc600000010ff */
[----:B------:R3:W-:Y:S04]  /*20980*/  STL [R1+0xefc], R5 ;  /* 0x000efc0501007387 */ /* 0x0007e80000100800 */
[----:B------:R4:W-:Y:S01]  /*20990*/  STL [R1+0xef8], R4 ;  /* 0x000ef80401007387 */ /* 0x0009e20000100800 */
[----:B--2---:R-:W-:-:S05]  /*209a0*/  F2FP.BF16.F32.PACK_AB R3, R227, R228 ;  /* 0x000000e4e303723e */ /* 0x004fca00000010ff */
[----:B------:R0:W-:Y:S01]  /*209b0*/  STL [R1+0xef4], R3 ;  /* 0x000ef40301007387 */ /* 0x0001e20000100800 */
[----:B---3--:R-:W-:Y:S02]  /*209c0*/  F2FP.BF16.F32.PACK_AB R5, R229, R230 ;  /* 0x000000e6e505723e */ /* 0x008fe400000010ff */
[----:B----4-:R-:W-:-:S03]  /*209d0*/  F2FP.BF16.F32.PACK_AB R4, R146, R231 ;  /* 0x000000e79204723e */ /* 0x010fc600000010ff */
[----:B------:R1:W-:Y:S01]  /*209e0*/  STL [R1+0xef0], R5 ;  /* 0x000ef00501007387 */ /* 0x0003e20000100800 */
[----:B0-----:R-:W-:-:S03]  /*209f0*/  F2FP.BF16.F32.PACK_AB R3, R144, R232 ;  /* 0x000000e89003723e */ /* 0x001fc600000010ff */
[----:B------:R0:W-:Y:S04]  /*20a00*/  STL [R1+0xeec], R4 ;  /* 0x000eec0401007387 */ /* 0x0001e80000100800 */
[----:B------:R2:W-:Y:S01]  /*20a10*/  STL [R1+0xee8], R3 ;  /* 0x000ee80301007387 */ /* 0x0005e20000100800 */
[----:B-1----:R-:W-:-:S05]  /*20a20*/  F2FP.BF16.F32.PACK_AB R5, R233, R234 ;  /* 0x000000eae905723e */ /* 0x002fca00000010ff */
[----:B------:R1:W-:Y:S01]  /*20a30*/  STL [R1+0xee4], R5 ;  /* 0x000ee40501007387 */ /* 0x0003e20000100800 */
[----:B0-----:R-:W-:Y:S02]  /*20a40*/  F2FP.BF16.F32.PACK_AB R4, R235, R236 ;  /* 0x000000eceb04723e */ /* 0x001fe400000010ff */
[----:B--2---:R-:W-:-:S03]  /*20a50*/  F2FP.BF16.F32.PACK_AB R3, R143, R237 ;  /* 0x000000ed8f03723e */ /* 0x004fc600000010ff */
[----:B------:R0:W-:Y:S01]  /*20a60*/  STL [R1+0xee0], R4 ;  /* 0x000ee00401007387 */ /* 0x0001e20000100800 */
[----:B-1----:R-:W-:-:S03]  /*20a70*/  F2FP.BF16.F32.PACK_AB R5, R141, R238 ;  /* 0x000000ee8d05723e */ /* 0x002fc600000010ff */
[----:B------:R1:W-:Y:S04]  /*20a80*/  STL [R1+0xedc], R3 ;  /* 0x000edc0301007387 */ /* 0x0003e80000100800 */
[----:B------:R-:W-:Y:S01]  /*20a90*/  STL [R1+0xed8], R5 ;  /* 0x000ed80501007387 */ /* 0x000fe20000100800 */
[----:B0-----:R-:W-:-:S05]  /*20aa0*/  F2FP.BF16.F32.PACK_AB R4, R239, R240 ;  /* 0x000000f0ef04723e */ /* 0x001fca00000010ff */
[----:B------:R-:W-:Y:S01]  /*20ab0*/  STL [R1+0xed4], R4 ;  /* 0x000ed40401007387 */ /* 0x000fe20000100800 */
[----:B-1----:R-:W-:-:S05]  /*20ac0*/  F2FP.BF16.F32.PACK_AB R3, R241, R242 ;  /* 0x000000f2f103723e */ /* 0x002fca00000010ff */
[----:B------:R0:W-:Y:S04]  /*20ad0*/  STL [R1+0xed0], R3 ;  /* 0x000ed00301007387 */ /* 0x0001e80000100800 */
[----:B------:R-:W2:Y:S04]  /*20ae0*/  LDL.LU R225, [R1+0x7cc] ;  /* 0x0007cc0001e17983 */ /* 0x000ea80000300800 */
        /* <DEDUP_REMOVED lines=31> */
[----:B------:R2:W-:Y:S01]  /*20ce0*/  STL [R1+0xec8], R5 ;  /* 0x000ec80501007387 */ /* 0x0005e20000100800 */
[----:B------:R-:W-:Y:S02]  /*20cf0*/  IMAD.MOV.U32 R215, RZ, RZ, R251 ;  /* 0x000000ffffd77224 */ /* 0x000fe400078e00fb */
[----:B------:R-:W-:Y:S01]  /*20d00*/  IMAD.MOV.U32 R216, RZ, RZ, R248 ;  /* 0x000000ffffd87224 */ /* 0x000fe200078e00f8 */
[----:B------:R3:W-:Y:S01]  /*20d10*/  STL [R1+0xec4], R4 ;  /* 0x000ec40401007387 */ /* 0x0007e20000100800 */
[----:B------:R-:W-:Y:S01]  /*20d20*/  IMAD.MOV.U32 R221, RZ, RZ, R250 ;  /* 0x000000ffffdd7224 */ /* 0x000fe200078e00fa */
[----:B0-----:R-:W-:Y:S01]  /*20d30*/  F2FP.BF16.F32.PACK_AB R3, R223, R224 ;  /* 0x000000e0df03723e */ /* 0x001fe200000010ff */
[----:B------:R-:W-:-:S04]  /*20d40*/  IMAD.MOV.U32 R222, RZ, RZ, R252 ;  /* 0x000000ffffde7224 */ /* 0x000fc800078e00fc */
[----:B------:R4:W-:Y:S01]  /*20d50*/  STL [R1+0xec0], R3 ;  /* 0x000ec00301007387 */ /* 0x0009e20000100800 */
[----:B--2---:R-:W-:Y:S02]  /*20d60*/  F2FP.BF16.F32.PACK_AB R5, R139, R225 ;  /* 0x000000e18b05723e */ /* 0x004fe400000010ff */
[----:B---3--:R-:W-:-:S03]  /*20d70*/  F2FP.BF16.F32.PACK_AB R4, R137, R226 ;  /* 0x000000e28904723e */ /* 0x008fc600000010ff */
[----:B------:R0:W-:Y:S04]  /*20d80*/  STL [R1+0xebc], R5 ;  /* 0x000ebc0501007387 */ /* 0x0001e80000100800 */
[----:B------:R1:W-:Y:S01]  /*20d90*/  STL [R1+0xeb8], R4 ;  /* 0x000eb80401007387 */ /* 0x0003e20000100800 */
[----:B----4-:R-:W-:-:S05]  /*20da0*/  F2FP.BF16.F32.PACK_AB R3, R227, R228 ;  /* 0x000000e4e303723e */ /* 0x010fca00000010ff */
[----:B------:R2:W-:Y:S01]  /*20db0*/  STL [R1+0xeb4], R3 ;  /* 0x000eb40301007387 */ /* 0x0005e20000100800 */
[----:B0-----:R-:W-:Y:S02]  /*20dc0*/  F2FP.BF16.F32.PACK_AB R5, R229, R230 ;  /* 0x000000e6e505723e */ /* 0x001fe400000010ff */
[----:B-1----:R-:W-:-:S03]  /*20dd0*/  F2FP.BF16.F32.PACK_AB R4, R138, R231 ;  /* 0x000000e78a04723e */ /* 0x002fc600000010ff */
[----:B------:R0:W-:Y:S01]  /*20de0*/  STL [R1+0xeb0], R5 ;  /* 0x000eb00501007387 */ /* 0x0001e20000100800 */
[----:B--2---:R-:W-:-:S03]  /*20df0*/  F2FP.BF16.F32.PACK_AB R3, R136, R232 ;  /* 0x000000e88803723e */ /* 0x004fc600000010ff */
[----:B------:R1:W-:Y:S04]  /*20e00*/  STL [R1+0xeac], R4 ;  /* 0x000eac0401007387 */ /* 0x0003e80000100800 */
[----:B------:R2:W-:Y:S01]  /*20e10*/  STL [R1+0xea8], R3 ;  /* 0x000ea80301007387 */ /* 0x0005e20000100800 */
[----:B0-----:R-:W-:-:S05]  /*20e20*/  F2FP.BF16.F32.PACK_AB R5, R233, R234 ;  /* 0x000000eae905723e */ /* 0x001fca00000010ff */
[----:B------:R0:W-:Y:S01]  /*20e30*/  STL [R1+0xea4], R5 ;  /* 0x000ea40501007387 */ /* 0x0001e20000100800 */
[----:B-1----:R-:W-:Y:S02]  /*20e40*/  F2FP.BF16.F32.PACK_AB R4, R235, R236 ;  /* 0x000000eceb04723e */ /* 0x002fe400000010ff */
[----:B--2---:R-:W-:-:S03]  /*20e50*/  F2FP.BF16.F32.PACK_AB R3, R135, R237 ;  /* 0x000000ed8703723e */ /* 0x004fc600000010ff */
        /* <DEDUP_REMOVED lines=10> */
[----:B------:R-:W-:Y:S04]  /*20f00*/  STL [R1+0xe8c], R5 ;  /* 0x000e8c0501007387 */ /* 0x000fe80000100800 */
[----:B------:R-:W-:Y:S01]  /*20f10*/  STL [R1+0xe88], R4 ;  /* 0x000e880401007387 */ /* 0x000fe20000100800 */
[----:B0-----:R-:W-:-:S05]  /*20f20*/  F2FP.BF16.F32.PACK_AB R3, R245, R6 ;  /* 0x00000006f503723e */ /* 0x001fca00000010ff */
[----:B------:R-:W-:Y:S01]  /*20f30*/  STL [R1+0xe84], R3 ;  /* 0x000e840301007387 */ /* 0x000fe20000100800 */
[----:B------:R-:W-:-:S05]  /*20f40*/  F2FP.BF16.F32.PACK_AB R0, R0, R8 ;  /* 0x000000080000723e */ /* 0x000fca00000010ff */
        /* <DEDUP_REMOVED lines=25> */
[----:B0-----:R-:W4:Y:S04]  /*210e0*/  LDL.LU R0, [R1+0x388] ;  /* 0x0003880001007983 */ /* 0x001f280000300800 */
        /* <DEDUP_REMOVED lines=9> */
[----:B------:R-:W-:Y:S01]  /*21180*/  F2FP.BF16.F32.PACK_AB R5, R131, R215 ;  /* 0x000000d78305723e */ /* 0x000fe200000010ff */
[----:B------:R-:W-:Y:S01]  /*21190*/  IMAD.MOV.U32 R212, RZ, RZ, R11 ;  /* 0x000000ffffd47224 */ /* 0x000fe200078e000b */
[----:B------:R-:W-:Y:S01]  /*211a0*/  F2FP.BF16.F32.PACK_AB R4, R129, R216 ;  /* 0x000000d88104723e */ /* 0x000fe200000010ff */
[----:B------:R-:W-:Y:S01]  /*211b0*/  IMAD.MOV.U32 R211, RZ, RZ, R2 ;  /* 0x000000ffffd37224 */ /* 0x000fe200078e0002 */
[----:B------:R-:W-:Y:S01]  /*211c0*/  F2FP.BF16.F32.PACK_AB R3, R217, R218 ;  /* 0x000000dad903723e */ /* 0x000fe200000010ff */
[----:B------:R0:W-:Y:S04]  /*211d0*/  STL [R1+0xe7c], R5 ;  /* 0x000e7c0501007387 */ /* 0x0001e80000100800 */
[----:B------:R1:W-:Y:S04]  /*211e0*/  STL [R1+0xe78], R4 ;  /* 0x000e780401007387 */ /* 0x0003e80000100800 */
[----:B------:R1:W-:Y:S01]  /*211f0*/  STL [R1+0xe74], R3 ;  /* 0x000e740301007387 */ /* 0x0003e20000100800 */
[----:B0-----:R-:W-:-:S02]  /*21200*/  F2FP.BF16.F32.PACK_AB R5, R219, R220 ;  /* 0x000000dcdb05723e */ /* 0x001fc400000010ff */
[----:B-1----:R-:W-:-:S03]  /*21210*/  F2FP.BF16.F32.PACK_AB R4, R130, R221 ;  /* 0x000000dd8204723e */ /* 0x002fc600000010ff */
        /* <DEDUP_REMOVED lines=37> */
[----:B------:R0:W-:Y:S01]  /*21470*/  STL [R1+0xe24], R4 ;  /* 0x000e240401007387 */ /* 0x0001e20000100800 */
[----:B-1----:R-:W-:Y:S02]  /*21480*/  F2FP.BF16.F32.PACK_AB R3, R9, R247 ;  /* 0x000000f70903723e */ /* 0x002fe400000010ff */
[----:B------:R-:W-:-:S03]  /*21490*/  F2FP.BF16.F32.PACK_AB R0, R119, R246 ;  /* 0x000000f67700723e */ /* 0x000fc600000010ff */
[----:B------:R1:W-:Y:S01]  /*214a0*/  STL [R1+0xe20], R3 ;  /* 0x000e200301007387 */ /* 0x0003e20000100800 */
[----:B0-----:R-:W-:-:S03]  /*214b0*/  F2FP.BF16.F32.PACK_AB R4, R117, R249 ;  /* 0x000000f97504723e */ /* 0x001fc600000010ff */
[----:B------:R0:W-:Y:S04]  /*214c0*/  STL [R1+0xe1c], R0 ;  /* 0x000e1c0001007387 */ /* 0x0001e80000100800 */
[----:B------:R-:W-:Y:S01]  /*214d0*/  STL [R1+0xe18], R4 ;  /* 0x000e180401007387 */ /* 0x000fe20000100800 */
[----:B-1----:R-:W-:-:S05]  /*214e0*/  F2FP.BF16.F32.PACK_AB R3, R251, R248 ;  /* 0x000000f8fb03723e */ /* 0x002fca00000010ff */
        /* <DEDUP_REMOVED lines=49> */
[----:B------:R-:W-:-:S02]  /*21800*/  F2FP.BF16.F32.PACK_AB R3, R118, R211 ;  /* 0x000000d37603723e */ /* 0x000fc400000010ff */
        /* <DEDUP_REMOVED lines=44> */
[----:B------:R-:W-:Y:S01]  /*21ad0*/  STL [R1+0xbb4], R5 ;  /* 0x000bb40501007387 */ /* 0x000fe20000100800 */
[----:B0-----:R-:W-:Y:S02]  /*21ae0*/  F2FP.BF16.F32.PACK_AB R4, R245, R6 ;  /* 0x00000006f504723e */ /* 0x001fe400000010ff */
[----:B--2---:R-:W-:-:S03]  /*21af0*/  F2FP.BF16.F32.PACK_AB R3, R106, R0 ;  /* 0x000000006a03723e */ /* 0x004fc600000010ff */
[----:B------:R0:W-:Y:S01]  /*21b00*/  STL [R1+0xbb0], R4 ;  /* 0x000bb00401007387 */ /* 0x0001e20000100800 */
[----:B------:R-:W-:-:S03]  /*21b10*/  F2FP.BF16.F32.PACK_AB R0, R104, R8 ;  /* 0x000000086800723e */ /* 0x000fc600000010ff */
        /* <DEDUP_REMOVED lines=62> */
[----:B--2---:R-:W-:-:S02]  /*21f00*/  F2FP.BF16.F32.PACK_AB R3, R102, R211 ;  /* 0x000000d36603723e */ /* 0x004fc400000010ff */
        /* <DEDUP_REMOVED lines=44> */
[----:B------:R-:W-:Y:S01]  /*221d0*/  STL [R1+0xb34], R5 ;  /* 0x000b340501007387 */ /* 0x000fe20000100800 */
[----:B-1----:R-:W-:Y:S02]  /*221e0*/  F2FP.BF16.F32.PACK_AB R4, R245, R6 ;  /* 0x00000006f504723e */ /* 0x002fe400000010ff */
        /* <DEDUP_REMOVED lines=414> */
[----:B------:R-:W-:Y:S01]  /*23bd0*/  STL [R1+0x688], R5 ;  /* 0x0006880501007387 */ /* 0x000fe20000100800 */
[----:B0-----:R-:W-:-:S05]  /*23be0*/  F2FP.BF16.F32.PACK_AB R4, R217, R218 ;  /* 0x000000dad904723e */ /* 0x001fca00000010ff */
[----:B------:R0:W-:Y:S01]  /*23bf0*/  STL [R1+0x684], R4 ;  /* 0x0006840401007387 */ /* 0x0001e20000100800 */
[----:B-1----:R-:W-:-:S05]  /*23c00*/  F2FP.BF16.F32.PACK_AB R3, R219, R220 ;  /* 0x000000dcdb03723e */ /* 0x002fca00000010ff */
[----:B------:R1:W-:Y:S01]  /*23c10*/  STL [R1+0x680], R3 ;  /* 0x0006800301007387 */ /* 0x0003e20000100800 */
[----:B0-----:R-:W-:-:S05]  /*23c20*/  F2FP.BF16.F32.PACK_AB R4, R34, R221 ;  /* 0x000000dd2204723e */ /* 0x001fca00000010ff */
[----:B------:R0:W-:Y:S01]  /*23c30*/  STL [R1+0x67c], R4 ;  /* 0x00067c0401007387 */ /* 0x0001e20000100800 */
[----:B-1----:R-:W-:Y:S02]  /*23c40*/  F2FP.BF16.F32.PACK_AB R3, R32, R222 ;  /* 0x000000de2003723e */ /* 0x002fe400000010ff */
[----:B------:R-:W-:-:S03]  /*23c50*/  F2FP.BF16.F32.PACK_AB R5, R223, R224 ;  /* 0x000000e0df05723e */ /* 0x000fc600000010ff */
[----:B------:R1:W-:Y:S01]  /*23c60*/  STL [R1+0x678], R3 ;  /* 0x0006780301007387 */ /* 0x0003e20000100800 */
[----:B0-----:R-:W-:-:S03]  /*23c70*/  F2FP.BF16.F32.PACK_AB R4, R225, R226 ;  /* 0x000000e2e104723e */ /* 0x001fc600000010ff */
[----:B------:R0:W-:Y:S04]  /*23c80*/  STL [R1+0x674], R5 ;  /* 0x0006740501007387 */ /* 0x0001e80000100800 */
[----:B------:R2:W-:Y:S01]  /*23c90*/  STL [R1+0x670], R4 ;  /* 0x0006700401007387 */ /* 0x0005e20000100800 */
[----:B-1----:R-:W-:Y:S02]  /*23ca0*/  F2FP.BF16.F32.PACK_AB R3, R31, R227 ;  /* 0x000000e31f03723e */ /* 0x002fe400000010ff */
[----:B0-----:R-:W-:-:S03]  /*23cb0*/  F2FP.BF16.F32.PACK_AB R5, R29, R228 ;  /* 0x000000e41d05723e */ /* 0x001fc600000010ff */
[----:B------:R0:W-:Y:S01]  /*23cc0*/  STL [R1+0x66c], R3 ;  /* 0x00066c0301007387 */ /* 0x0001e20000100800 */
[----:B--2---:R-:W-:-:S03]  /*23cd0*/  F2FP.BF16.F32.PACK_AB R4, R229, R230 ;  /* 0x000000e6e504723e */ /* 0x004fc600000010ff */
[----:B------:R1:W-:Y:S04]  /*23ce0*/  STL [R1+0x668], R5 ;  /* 0x0006680501007387 */ /* 0x0003e80000100800 */
        /* <DEDUP_REMOVED lines=25> */
[----:B-1----:R-:W-:-:S05]  /*23e80*/  F2FP.BF16.F32.PACK_AB R3, R9, R247 ;  /* 0x000000f70903723e */ /* 0x002fca00000010ff */
[----:B------:R1:W-:Y:S01]  /*23e90*/  STL [R1+0x630], R3 ;  /* 0x0006300301007387 */ /* 0x0003e20000100800 */
[----:B------:R-:W-:-:S05]  /*23ea0*/  F2FP.BF16.F32.PACK_AB R0, R246, R249 ;  /* 0x000000f9f600723e */ /* 0x000fca00000010ff */
[----:B------:R2:W-:Y:S01]  /*23eb0*/  STL [R1+0x62c], R0 ;  /* 0x00062c0001007387 */ /* 0x0005e20000100800 */
[----:B0-----:R-:W-:-:S05]  /*23ec0*/  F2FP.BF16.F32.PACK_AB R4, R251, R248 ;  /* 0x000000f8fb04723e */ /* 0x001fca00000010ff */
[----:B------:R-:W-:Y:S01]  /*23ed0*/  STL [R1+0x628], R4 ;  /* 0x0006280401007387 */ /* 0x000fe20000100800 */
[----:B-1----:R-:W-:-:S03]  /*23ee0*/  F2FP.BF16.F32.PACK_AB R3, R250, R252 ;  /* 0x000000fcfa03723e */ /* 0x002fc600000010ff */
[----:B------:R-:W3:Y:S04]  /*23ef0*/  LDL.LU R197, [R1+0x1f0] ;  /* 0x0001f00001c57983 */ /* 0x000ee80000300800 */
[----:B------:R-:W-:Y:S01]  /*23f00*/  STL [R1+0x624], R3 ;  /* 0x0006240301007387 */ /* 0x000fe20000100800 */
[----:B--2---:R-:W-:-:S03]  /*23f10*/  F2FP.BF16.F32.PACK_AB R0, R11, R2 ;  /* 0x000000020b00723e */ /* 0x004fc600000010ff */
[----:B------:R-:W3:Y:S04]  /*23f20*/  LDL.LU R198, [R1+0x9f0] ;  /* 0x0009f00001c67983 */ /* 0x000ee80000300800 */
[----:B------:R0:W-:Y:S04]  /*23f30*/  STL [R1+0x620], R0 ;  /* 0x0006200001007387 */ /* 0x0001e80000100800 */
[----:B------:R-:W2:Y:S04]  /*23f40*/  LDL.LU R199, [R1+0x5f8] ;  /* 0x0005f80001c77983 */ /* 0x000ea80000300800 */
[----:B------:R-:W2:Y:S04]  /*23f50*/  LDL.LU R200, [R1+0xdf8] ;  /* 0x000df80001c87983 */ /* 0x000ea80000300800 */
        /* <DEDUP_REMOVED lines=60> */
[----:B---3--:R-:W-:-:S02]  /*24320*/  F2FP.BF16.F32.PACK_AB R5, R197, R198 ;  /* 0x000000c6c505723e */ /* 0x008fc400000010ff */
[----:B--2---:R-:W-:Y:S02]  /*24330*/  F2FP.BF16.F32.PACK_AB R4, R199, R200 ;  /* 0x000000c8c704723e */ /* 0x004fe400000010ff */
[----:B----4-:R-:W-:-:S05]  /*24340*/  F2FP.BF16.F32.PACK_AB R3, R187, R196 ;  /* 0x000000c4bb03723e */ /* 0x010fca00000010ff */
[----:B------:R0:W-:Y:S04]  /*24350*/  STL [R1+0x61c], R3 ;  /* 0x00061c0301007387 */ /* 0x0001e80000100800 */
[----:B------:R1:W-:Y:S01]  /*24360*/  STL [R1+0x618], R5 ;  /* 0x0006180501007387 */ /* 0x0003e20000100800 */
[----:B0-----:R-:W-:-:S03]  /*24370*/  F2FP.BF16.F32.PACK_AB R3, R201, R202 ;  /* 0x000000cac903723e */ /* 0x001fc600000010ff */
[----:B------:R0:W-:Y:S01]  /*24380*/  STL [R1+0x614], R4 ;  /* 0x0006140401007387 */ /* 0x0001e20000100800 */
[----:B-1----:R-:W-:-:S03]  /*24390*/  F2FP.BF16.F32.PACK_AB R5, R203, R204 ;  /* 0x000000cccb05723e */ /* 0x002fc600000010ff */
[----:B------:R1:W-:Y:S01]  /*243a0*/  STL [R1+0x610], R3 ;  /* 0x0006100301007387 */ /* 0x0003e20000100800 */
[----:B0-----:R-:W-:-:S03]  /*243b0*/  F2FP.BF16.F32.PACK_AB R4, R205, R206 ;  /* 0x000000cecd04723e */ /* 0x001fc600000010ff */
[----:B------:R0:W-:Y:S01]  /*243c0*/  STL [R1+0x60c], R5 ;  /* 0x00060c0501007387 */ /* 0x0001e20000100800 */
[----:B-1----:R-:W-:-:S03]  /*243d0*/  F2FP.BF16.F32.PACK_AB R3, R207, R208 ;  /* 0x000000d0cf03723e */ /* 0x002fc600000010ff */
        /* <DEDUP_REMOVED lines=40> */
[----:B------:R-:W-:Y:S01]  /*24660*/  STL [R1+0x368], R5 ;  /* 0x0003680501007387 */ /* 0x000fe20000100800 */
[----:B--2---:R-:W-:-:S03]  /*24670*/  F2FP.BF16.F32.PACK_AB R3, R9, R247 ;  /* 0x000000f70903723e */ /* 0x004fc600000010ff */
[----:B------:R0:W-:Y:S04]  /*24680*/  STL [R1+0x364], R4 ;  /* 0x0003640401007387 */ /* 0x0001e80000100800 */
[----:B------:R1:W-:Y:S01]  /*24690*/  STL [R1+0x360], R3 ;  /* 0x0003600301007387 */ /* 0x0003e20000100800 */
[----:B------:R-:W-:Y:S02]  /*246a0*/  F2FP.BF16.F32.PACK_AB R0, R246, R249 ;  /* 0x000000f9f600723e */ /* 0x000fe400000010ff */
[----:B0-----:R-:W-:-:S03]  /*246b0*/  F2FP.BF16.F32.PACK_AB R4, R251, R248 ;  /* 0x000000f8fb04723e */ /* 0x001fc600000010ff */
[----:B------:R0:W-:Y:S01]  /*246c0*/  STL [R1+0x33c], R0 ;  /* 0x00033c0001007387 */ /* 0x0001e20000100800 */
[----:B-1----:R-:W-:-:S03]  /*246d0*/  F2FP.BF16.F32.PACK_AB R3, R250, R252 ;  /* 0x000000fcfa03723e */ /* 0x002fc600000010ff */
[----:B------:R-:W-:Y:S04]  /*246e0*/  STL [R1+0x338], R4 ;  /* 0x0003380401007387 */ /* 0x000fe80000100800 */
[----:B------:R-:W-:Y:S04]  /*246f0*/  STL [R1+0x334], R3 ;  /* 0x0003340301007387 */ /* 0x000fe80000100800 */
[----:B------:R-:W2:Y:S01]  /*24700*/  LDL.LU R250, [R1+0x9b0] ;  /* 0x0009b00001fa7983 */ /* 0x000ea20000300800 */
[----:B0-----:R-:W-:-:S05]  /*24710*/  F2FP.BF16.F32.PACK_AB R0, R11, R2 ;  /* 0x000000020b00723e */ /* 0x001fca00000010ff */
[----:B------:R-:W-:Y:S04]  /*24720*/  STL [R1+0x330], R0 ;  /* 0x0003300001007387 */ /* 0x000fe80000100800 */
[----:B--2---:R-:W-:Y:S04]  /*24730*/  STL [R1+0x16f8], R250 ;  /* 0x0016f8fa01007387 */ /* 0x004fe80000100800 */
[----:B------:R-:W2:Y:S04]  /*24740*/  LDL.LU R249, [R1+0xdb8] ;  /* 0x000db80001f97983 */ /* 0x000ea80000300800 */
[----:B--2---:R0:W-:Y:S04]  /*24750*/  STL [R1+0x16f4], R249 ;  /* 0x0016f4f901007387 */ /* 0x0041e80000100800 */
[----:B0-----:R-:W2:Y:S04]  /*24760*/  LDL.LU R249, [R1+0x1b0] ;  /* 0x0001b00001f97983 */ /* 0x001ea80000300800 */
[----:B------:R-:W3:Y:S04]  /*24770*/  LDL.LU R248, [R1+0xdb0] ;  /* 0x000db00001f87983 */ /* 0x000ee80000300800 */
[----:B---3--:R0:W-:Y:S04]  /*24780*/  STL [R1+0x16f0], R248 ;  /* 0x0016f0f801007387 */ /* 0x0081e80000100800 */
[----:B0-----:R-:W3:Y:S04]  /*24790*/  LDL.LU R248, [R1+0x5b8] ;  /* 0x0005b80001f87983 */ /* 0x001ee80000300800 */
[----:B------:R-:W4:Y:S04]  /*247a0*/  LDL.LU R247, [R1+0x9ac] ;  /* 0x0009ac0001f77983 */ /* 0x000f280000300800 */
[----:B----4-:R0:W-:Y:S04]  /*247b0*/  STL [R1+0x16ec], R247 ;  /* 0x0016ecf701007387 */ /* 0x0101e80000100800 */
[----:B0-----:R-:W4:Y:S04]  /*247c0*/  LDL.LU R247, [R1+0x5b0] ;  /* 0x0005b00001f77983 */ /* 0x001f280000300800 */
[----:B------:R-:W2:Y:S04]  /*247d0*/  LDL.LU R245, [R1+0x1a4] ;  /* 0x0001a40001f57983 */ /* 0x000ea80000300800 */
[----:B--2---:R0:W-:Y:S04]  /*247e0*/  STL [R1+0x16e8], R245 ;  /* 0x0016e8f501007387 */ /* 0x0041e80000100800 */
[----:B0-----:R-:W2:Y:S04]  /*247f0*/  LDL.LU R245, [R1+0x1ac] ;  /* 0x0001ac0001f57983 */ /* 0x001ea80000300800 */
[----:B------:R-:W2:Y:S04]  /*24800*/  LDL.LU R246, [R1+0x9a4] ;  /* 0x0009a40001f67983 */ /* 0x000ea80000300800 */
        /* <DEDUP_REMOVED lines=177> */
[----:B------:R-:W2:Y:S01]  /*25320*/  LDL.LU R11, [R1+0x8c8] ;  /* 0x0008c800010b7983 */ /* 0x000ea20000300800 */
[----:B------:R-:W-:-:S03]  /*25330*/  IMAD.MOV.U32 R251, RZ, RZ, R10 ;  /* 0x000000fffffb7224 */ /* 0x000fc600078e000a */
        /* <DEDUP_REMOVED lines=143> */
[----:B------:R-:W4:Y:S01]  /*25c30*/  LDL.LU R194, [R1+0x58] ;  /* 0x0000580001c27983 */ /* 0x000f220000300800 */
[----:B------:R-:W-:-:S05]  /*25c40*/  IMAD.MOV.U32 R250, RZ, RZ, R7 ;  /* 0x000000fffffa7224 */ /* 0x000fca00078e0007 */
[----:B------:R-:W-:Y:S01]  /*25c50*/  F2FP.BF16.F32.PACK_AB R251, R250, R251 ;  /* 0x000000fbfafb723e */ /* 0x000fe200000010ff */
[----:B----4-:R0:W-:Y:S04]  /*25c60*/  STL [R1+0x143c], R194 ;  /* 0x00143cc201007387 */ /* 0x0101e80000100800 */
        /* <DEDUP_REMOVED lines=76> */
[----:B------:R-:W2:Y:S02]  /*26130*/  LDL.LU R250, [R1+0x16f8] ;  /* 0x0016f80001fa7983 */ /* 0x000ea40000300800 */
[----:B--2---:R-:W-:-:S02]  /*26140*/  F2FP.BF16.F32.PACK_AB R250, R249, R250 ;  /* 0x000000faf9fa723e */ /* 0x004fc400000010ff */
[----:B------:R-:W2:Y:S02]  /*26150*/  LDL.LU R249, [R1+0x16f4] ;  /* 0x0016f40001f97983 */ /* 0x000ea40000300800 */
[----:B--2---:R-:W-:Y:S02]  /*26160*/  F2FP.BF16.F32.PACK_AB R249, R248, R249 ;  /* 0x000000f9f8f9723e */ /* 0x004fe400000010ff */
[----:B------:R-:W2:Y:S02]  /*26170*/  LDL.LU R248, [R1+0x16f0] ;  /* 0x0016f00001f87983 */ /* 0x000ea40000300800 */
[----:B--2---:R-:W-:Y:S02]  /*26180*/  F2FP.BF16.F32.PACK_AB R248, R247, R248 ;  /* 0x000000f8f7f8723e */ /* 0x004fe400000010ff */
        /* <DEDUP_REMOVED lines=340> */
[----:B------:R-:W3:Y:S02]  /*276d0*/  LDL.LU R77, [R1+0x1444] ;  /* 0x00144400014d7983 */ /* 0x000ee40000300800 */
[----:B---3--:R-:W-:Y:S02]  /*276e0*/  F2FP.BF16.F32.PACK_AB R77, R76, R77 ;  /* 0x0000004d4c4d723e */ /* 0x008fe400000010ff */
[----:B------:R-:W4:Y:S02]  /*276f0*/  LDL.LU R76, [R1+0x1440] ;  /* 0x00144000014c7983 */ /* 0x000f240000300800 */
[----:B----4-:R-:W-:-:S02]  /*27700*/  F2FP.BF16.F32.PACK_AB R76, R194, R76 ;  /* 0x0000004cc24c723e */ /* 0x010fc400000010ff */
[----:B------:R-:W2:Y:S01]  /*27710*/  LDL.LU R194, [R1+0x143c] ;  /* 0x00143c0001c27983 */ /* 0x000ea20000300800 */
[----:B------:R-:W-:Y:S02]  /*27720*/  F2FP.BF16.F32.PACK_AB R82, R195, R82 ;  /* 0x00000052c352723e */ /* 0x000fe400000010ff */
[----:B------:R-:W-:Y:S02]  /*27730*/  F2FP.BF16.F32.PACK_AB R81, R192, R81 ;  /* 0x00000051c051723e */ /* 0x000fe400000010ff */
[----:B------:R-:W-:Y:S02]  /*27740*/  F2FP.BF16.F32.PACK_AB R80, R193, R80 ;  /* 0x00000050c150723e */ /* 0x000fe400000010ff */
[----:B------:R-:W-:Y:S02]  /*27750*/  F2FP.BF16.F32.PACK_AB R87, R159, R87 ;  /* 0x000000579f57723e */ /* 0x000fe400000010ff */
[----:B------:R-:W-:Y:S02]  /*27760*/  F2FP.BF16.F32.PACK_AB R86, R191, R86 ;  /* 0x00000056bf56723e */ /* 0x000fe400000010ff */
[----:B------:R-:W-:-:S02]  /*27770*/  F2FP.BF16.F32.PACK_AB R85, R158, R85 ;  /* 0x000000559e55723e */ /* 0x000fc400000010ff */
        /* <DEDUP_REMOVED lines=8> */
[----:B--2---:R-:W-:Y:S02]  /*27800*/  F2FP.BF16.F32.PACK_AB R83, R194, R83 ;  /* 0x00000053c253723e */ /* 0x004fe400000010ff */
        /* <DEDUP_REMOVED lines=12> */
[----:B------:R0:W5:Y:S04]  /*278d0*/  LDL.LU R5, [R1+0x1408] ;  /* 0x0014080001057983 */ /* 0x0001680000300800 */
[----:B------:R0:W5:Y:S04]  /*278e0*/  LDL.LU R4, [R1+0x1404] ;  /* 0x0014040001047983 */ /* 0x0001680000300800 */
[----:B------:R0:W5:Y:S01]  /*278f0*/  LDL.LU R3, [R1+0x1400] ;  /* 0x0014000001037983 */ /* 0x0001620000300800 */
        /* <DEDUP_REMOVED lines=23> */
[----:B--2---:R-:W-:Y:S02]  /*27a70*/  F2FP.BF16.F32.PACK_AB R149, R195, R194 ;  /* 0x000000c2c395723e */ /* 0x004fe400000010ff */
[----:B---3--:R-:W-:-:S02]  /*27a80*/  F2FP.BF16.F32.PACK_AB R148, R193, R192 ;  /* 0x000000c0c194723e */ /* 0x008fc400000010ff */
[----:B----4-:R-:W-:Y:S02]  /*27a90*/  F2FP.BF16.F32.PACK_AB R159, R191, R159 ;  /* 0x0000009fbf9f723e */ /* 0x010fe400000010ff */
[----:B------:R-:W-:Y:S02]  /*27aa0*/  F2FP.BF16.F32.PACK_AB R158, R190, R158 ;  /* 0x0000009ebe9e723e */ /* 0x000fe400000010ff */
[----:B------:R-:W-:Y:S02]  /*27ab0*/  F2FP.BF16.F32.PACK_AB R157, R189, R157 ;  /* 0x0000009dbd9d723e */ /* 0x000fe400000010ff */
[----:B0-----:R-:W-:-:S07]  /*27ac0*/  F2FP.BF16.F32.PACK_AB R156, R188, R156 ;  /* 0x0000009cbc9c723e */ /* 0x001fce00000010ff */
.L_x_0:
[----:B------:R0:W-:Y:S01]  /*27ad0*/  STL [R1+0x14c0], R72 ;  /* 0x0014c04801007387 */ /* 0x0001e20000100800 */
[----:B------:R-:W1:Y:S01]  /*27ae0*/  LDC R66, c[0x0][0x244] ;  /* 0x00009100ff427b82 */ /* 0x000e620000000800 */
[C---:B-----5:R-:W-:Y:S01]  /*27af0*/  VIADD R64, R3.reuse, 0x137 ;  /* 0x0000013703407836 */ /* 0x060fe20000000000 */
[----:B------:R-:W-:Y:S01]  /*27b00*/  ULDC.64 UR10, c[0x0][0x228] ;  /* 0x00008a00000a7ab9 */ /* 0x000fe20000000a00 */
[----:B------:R3:W-:Y:S01]  /*27b10*/  STL [R1+0x14bc], R71 ;  /* 0x0014bc4701007387 */ /* 0x0007e20000100800 */
[C---:B------:R-:W-:Y:S01]  /*27b20*/  VIADD R2, R3.reuse, 0x135 ;  /* 0x0000013503027836 */ /* 0x040fe20000000000 */
[----:B------:R-:W-:Y:S01]  /*27b30*/  ULDC.64 UR12, c[0x0][0x228] ;  /* 0x00008a00000c7ab9 */ /* 0x000fe20000000a00 */
[----:B------:R-:W-:Y:S01]  /*27b40*/  ISETP.GE.AND P5, PT, R64, UR11, PT ;  /* 0x0000000b40007c0c */ /* 0x000fe2000bfa6270 */
[----:B------:R4:W-:Y:S01]  /*27b50*/  STL [R1+0x14b8], R70 ;  /* 0x0014b84601007387 */ /* 0x0009e20000100800 */
[----:B------:R-:W-:Y:S01]  /*27b60*/  ULDC UR5, c[0x0][0x244] ;  /* 0x0000910000057ab9 */ /* 0x000fe20000000800 */
[----:B------:R-:W-:Y:S01]  /*27b70*/  VIADD R65, R3, 0x136 ;  /* 0x0000013603417836 */ /* 0x000fe20000000000 */
[----:B------:R-:W-:Y:S01]  /*27b80*/  ISETP.GE.AND P1, PT, R2, UR13, PT ;  /* 0x0000000d02007c0c */ /* 0x000fe2000bf26270 */
[----:B------:R2:W-:Y:S01]  /*27b90*/  STL [R1+0x14b4], R69 ;  /* 0x0014b44501007387 */ /* 0x0005e20000100800 */
[----:B------:R-:W-:Y:S01]  /*27ba0*/  ULDC.64 UR6, c[0x0][0x228] ;  /* 0x00008a0000067ab9 */ /* 0x000fe20000000a00 */
[C---:B------:R-:W-:Y:S01]  /*27bb0*/  IMAD R2, R4.reuse, UR5, RZ ;  /* 0x0000000504027c24 */ /* 0x040fe2000f8e02ff */
[----:B------:R-:W-:Y:S01]  /*27bc0*/  ISETP.LT.AND P6, PT, R5, UR10, !P5 ;  /* 0x0000000a05007c0c */ /* 0x000fe2000efc1270 */
[----:B------:R2:W-:Y:S01]  /*27bd0*/  STL [R1+0x14b0], R68 ;  /* 0x0014b04401007387 */ /* 0x0005e20000100800 */
[----:B------:R-:W-:Y:S01]  /*27be0*/  ISETP.LT.AND P5, PT, R4, UR12, !P5 ;  /* 0x0000000c04007c0c */ /* 0x000fe2000efa1270 */
[C---:B------:R-:W-:Y:S01]  /*27bf0*/  VIADD R64, R3.reuse, 0x134 ;  /* 0x0000013403407836 */ /* 0x040fe20000000000 */
[----:B------:R-:W-:Y:S01]  /*27c00*/  ULDC.64 UR14, c[0x0][0x228] ;  /* 0x00008a00000e7ab9 */ /* 0x000fe20000000a00 */
[----:B------:R2:W-:Y:S01]  /*27c10*/  STL [R1+0x14ac], R63 ;  /* 0x0014ac3f01007387 */ /* 0x0005e20000100800 */
[----:B------:R-:W-:Y:S01]  /*27c20*/  ULDC.64 UR8, c[0x0][0x220] ;  /* 0x0000880000087ab9 */ /* 0x000fe20000000a00 */
[----:B------:R-:W-:Y:S01]  /*27c30*/  LOP3.LUT R6, R6, 0x7fffffff, RZ, 0xc0, !PT ;  /* 0x7fffffff06067812 */ /* 0x000fe200078ec0ff */
[----:B------:R-:W-:Y:S01]  /*27c40*/  ULDC.64 UR12, c[0x0][0x228] ;  /* 0x00008a00000c7ab9 */ /* 0x000fe20000000a00 */
[----:B------:R2:W-:Y:S01]  /*27c50*/  STL [R1+0x14a8], R62 ;  /* 0x0014a83e01007387 */ /* 0x0005e20000100800 */
[----:B------:R-:W-:Y:S01]  /*27c60*/  ISETP.GE.AND P0, PT, R64, UR15, PT ;  /* 0x0000000f40007c0c */ /* 0x000fe2000bf06270 */
[----:B------:R-:W-:Y:S01]  /*27c70*/  ULDC.64 UR28, c[0x0][0x228] ;  /* 0x00008a00001c7ab9 */ /* 0x000fe20000000a00 */
[C---:B0-----:R-:W-:Y:S01]  /*27c80*/  VIADD R72, R3.reuse, 0x133 ;  /* 0x0000013303487836 */ /* 0x041fe20000000000 */
[----:B------:R-:W-:Y:S01]  /*27c90*/  STL [R1+0x14a4], R61 ;  /* 0x0014a43d01007387 */ /* 0x000fe20000100800 */
[C---:B---3--:R-:W-:Y:S01]  /*27ca0*/  VIADD R71, R3.reuse, 0x131 ;  /* 0x0000013103477836 */ /* 0x048fe20000000000 */
[----:B------:R-:W-:Y:S01]  /*27cb0*/  @P5 LOP3.LUT R6, R6, 0x80000000, RZ, 0xfc, !PT ;  /* 0x8000000006065812 */ /* 0x000fe200078efcff */
[----:B------:R-:W-:Y:S01]  /*27cc0*/  ULDC.64 UR20, c[0x0][0x228] ;  /* 0x00008a0000147ab9 */ /* 0x000fe20000000a00 */
[----:B------:R0:W-:Y:S01]  /*27cd0*/  STL [R1+0x14a0], R60 ;  /* 0x0014a03c01007387 */ /* 0x0001e20000100800 */
[C---:B----4-:R-:W-:Y:S01]  /*27ce0*/  VIADD R70, R3.reuse, 0x12f ;  /* 0x0000012f03467836 */ /* 0x050fe20000000000 */
[----:B------:R-:W-:Y:S01]  /*27cf0*/  LOP3.LUT R6, R6, 0xbfffffff, RZ, 0xc0, !PT ;  /* 0xbfffffff06067812 */ /* 0x000fe200078ec0ff */
[----:B------:R-:W-:Y:S01]  /*27d00*/  ULDC.64 UR16, c[0x0][0x228] ;  /* 0x00008a0000107ab9 */ /* 0x000fe20000000a00 */
[----:B------:R-:W-:Y:S01]  /*27d10*/  STL [R1+0x149c], R47 ;  /* 0x00149c2f01007387 */ /* 0x000fe20000100800 */
[C---:B--2---:R-:W-:Y:S01]  /*27d20*/  VIADD R69, R3.reuse, 0x12d ;  /* 0x0000012d03457836 */ /* 0x044fe20000000000 */
[----:B------:R-:W-:Y:S01]  /*27d30*/  ULDC.64 UR26, c[0x0][0x228] ;  /* 0x00008a00001a7ab9 */ /* 0x000fe20000000a00 */
[----:B------:R-:W-:Y:S01]  /*27d40*/  ULDC UR25, c[0x0][0x248] ;  /* 0x0000920000197ab9 */ /* 0x000fe20000000800 */
[----:B------:R2:W-:Y:S01]  /*27d50*/  STL [R1+0x1498], R46 ;  /* 0x0014982e01007387 */ /* 0x0005e20000100800 */
[C---:B------:R-:W-:Y:S01]  /*27d60*/  VIADD R68, R3.reuse, 0x12b ;  /* 0x0000012b03447836 */ /* 0x040fe20000000000 */
[----:B------:R-:W-:Y:S01]  /*27d70*/  ULDC.64 UR10, c[0x0][0x228] ;  /* 0x00008a00000a7ab9 */ /* 0x000fe20000000a00 */
[C---:B------:R-:W-:Y:S01]  /*27d80*/  VIADD R63, R3.reuse, 0x129 ;  /* 0x00000129033f7836 */ /* 0x040fe20000000000 */
[----:B------:R3:W-:Y:S01]  /*27d90*/  STL [R1+0x1494], R45 ;  /* 0x0014942d01007387 */ /* 0x0007e20000100800 */
[----:B------:R-:W-:Y:S01]  /*27da0*/  UMOV UR35, UR10 ;  /* 0x0000000a00237c82 */ /* 0x000fe20008000000 */
[----:B------:R-:W-:Y:S01]  /*27db0*/  UMOV UR45, UR11 ;  /* 0x0000000b002d7c82 */ /* 0x000fe20008000000 */
[----:B------:R-:W-:Y:S01]  /*27dc0*/  ULDC.64 UR10, c[0x0][0x228] ;  /* 0x00008a00000a7ab9 */ /* 0x000fe20000000a00 */
[----:B------:R-:W-:Y:S01]  /*27dd0*/  STL [R1+0x1490], R44 ;  /* 0x0014902c01007387 */ /* 0x000fe20000100800 */
[----:B------:R-:W-:Y:S01]  /*27de0*/  ULDC UR24, c[0x0][0x248] ;  /* 0x0000920000187ab9 */ /* 0x000fe20000000800 */
[----:B------:R-:W-:Y:S01]  /*27df0*/  ULDC.64 UR18, c[0x0][0x228] ;  /* 0x00008a0000127ab9 */ /* 0x000fe20000000a00 */
[C---:B------:R-:W-:Y:S01]  /*27e00*/  VIADD R62, R3.reuse, 0x127 ;  /* 0x00000127033e7836 */ /* 0x040fe20000000000 */
[----:B------:R-:W-:Y:S01]  /*27e10*/  STL [R1+0x148c], R43 ;  /* 0x00148c2b01007387 */ /* 0x000fe20000100800 */
[----:B------:R-:W-:Y:S01]  /*27e20*/  UMOV UR33, UR19 ;  /* 0x0000001300217c82 */ /* 0x000fe20008000000 */
[----:B------:R-:W-:Y:S01]  /*27e30*/  ULDC UR31, c[0x0][0x248] ;  /* 0x00009200001f7ab9 */ /* 0x000fe20000000800 */
[----:B------:R-:W-:Y:S01]  /*27e40*/  ULDC.64 UR48, c[0x0][0x228] ;  /* 0x00008a0000307ab9 */ /* 0x000fe20000000a00 */
[----:B------:R4:W-:Y:S01]  /*27e50*/  STL [R1+0x1488], R42 ;  /* 0x0014882a01007387 */ /* 0x0009e20000100800 */
[----:B0-----:R-:W-:Y:S01]  /*27e60*/  MOV R60, UR31 ;  /* 0x0000001f003c7c02 */ /* 0x001fe20008000f00 */
[----:B------:R-:W-:Y:S01]  /*27e70*/  UMOV UR31, UR48 ;  /* 0x00000030001f7c82 */ /* 0x000fe20008000000 */
[C---:B------:R-:W-:Y:S01]  /*27e80*/  VIADD R61, R3.reuse, 0x125 ;  /* 0x00000125033d7836 */ /* 0x040fe20000000000 */
[----:B------:R0:W-:Y:S01]  /*27e90*/  STL [R1+0x1484], R41 ;  /* 0x0014842901007387 */ /* 0x0001e20000100800 */
[----:B------:R-:W-:Y:S01]  /*27ea0*/  ULDC UR30, c[0x0][0x248] ;  /* 0x00009200001e7ab9 */ /* 0x000fe20000000800 */
[C---:B--2---:R-:W-:Y:S01]  /*27eb0*/  VIADD R46, R3.reuse, 0x123 ;  /* 0x00000123032e7836 */ /* 0x044fe20000000000 */
[----:B------:R-:W-:Y:S01]  /*27ec0*/  MOV R47, UR30 ;  /* 0x0000001e002f7c02 */ /* 0x000fe20008000f00 */
[----:B------:R2:W-:Y:S01]  /*27ed0*/  STL [R1+0x1480], R40 ;  /* 0x0014802801007387 */ /* 0x0005e20000100800 */
[C---:B---3--:R-:W-:Y:S01]  /*27ee0*/  VIADD R45, R3.reuse, 0x121 ;  /* 0x00000121032d7836 */ /* 0x048fe20000000000 */
[----:B----4-:R-:W-:Y:S01]  /*27ef0*/  MOV R42, UR25 ;  /* 0x00000019002a7c02 */ /* 0x010fe20008000f00 */
[C---:B------:R-:W-:Y:S01]  /*27f00*/  VIADD R44, R3.reuse, 0x11f ;  /* 0x0000011f032c7836 */ /* 0x040fe20000000000 */
[----:B------:R3:W-:Y:S01]  /*27f10*/  STL [R1+0x147c], R39 ;  /* 0x00147c2701007387 */ /* 0x0007e20000100800 */
[C---:B------:R-:W-:Y:S01]  /*27f20*/  VIADD R43, R3.reuse, 0x11d ;  /* 0x0000011d032b7836 */ /* 0x040fe20000000000 */
[----:B0-----:R-:W-:Y:S01]  /*27f30*/  MOV R41, UR24 ;  /* 0x0000001800297c02 */ /* 0x001fe20008000f00 */
[----:B------:R-:W-:Y:S01]  /*27f40*/  UMOV UR24, UR18 ;  /* 0x0000001200187c82 */ /* 0x000fe20008000000 */
[----:B------:R0:W-:Y:S01]  /*27f50*/  STL [R1+0x1478], R38 ;  /* 0x0014782601007387 */ /* 0x0001e20000100800 */
[----:B------:R-:W-:Y:S01]  /*27f60*/  ULDC.64 UR18, c[0x0][0x228] ;  /* 0x00008a0000127ab9 */ /* 0x000fe20000000a00 */
[----:B--2---:R-:W-:Y:S01]  /*27f70*/  VIADD R40, R3, 0x11b ;  /* 0x0000011b03287836 */ /* 0x004fe20000000000 */
[----:B------:R-:W-:Y:S01]  /*27f80*/  LOP3.LUT R49, R49, 0x7fffffff, RZ, 0xc0, !PT ;  /* 0x7fffffff31317812 */ /* 0x000fe200078ec0ff */
[----:B------:R2:W-:Y:S01]  /*27f90*/  STL [R1+0x1474], R37 ;  /* 0x0014742501007387 */ /* 0x0005e20000100800 */
[----:B------:R-:W-:Y:S01]  /*27fa0*/  ULDC UR5, c[0x0][0x248] ;  /* 0x0000920000057ab9 */ /* 0x000fe20000000800 */
[C---:B---3--:R-:W-:Y:S01]  /*27fb0*/  VIADD R39, R3.reuse, 0x119 ;  /* 0x0000011903277836 */ /* 0x048fe20000000000 */
[----:B------:R-:W-:Y:S01]  /*27fc0*/  ULDC UR38, c[0x0][0x248] ;  /* 0x0000920000267ab9 */ /* 0x000fe20000000800 */
[----:B------:R3:W-:Y:S01]  /*27fd0*/  STL [R1+0x1470], R36 ;  /* 0x0014702401007387 */ /* 0x0007e20000100800 */
[----:B------:R-:W-:Y:S01]  /*27fe0*/  ULDC UR39, c[0x0][0x248] ;  /* 0x0000920000277ab9 */ /* 0x000fe20000000800 */
[C---:B0-----:R-:W-:Y:S01]  /*27ff0*/  VIADD R38, R3.reuse, 0x117 ;  /* 0x0000011703267836 */ /* 0x041fe20000000000 */
[----:B------:R-:W-:Y:S01]  /*28000*/  ULDC UR40, c[0x0][0x248] ;  /* 0x0000920000287ab9 */ /* 0x000fe20000000800 */
[----:B------:R0:W-:Y:S01]  /*28010*/  STL [R1+0x146c], R35 ;  /* 0x00146c2301007387 */ /* 0x0001e20000100800 */
[----:B------:R-:W-:Y:S01]  /*28020*/  ULDC UR41, c[0x0][0x248] ;  /* 0x0000920000297ab9 */ /* 0x000fe20000000800 */
[C---:B--2---:R-:W-:Y:S01]  /*28030*/  VIADD R37, R3.reuse, 0x115 ;  /* 0x0000011503257836 */ /* 0x044fe20000000000 */
[----:B------:R-:W-:Y:S01]  /*28040*/  ULDC UR42, c[0x0][0x248] ;  /* 0x00009200002a7ab9 */ /* 0x000fe20000000800 */
[----:B------:R2:W-:Y:S01]  /*28050*/  STL [R1+0x1468], R34 ;  /* 0x0014682201007387 */ /* 0x0005e20000100800 */
[----:B------:R-:W-:Y:S01]  /*28060*/  ULDC UR43, c[0x0][0x248] ;  /* 0x00009200002b7ab9 */ /* 0x000fe20000000800 */
[C---:B---3--:R-:W-:Y:S01]  /*28070*/  VIADD R36, R3.reuse, 0x113 ;  /* 0x0000011303247836 */ /* 0x048fe20000000000 */
[----:B------:R-:W-:Y:S01]  /*28080*/  ULDC UR46, c[0x0][0x248] ;  /* 0x00009200002e7ab9 */ /* 0x000fe20000000800 */
[----:B------:R3:W-:Y:S01]  /*28090*/  STL [R1+0x1464], R33 ;  /* 0x0014642101007387 */ /* 0x0007e20000100800 */
[C---:B------:R-:W-:Y:S01]  /*280a0*/  VIADD R252, R3.reuse, 0xe1 ;  /* 0x000000e103fc7836 */ /* 0x040fe20000000000 */
[----:B------:R-:W-:Y:S01]  /*280b0*/  ULDC UR47, c[0x0][0x248] ;  /* 0x00009200002f7ab9 */ /* 0x000fe20000000800 */
[C---:B0-----:R-:W-:Y:S01]  /*280c0*/  VIADD R35, R3.reuse, 0x111 ;  /* 0x0000011103237836 */ /* 0x041fe20000000000 */
[----:B------:R0:W-:Y:S01]  /*280d0*/  STL [R1+0x1460], R32 ;  /* 0x0014602001007387 */ /* 0x0001e20000100800 */
[C---:B------:R-:W-:Y:S01]  /*280e0*/  VIADD R195, R3.reuse, 0xdf ;  /* 0x000000df03c37836 */ /* 0x040fe20000000000 */
[----:B------:R-:W-:Y:S01]  /*280f0*/  ULDC UR50, c[0x0][0x248] ;  /* 0x0000920000327ab9 */ /* 0x000fe20000000800 */
[C---:B--2---:R-:W-:Y:S01]  /*28100*/  VIADD R34, R3.reuse, 0x10f ;  /* 0x0000010f03227836 */ /* 0x044fe20000000000 */
[----:B------:R2:W-:Y:S01]  /*28110*/  STL [R1+0x145c], R31 ;  /* 0x00145c1f01007387 */ /* 0x0005e20000100800 */
[C---:B------:R-:W-:Y:S01]  /*28120*/  VIADD R194, R3.reuse, 0xdd ;  /* 0x000000dd03c27836 */ /* 0x040fe20000000000 */
[----:B---3--:R-:W-:Y:S01]  /*28130*/  MOV R33, UR59 ;  /* 0x0000003b00217c02 */ /* 0x008fe20008000f00 */
[----:B------:R-:W-:Y:S01]  /*28140*/  ULDC UR51, c[0x0][0x248] ;  /* 0x0000920000337ab9 */ /* 0x000fe20000000800 */
[----:B------:R3:W-:Y:S01]  /*28150*/  STL [R1+0x1458], R30 ;  /* 0x0014581e01007387 */ /* 0x0007e20000100800 */
[C---:B------:R-:W-:Y:S01]  /*28160*/  VIADD R193, R3.reuse, 0xdb ;  /* 0x000000db03c17836 */ /* 0x040fe20000000000 */
[----:B0-----:R-:W-:Y:S01]  /*28170*/  MOV R32, UR58 ;  /* 0x0000003a00207c02 */ /* 0x001fe20008000f00 */
[----:B------:R-:W-:Y:S01]  /*28180*/  ULDC.64 UR58, c[0x0][0x228] ;  /* 0x00008a00003a7ab9 */ /* 0x000fe20000000a00 */
[----:B------:R0:W-:Y:S01]  /*28190*/  STL [R1+0x1454], R29 ;  /* 0x0014541d01007387 */ /* 0x0001e20000100800 */
[----:B------:R-:W-:Y:S01]  /*281a0*/  UMOV UR30, UR58 ;  /* 0x0000003a001e7c82 */ /* 0x000fe20008000000 */
[----:B------:R-:W-:Y:S01]  /*281b0*/  UMOV UR54, UR59 ;  /* 0x0000003b00367c82 */ /* 0x000fe20008000000 */
[----:B------:R-:W-:Y:S01]  /*281c0*/  ULDC.64 UR58, c[0x0][0x228] ;  /* 0x00008a00003a7ab9 */ /* 0x000fe20000000a00 */
[----:B------:R4:W-:Y:S01]  /*281d0*/  STL [R1+0x1450], R28 ;  /* 0x0014501c01007387 */ /* 0x0009e20000100800 */
[C---:B--2---:R-:W-:Y:S01]  /*281e0*/  VIADD R31, R3.reuse, 0x10d ;  /* 0x0000010d031f7836 */ /* 0x044fe20000000000 */
[----:B------:R-:W-:Y:S01]  /*281f0*/  LOP3.LUT R0, R0, 0xfffffffe, RZ, 0xc0, !PT ;  /* 0xfffffffe00007812 */ /* 0x000fe200078ec0ff */
[C---:B---3--:R-:W-:Y:S01]  /*28200*/  VIADD R30, R3.reuse, 0x10b ;  /* 0x0000010b031e7836 */ /* 0x048fe20000000000 */
[----:B------:R2:W-:Y:S01]  /*28210*/  STL [R1+0x144c], R27 ;  /* 0x00144c1b01007387 */ /* 0x0005e20000100800 */
[----:B------:R-:W-:Y:S01]  /*28220*/  UMOV UR53, UR59 ;  /* 0x0000003b00357c82 */ /* 0x000fe20008000000 */
[----:B0-----:R-:W-:Y:S01]  /*28230*/  VIADD R29, R3, 0x109 ;  /* 0x00000109031d7836 */ /* 0x001fe20000000000 */
[----:B------:R-:W-:Y:S01]  /*28240*/  LOP3.LUT R7, R7, 0x7fffffff, RZ, 0xc0, !PT ;  /* 0x7fffffff07077812 */ /* 0x000fe200078ec0ff */
[----:B------:R0:W-:Y:S01]  /*28250*/  STL [R1+0x1448], R26 ;  /* 0x0014481a01007387 */ /* 0x0001e20000100800 */
[----:B------:R-:W-:Y:S01]  /*28260*/  LOP3.LUT R51, R51, 0xffffefff, RZ, 0xc0, !PT ;  /* 0xffffefff33337812 */ /* 0x000fe200078ec0ff */
[----:B----4-:R-:W-:Y:S01]  /*28270*/  VIADD R28, R3, 0x107 ;  /* 0x00000107031c7836 */ /* 0x010fe20000000000 */
[----:B------:R-:W-:Y:S01]  /*28280*/  LOP3.LUT R48, R48, 0x7fffffff, RZ, 0xc0, !PT ;  /* 0x7fffffff30307812 */ /* 0x000fe200078ec0ff */
[----:B------:R3:W-:Y:S01]  /*28290*/  STL [R1+0x1444], R25 ;  /* 0x0014441901007387 */ /* 0x0007e20000100800 */
[----:B------:R-:W-:-:S02]  /*282a0*/  LOP3.LUT R50, R50, 0x7fffffff, RZ, 0xc0, !PT ;  /* 0x7fffffff32327812 */ /* 0x000fc400078ec0ff */
[----:B--2---:R-:W-:Y:S01]  /*282b0*/  MOV R27, UR4 ;  /* 0x00000004001b7c02 */ /* 0x004fe20008000f00 */
[----:B------:R2:W-:Y:S01]  /*282c0*/  STL [R1+0x1440], R24 ;  /* 0x0014401801007387 */ /* 0x0005e20000100800 */
[----:B------:R-:W-:Y:S01]  /*282d0*/  UMOV UR4, UR7 ;  /* 0x0000000700047c82 */ /* 0x000fe20008000000 */
[----:B0-----:R-:W-:Y:S01]  /*282e0*/  VIADD R26, R3, 0xe3 ;  /* 0x000000e3031a7836 */ /* 0x001fe20000000000 */
[----:B------:R-:W-:Y:S01]  /*282f0*/  ISETP.GE.AND P2, PT, R65, UR4, PT ;  /* 0x0000000441007c0c */ /* 0x000fe2000bf46270 */
[----:B------:R0:W-:Y:S01]  /*28300*/  STL [R1+0x143c], R23 ;  /* 0x00143c1701007387 */ /* 0x0001e20000100800 */
[----:B-1----:R-:W-:Y:S01]  /*28310*/  IMAD R65, R66, 0x80, R2 ;  /* 0x0000008042417824 */ /* 0x002fe200078e0202 */
[----:B------:R-:W-:Y:S01]  /*28320*/  LOP3.LUT R52, R52, 0x7fffffff, RZ, 0xc0, !PT ;  /* 0x7fffffff34347812 */ /* 0x000fe200078ec0ff */
[----:B---3--:R-:W-:Y:S01]  /*28330*/  VIADD R25, R3, 0xe5 ;  /* 0x000000e503197836 */ /* 0x008fe20000000000 */
[----:B------:R1:W-:Y:S01]  /*28340*/  STL [R1+0x1438], R22 ;  /* 0x0014381601007387 */ /* 0x0003e20000100800 */
[----:B------:R-:W-:Y:S01]  /*28350*/  LOP3.LUT R53, R53, 0x7fffffff, RZ, 0xc0, !PT ;  /* 0x7fffffff35357812 */ /* 0x000fe200078ec0ff */
[----:B--2---:R-:W-:Y:S01]  /*28360*/  VIADD R24, R3, 0xe7 ;  /* 0x000000e703187836 */ /* 0x004fe20000000000 */
[----:B------:R-:W-:Y:S01]  /*28370*/  LEA R64, P3, R65, UR8, 0x1 ;  /* 0x0000000841407c11 */ /* 0x000fe2000f8608ff */
[----:B------:R2:W-:Y:S01]  /*28380*/  STL [R1+0x1434], R21 ;  /* 0x0014341501007387 */ /* 0x0005e20000100800 */
[----:B------:R-:W-:Y:S01]  /*28390*/  LOP3.LUT R54, R54, 0x7fffffff, RZ, 0xc0, !PT ;  /* 0x7fffffff36367812 */ /* 0x000fe200078ec0ff */
[----:B0-----:R-:W-:Y:S01]  /*283a0*/  VIADD R23, R3, 0xe9 ;  /* 0x000000e903177836 */ /* 0x001fe20000000000 */
[----:B------:R-:W-:Y:S01]  /*283b0*/  LEA.HI.X.SX32 R65, R65, UR9, 0x1, P3 ;  /* 0x0000000941417c11 */ /* 0x000fe200098f0eff */
[----:B------:R0:W-:Y:S01]  /*283c0*/  STL [R1+0x1430], R20 ;  /* 0x0014301401007387 */ /* 0x0001e20000100800 */
[----:B------:R-:W-:Y:S01]  /*283d0*/  ISETP.LT.AND P3, PT, R4, UR12, !P2 ;  /* 0x0000000c04007c0c */ /* 0x000fe2000d761270 */
[----:B------:R-:W-:Y:S01]  /*283e0*/  ULDC.64 UR8, c[0x0][0x228] ;  /* 0x00008a0000087ab9 */ /* 0x000fe20000000a00 */
[----:B-1----:R-:W-:Y:S01]  /*283f0*/  VIADD R22, R3, 0xeb ;  /* 0x000000eb03167836 */ /* 0x002fe20000000000 */
[----:B------:R1:W-:Y:S01]  /*28400*/  STL [R1+0x142c], R19 ;  /* 0x00142c1301007387 */ /* 0x0003e20000100800 */
[----:B------:R-:W-:Y:S01]  /*28410*/  LOP3.LUT R55, R55, 0x7fffffff, RZ, 0xc0, !PT ;  /* 0x7fffffff37377812 */ /* 0x000fe200078ec0ff */
[----:B--2---:R-:W-:Y:S01]  /*28420*/  VIADD R21, R3, 0xed ;  /* 0x000000ed03157836 */ /* 0x004fe20000000000 */
[----:B------:R-:W-:Y:S01]  /*28430*/  LOP3.LUT R56, R56, 0x7fffffff, RZ, 0xc0, !PT ;  /* 0x7fffffff38387812 */ /* 0x000fe200078ec0ff */
[----:B------:R2:W-:Y:S01]  /*28440*/  STL [R1+0x1428], R18 ;  /* 0x0014281201007387 */ /* 0x0005e20000100800 */
[----:B------:R-:W-:Y:S01]  /*28450*/  LOP3.LUT R57, R57, 0x7fffffff, RZ, 0xc0, !PT ;  /* 0x7fffffff39397812 */ /* 0x000fe200078ec0ff */
[----:B0-----:R-:W-:Y:S01]  /*28460*/  VIADD R20, R3, 0xef ;  /* 0x000000ef03147836 */ /* 0x001fe20000000000 */
[----:B------:R-:W-:Y:S01]  /*28470*/  LOP3.LUT R58, R58, 0x7fffffff, RZ, 0xc0, !PT ;  /* 0x7fffffff3a3a7812 */ /* 0x000fe200078ec0ff */
[----:B------:R0:W-:Y:S01]  /*28480*/  STL [R1+0x1424], R17 ;  /* 0x0014241101007387 */ /* 0x0001e20000100800 */
[----:B------:R-:W-:Y:S01]  /*28490*/  LOP3.LUT R59, R59, 0x7fffffff, RZ, 0xc0, !PT ;  /* 0x7fffffff3b3b7812 */ /* 0x000fe200078ec0ff */
[----:B-1----:R-:W-:Y:S01]  /*284a0*/  VIADD R19, R3, 0xf1 ;  /* 0x000000f103137836 */ /* 0x002fe20000000000 */
[----:B------:R-:W-:Y:S01]  /*284b0*/  LOP3.LUT R188, R188, 0x7fffffff, RZ, 0xc0, !PT ;  /* 0x7fffffffbcbc7812 */ /* 0x000fe200078ec0ff */
[----:B------:R1:W-:Y:S01]  /*284c0*/  STL [R1+0x1420], R16 ;  /* 0x0014201001007387 */ /* 0x0003e20000100800 */
[----:B------:R-:W-:Y:S01]  /*284d0*/  LOP3.LUT R189, R189, 0x7fffffff, RZ, 0xc0, !PT ;  /* 0x7fffffffbdbd7812 */ /* 0x000fe200078ec0ff */
[----:B--2---:R-:W-:Y:S01]  /*284e0*/  VIADD R18, R3, 0xf3 ;  /* 0x000000f303127836 */ /* 0x004fe20000000000 */
[----:B------:R-:W-:Y:S01]  /*284f0*/  LOP3.LUT R190, R190, 0x7fffffff, RZ, 0xc0, !PT ;  /* 0x7fffffffbebe7812 */ /* 0x000fe200078ec0ff */
[----:B------:R2:W-:Y:S01]  /*28500*/  STL [R1+0x141c], R15 ;  /* 0x00141c0f01007387 */ /* 0x0005e20000100800 */
[----:B------:R-:W-:Y:S01]  /*28510*/  LOP3.LUT R191, R191, 0x7fffffff, RZ, 0xc0, !PT ;  /* 0x7fffffffbfbf7812 */ /* 0x000fe200078ec0ff */
[C---:B0-----:R-:W-:Y:S01]  /*28520*/  VIADD R17, R3.reuse, 0xf5 ;  /* 0x000000f503117836 */ /* 0x041fe20000000000 */
[----:B------:R-:W-:Y:S01]  /*28530*/  LOP3.LUT R192, R192, 0x7fffffff, RZ, 0xc0, !PT ;  /* 0x7fffffffc0c07812 */ /* 0x000fe200078ec0ff */
[----:B------:R0:W-:Y:S01]  /*28540*/  STL [R1+0x1418], R14 ;  /* 0x0014180e01007387 */ /* 0x0001e20000100800 */
[----:B------:R-:W-:Y:S01]  /*28550*/  @P6 LOP3.LUT R0, R0, 0x1, RZ, 0xfc, !PT ;  /* 0x0000000100006812 */ /* 0x000fe200078efcff */
[----:B-1----:R-:W-:-:S02]  /*28560*/  VIADD R16, R3, 0xf7 ;  /* 0x000000f703107836 */ /* 0x002fc40000000000 */
[----:B------:R1:W-:Y:S01]  /*28570*/  STL [R1+0x1414], R13 ;  /* 0x0014140d01007387 */ /* 0x0003e20000100800 */
[----:B--2---:R-:W-:-:S03]  /*28580*/  VIADD R15, R3, 0xf9 ;  /* 0x000000f9030f7836 */ /* 0x004fc60000000000 */
[----:B------:R2:W-:Y:S01]  /*28590*/  STL [R1+0x1410], R12 ;  /* 0x0014100c01007387 */ /* 0x0005e20000100800 */
[----:B0-----:R-:W-:-:S03]  /*285a0*/  VIADD R14, R3, 0xfb ;  /* 0x000000fb030e7836 */ /* 0x001fc60000000000 */
[----:B------:R0:W-:Y:S01]  /*285b0*/  STL [R1+0x140c], R11 ;  /* 0x00140c0b01007387 */ /* 0x0001e20000100800 */
[----:B-1----:R-:W-:-:S03]  /*285c0*/  VIADD R13, R3, 0xfd ;  /* 0x000000fd030d7836 */ /* 0x002fc60000000000 */
[----:B------:R1:W-:Y:S01]  /*285d0*/  STL [R1+0x1408], R10 ;  /* 0x0014080a01007387 */ /* 0x0003e20000100800 */
[----:B--2---:R-:W-:-:S03]  /*285e0*/  VIADD R12, R3, 0xff ;  /* 0x000000ff030c7836 */ /* 0x004fc60000000000 */
[----:B------:R-:W-:Y:S01]  /*285f0*/  STL [R1+0x1404], R9 ;  /* 0x0014040901007387 */ /* 0x000fe20000100800 */
[----:B0-----:R-:W-:Y:S01]  /*28600*/  IMAD.U32 R11, RZ, RZ, UR6 ;  /* 0x00000006ff0b7e24 */ /* 0x001fe2000f8e00ff */
[----:B------:R-:W-:Y:S02]  /*28610*/  ULDC.64 UR6, c[0x0][0x220] ;  /* 0x0000880000067ab9 */ /* 0x000fe40000000a00 */
[----:B------:R0:W-:Y:S01]  /*28620*/  STL [R1+0x1400], R8 ;  /* 0x0014000801007387 */ /* 0x0001e20000100800 */
[----:B------:R-:W-:Y:S01]  /*28630*/  LEA R66, P4, R2, UR6, 0x1 ;  /* 0x0000000602427c11 */ /* 0x000fe2000f8808ff */
[----:B-1----:R-:W-:-:S03]  /*28640*/  VIADD R10, R3, 0x101 ;  /* 0x00000101030a7836 */ /* 0x002fc60000000000 */
[----:B------:R-:W-:Y:S01]  /*28650*/  LEA.HI.X.SX32 R67, R2, UR7, 0x1, P4 ;  /* 0x0000000702437c11 */ /* 0x000fe2000a0f0eff */
[----:B------:R-:W-:Y:S01]  /*28660*/  ULDC.64 UR6, c[0x0][0x228] ;  /* 0x00008a0000067ab9 */ /* 0x000fe20000000a00 */
[C---:B------:R-:W-:Y:S01]  /*28670*/  ISETP.LT.AND P4, PT, R5.reuse, UR14, !P2 ;  /* 0x0000000e05007c0c */ /* 0x040fe2000d781270 */
[----:B------:R-:W-:Y:S01]  /*28680*/  UMOV UR23, UR6 ;  /* 0x0000000600177c82 */ /* 0x000fe20008000000 */
[----:B------:R-:W-:Y:S01]  /*28690*/  ULDC.64 UR14, c[0x0][0x228] ;  /* 0x00008a00000e7ab9 */ /* 0x000fe20000000a00 */
[----:B------:R-:W-:Y:S01]  /*286a0*/  ISETP.LT.AND P2, PT, R5, UR23, !P1 ;  /* 0x0000001705007c0c */ /* 0x000fe2000cf41270 */
[----:B------:R-:W-:Y:S01]  /*286b0*/  UMOV UR36, UR7 ;  /* 0x0000000700247c82 */ /* 0x000fe20008000000 */
[----:B------:R-:W-:Y:S01]  /*286c0*/  ISETP.LT.AND P1, PT, R4, UR14, !P1 ;  /* 0x0000000e04007c0c */ /* 0x000fe2000cf21270 */
[----:B------:R-:W-:Y:S01]  /*286d0*/  ULDC.64 UR6, c[0x0][0x228] ;  /* 0x00008a0000067ab9 */ /* 0x000fe20000000a00 */
[C---:B0-----:R-:W-:Y:S01]  /*286e0*/  VIADD R8, R3.reuse, 0x105 ;  /* 0x0000010503087836 */ /* 0x041fe20000000000 */
[----:B------:R-:W-:Y:S01]  /*286f0*/  UMOV UR22, UR6 ;  /* 0x0000000600167c82 */ /* 0x000fe20008000000 */
[----:B------:R-:W-:Y:S01]  /*28700*/  UMOV UR34, UR7 ;  /* 0x0000000700227c82 */ /* 0x000fe20008000000 */
[----:B------:R-:W-:Y:S01]  /*28710*/  ULDC.64 UR6, c[0x0][0x228] ;  /* 0x00008a0000067ab9 */ /* 0x000fe20000000a00 */
[C---:B------:R-:W-:Y:S01]  /*28720*/  VIADD R9, R3.reuse, 0x103 ;  /* 0x0000010303097836 */ /* 0x040fe20000000000 */
[----:B------:R-:W-:Y:S01]  /*28730*/  UMOV UR44, UR6 ;  /* 0x00000006002c7c82 */ /* 0x000fe20008000000 */
[----:B------:R-:W-:Y:S01]  /*28740*/  @P4 LOP3.LUT R6, R6, 0x40000000, RZ, 0xfc, !PT ;  /* 0x4000000006064812 */ /* 0x000fe200078efcff */
[----:B------:R-:W-:Y:S01]  /*28750*/  UMOV UR52, UR7 ;  /* 0x0000000700347c82 */ /* 0x000fe20008000000 */
[----:B------:R-:W-:Y:S01]  /*28760*/  ULDC.64 UR6, c[0x0][0x228] ;  /* 0x00008a0000067ab9 */ /* 0x000fe20000000a00 */
[----:B------:R-:W-:Y:S01]  /*28770*/  VIADD R2, R3, 0xd9 ;  /* 0x000000d903027836 */ /* 0x000fe20000000000 */
[----:B------:R-:W-:Y:S01]  /*28780*/  LOP3.LUT R6, R6, 0xdfffffff, RZ, 0xc0, !PT ;  /* 0xdfffffff06067812 */ /* 0x000fe200078ec0ff */
[----:B------:R-:W-:Y:S01]  /*28790*/  UMOV UR37, UR6 ;  /* 0x0000000600257c82 */ /* 0x000fe20008000000 */
[----:B------:R-:W-:Y:S01]  /*287a0*/  UMOV UR57, UR7 ;  /* 0x0000000700397c82 */ /* 0x000fe20008000000 */
[----:B------:R-:W-:Y:S01]  /*287b0*/  ULDC.64 UR6, c[0x0][0x228] ;  /* 0x00008a0000067ab9 */ /* 0x000fe20000000a00 */
[----:B------:R-:W-:Y:S01]  /*287c0*/  @P3 LOP3.LUT R6, R6, 0x20000000, RZ, 0xfc, !PT ;  /* 0x2000000006063812 */ /* 0x000fe200078efcff */
[----:B------:R-:W-:Y:S01]  /*287d0*/  UMOV UR32, UR6 ;  /* 0x0000000600207c82 */ /* 0x000fe20008000000 */
[----:B------:R-:W-:Y:S01]  /*287e0*/  UMOV UR55, UR7 ;  /* 0x0000000700377c82 */ /* 0x000fe20008000000 */
[----:B------:R-:W-:Y:S01]  /*287f0*/  ULDC.64 UR6, c[0x0][0x228] ;  /* 0x00008a0000067ab9 */ /* 0x000fe20000000a00 */
[----:B------:R-:W-:Y:S01]  /*28800*/  LOP3.LUT R6, R6, 0xefffffff, RZ, 0xc0, !PT ;  /* 0xefffffff06067812 */ /* 0x000fe200078ec0ff */
[----:B------:R-:W-:Y:S01]  /*28810*/  UMOV UR25, UR6 ;  /* 0x0000000600197c82 */ /* 0x000fe20008000000 */
[----:B------:R-:W-:Y:S01]  /*28820*/  UMOV UR4, UR7 ;  /* 0x0000000700047c82 */ /* 0x000fe20008000000 */
[----:B------:R-:W-:Y:S01]  /*28830*/  ULDC.64 UR6, c[0x0][0x228] ;  /* 0x00008a0000067ab9 */ /* 0x000fe20000000a00 */
[----:B------:R-:W-:-:S04]  /*28840*/  @P2 LOP3.LUT R6, R6, 0x10000000, RZ, 0xfc, !PT ;  /* 0x1000000006062812 */ /* 0x000fc800078efcff */
[----:B------:R-:W-:-:S04]  /*28850*/  LOP3.LUT R6, R6, 0xf7ffffff, RZ, 0xc0, !PT ;  /* 0xf7ffffff06067812 */ /* 0x000fc800078ec0ff */
[----:B------:R-:W-:Y:S02]  /*28860*/  @P1 LOP3.LUT R6, R6, 0x8000000, RZ, 0xfc, !PT ;  /* 0x0800000006061812 */ /* 0x000fe400078efcff */
[----:B------:R-:W-:Y:S01]  /*28870*/  ISETP.LT.AND P1, PT, R5, UR22, !P0 ;  /* 0x0000001605007c0c */ /* 0x000fe2000c721270 */
[----:B------:R-:W-:Y:S01]  /*28880*/  ULDC.64 UR22, c[0x0][0x228] ;  /* 0x00008a0000167ab9 */ /* 0x000fe20000000a00 */
[----:B------:R-:W-:Y:S02]  /*28890*/  ISETP.LT.AND P0, PT, R4, UR28, !P0 ;  /* 0x0000001c04007c0c */ /* 0x000fe4000c701270 */
[----:B------:R-:W-:-:S09]  /*288a0*/  LOP3.LUT R6, R6, 0xfbffffff, RZ, 0xc0, !PT ;  /* 0xfbffffff06067812 */ /* 0x000fd200078ec0ff */
[----:B------:R-:W-:-:S04]  /*288b0*/  @P1 LOP3.LUT R6, R6, 0x4000000, RZ, 0xfc, !PT ;  /* 0x0400000006061812 */ /* 0x000fc800078efcff */
[----:B------:R-:W-:-:S04]  /*288c0*/  LOP3.LUT R6, R6, 0xfdffffff, RZ, 0xc0, !PT ;  /* 0xfdffffff06067812 */ /* 0x000fc800078ec0ff */
[----:B------:R-:W-:Y:S02]  /*288d0*/  @P0 LOP3.LUT R6, R6, 0x2000000, RZ, 0xfc, !PT ;  /* 0x0200000006060812 */ /* 0x000fe400078efcff */
[----:B------:R-:W-:Y:S01]  /*288e0*/  ISETP.GE.AND P0, PT, R72, UR13, PT ;  /* 0x0000000d48007c0c */ /* 0x000fe2000bf06270 */
[----:B------:R-:W-:Y:S01]  /*288f0*/  ULDC.64 UR12, c[0x0][0x228] ;  /* 0x00008a00000c7ab9 */ /* 0x000fe20000000a00 */
[----:B------:R-:W-:Y:S01]  /*28900*/  LOP3.LUT R6, R6, 0xfeffffff, RZ, 0xc0, !PT ;  /* 0xfeffffff06067812 */ /* 0x000fe200078ec0ff */
[----:B------:R-:W2:Y:S01]  /*28910*/  LDL.LU R72, [R1+0x14c0] ;  /* 0x0014c00001487983 */ /* 0x000ea20000300800 */
[----:B------:R-:W-:Y:S02]  /*28920*/  ISETP.LT.AND P2, PT, R5, UR44, !P0 ;  /* 0x0000002c05007c0c */ /* 0x000fe4000c741270 */
[----:B------:R-:W-:Y:S02]  /*28930*/  ISETP.LT.AND P1, PT, R4, UR8, !P0 ;  /* 0x0000000804007c0c */ /* 0x000fe4000c721270 */
[----:B------:R-:W-:Y:S01]  /*28940*/  ISETP.GE.AND P0, PT, R71, UR15, PT ;  /* 0x0000000f47007c0c */ /* 0x000fe2000bf06270 */
[----:B------:R-:W-:Y:S01]  /*28950*/  ULDC.64 UR14, c[0x0][0x228] ;  /* 0x00008a00000e7ab9 */ /* 0x000fe20000000a00 */
[----:B------:R-:W3:Y:S07]  /*28960*/  LDL.LU R71, [R1+0x14bc] ;  /* 0x0014bc0001477983 */ /* 0x000eee0000300800 */
[----:B------:R-:W-:-:S04]  /*28970*/  @P2 LOP3.LUT R6, R6, 0x1000000, RZ, 0xfc, !PT ;  /* 0x0100000006062812 */ /* 0x000fc800078efcff */
[----:B------:R-:W-:-:S04]  /*28980*/  LOP3.LUT R6, R6, 0xff7fffff, RZ, 0xc0, !PT ;  /* 0xff7fffff06067812 */ /* 0x000fc800078ec0ff */
[----:B------:R-:W-:Y:S02]  /*28990*/  @P1 LOP3.LUT R6, R6, 0x800000, RZ, 0xfc, !PT ;  /* 0x0080000006061812 */ /* 0x000fe400078efcff */
[----:B------:R-:W-:Y:S02]  /*289a0*/  ISETP.LT.AND P1, PT, R5, UR20, !P0 ;  /* 0x0000001405007c0c */ /* 0x000fe4000c721270 */
[----:B------:R-:W-:Y:S02]  /*289b0*/  ISETP.LT.AND P0, PT, R4, UR37, !P0 ;  /* 0x0000002504007c0c */ /* 0x000fe4000c701270 */
[----:B------:R-:W-:-:S09]  /*289c0*/  LOP3.LUT R6, R6, 0xffbfffff, RZ, 0xc0, !PT ;  /* 0xffbfffff06067812 */ /* 0x000fd200078ec0ff */
[----:B------:R-:W-:-:S04]  /*289d0*/  @P1 LOP3.LUT R6, R6, 0x400000, RZ, 0xfc, !PT ;  /* 0x0040000006061812 */ /* 0x000fc800078efcff */
[----:B------:R-:W-:-:S04]  /*289e0*/  LOP3.LUT R6, R6, 0xffdfffff, RZ, 0xc0, !PT ;  /* 0xffdfffff06067812 */ /* 0x000fc800078ec0ff */
[----:B------:R-:W-:Y:S02]  /*289f0*/  @P0 LOP3.LUT R6, R6, 0x200000, RZ, 0xfc, !PT ;  /* 0x0020000006060812 */ /* 0x000fe400078efcff */
[----:B------:R-:W-:Y:S02]  /*28a00*/  ISETP.GE.AND P0, PT, R70, UR29, PT ;  /* 0x0000001d46007c0c */ /* 0x000fe4000bf06270 */
[----:B------:R-:W-:Y:S01]  /*28a10*/  LOP3.LUT R6, R6, 0xffefffff, RZ, 0xc0, !PT ;  /* 0xffefffff06067812 */ /* 0x000fe200078ec0ff */
[----:B------:R-:W-:Y:S01]  /*28a20*/  UMOV UR37, UR14 ;  /* 0x0000000e00257c82 */ /* 0x000fe20008000000 */
[----:B------:R-:W-:Y:S01]  /*28a30*/  ISETP.LT.AND P1, PT, R5, UR16, !P0 ;  /* 0x0000001005007c0c */ /* 0x000fe2000c721270 */
[----:B------:R-:W-:Y:S01]  /*28a40*/  UMOV UR28, UR15 ;  /* 0x0000000f001c7c82 */ /* 0x000fe20008000000 */
[----:B------:R-:W-:Y:S01]  /*28a50*/  ISETP.LT.AND P0, PT, R4, UR32, !P0 ;  /* 0x0000002004007c0c */ /* 0x000fe2000c701270 */
[----:B------:R-:W-:Y:S01]  /*28a60*/  ULDC.64 UR14, c[0x0][0x228] ;  /* 0x00008a00000e7ab9 */ /* 0x000fe20000000a00 */
[----:B------:R-:W3:Y:S09]  /*28a70*/  LDL.LU R70, [R1+0x14b8] ;  /* 0x0014b80001467983 */ /* 0x000ef20000300800 */
[----:B------:R-:W-:-:S04]  /*28a80*/  @P1 LOP3.LUT R6, R6, 0x100000, RZ, 0xfc, !PT ;  /* 0x0010000006061812 */ /* 0x000fc800078efcff */
[----:B------:R-:W-:-:S04]  /*28a90*/  LOP3.LUT R6, R6, 0xfff7ffff, RZ, 0xc0, !PT ;  /* 0xfff7ffff06067812 */ /* 0x000fc800078ec0ff */
[----:B------:R-:W-:Y:S02]  /*28aa0*/  @P0 LOP3.LUT R6, R6, 0x80000, RZ, 0xfc, !PT ;  /* 0x0008000006060812 */ /* 0x000fe400078efcff */
[----:B------:R-:W-:Y:S01]  /*28ab0*/  ISETP.GE.AND P0, PT, R69, UR9, PT ;  /* 0x0000000945007c0c */ /* 0x000fe2000bf06270 */
[----:B------:R-:W-:Y:S01]  /*28ac0*/  UMOV UR32, UR58 ;  /* 0x0000003a00207c82 */ /* 0x000fe20008000000 */
[----:B------:R-:W-:Y:S01]  /*28ad0*/  LOP3.LUT R6, R6, 0xfffbffff, RZ, 0xc0, !PT ;  /* 0xfffbffff06067812 */ /* 0x000fe200078ec0ff */
[----:B------:R-:W-:Y:S01]  /*28ae0*/  ULDC.64 UR8, c[0x0][0x228] ;  /* 0x00008a0000087ab9 */ /* 0x000fe20000000a00 */
[----:B------:R-:W-:Y:S01]  /*28af0*/  ISETP.LT.AND P1, PT, R5, UR26, !P0 ;  /* 0x0000001a05007c0c */ /* 0x000fe2000c721270 */
[----:B------:R-:W-:Y:S01]  /*28b00*/  ULDC.64 UR58, c[0x0][0x228] ;  /* 0x00008a00003a7ab9 */ /* 0x000fe20000000a00 */
[----:B------:R-:W-:Y:S01]  /*28b10*/  ISETP.LT.AND P0, PT, R4, UR25, !P0 ;  /* 0x0000001904007c0c */ /* 0x000fe2000c701270 */
[----:B------:R-:W3:Y:S10]  /*28b20*/  LDL.LU R69, [R1+0x14b4] ;  /* 0x0014b40001457983 */ /* 0x000ef40000300800 */
        /* <DEDUP_REMOVED lines=8> */
[----:B------:R-:W-:Y:S01]  /*28bb0*/  UMOV UR61, UR59 ;  /* 0x0000003b003d7c82 */ /* 0x000fe20008000000 */
[----:B------:R-:W-:Y:S01]  /*28bc0*/  ISETP.LT.AND P1, PT, R4, UR35, !P0 ;  /* 0x0000002304007c0c */ /* 0x000fe2000c721270 */
[----:B------:R-:W3:Y:S01]  /*28bd0*/  LDL.LU R68, [R1+0x14b0] ;  /* 0x0014b00001447983 */ /* 0x000ee20000300800 */
[----:B------:R-:W-:Y:S01]  /*28be0*/  ISETP.GE.AND P0, PT, R63, UR17, PT ;  /* 0x000000113f007c0c */ /* 0x000fe2000bf06270 */
[----:B------:R-:W-:-:S08]  /*28bf0*/  ULDC.64 UR16, c[0x0][0x228] ;  /* 0x00008a0000107ab9 */ /* 0x000fd00000000a00 */
[----:B------:R-:W-:Y:S01]  /*28c00*/  @P2 LOP3.LUT R6, R6, 0x10000, RZ, 0xfc, !PT ;  /* 0x0001000006062812 */ /* 0x000fe200078efcff */
[----:B------:R-:W4:Y:S03]  /*28c10*/  LDL.LU R63, [R1+0x14ac] ;  /* 0x0014ac00013f7983 */ /* 0x000f260000300800 */
        /* <DEDUP_REMOVED lines=15> */
[----:B------:R-:W-:Y:S01]  /*28d10*/  UMOV UR58, UR26 ;  /* 0x0000001a003a7c82 */ /* 0x000fe20008000000 */
[----:B------:R-:W-:Y:S01]  /*28d20*/  ULDC.64 UR16, c[0x0][0x228] ;  /* 0x00008a0000107ab9 */ /* 0x000fe20000000a00 */
[----:B------:R-:W4:Y:S08]  /*28d30*/  LDL.LU R62, [R1+0x14a8] ;  /* 0x0014a800013e7983 */ /* 0x000f300000300800 */
[----:B------:R-:W-:-:S04]  /*28d40*/  @P1 LOP3.LUT R6, R6, 0x1000, RZ, 0xfc, !PT ;  /* 0x0000100006061812 */ /* 0x000fc800078efcff */
[----:B------:R-:W-:-:S04]  /*28d50*/  LOP3.LUT R6, R6, 0xfffff7ff, RZ, 0xc0, !PT ;  /* 0xfffff7ff06067812 */ /* 0x000fc800078ec0ff */
[----:B------:R-:W-:Y:S02]  /*28d60*/  @P0 LOP3.LUT R6, R6, 0x800, RZ, 0xfc, !PT ;  /* 0x0000080006060812 */ /* 0x000fe400078efcff */
[----:B------:R-:W-:Y:S01]  /*28d70*/  ISETP.GE.AND P0, PT, R61, UR7, PT ;  /* 0x000000073d007c0c */ /* 0x000fe2000bf06270 */
[----:B------:R-:W-:Y:S01]  /*28d80*/  ULDC.64 UR6, c[0x0][0x228] ;  /* 0x00008a0000067ab9 */ /* 0x000fe20000000a00 */
[----:B------:R-:W-:Y:S01]  /*28d90*/  LOP3.LUT R6, R6, 0xfffffbff, RZ, 0xc0, !PT ;  /* 0xfffffbff06067812 */ /* 0x000fe200078ec0ff */
[----:B------:R-:W-:Y:S01]  /*28da0*/  UMOV UR26, UR27 ;  /* 0x0000001b001a7c82 */ /* 0x000fe20008000000 */
[----:B------:R-:W-:Y:S01]  /*28db0*/  ISETP.LT.AND P1, PT, R5, UR22, !P0 ;  /* 0x0000001605007c0c */ /* 0x000fe2000c721270 */
[----:B------:R-:W4:Y:S01]  /*28dc0*/  LDL.LU R61, [R1+0x14a4] ;  /* 0x0014a400013d7983 */ /* 0x000f220000300800 */
[----:B------:R-:W-:Y:S01]  /*28dd0*/  ISETP.LT.AND P0, PT, R4, UR30, !P0 ;  /* 0x0000001e04007c0c */ /* 0x000fe2000c701270 */
[----:B------:R-:W-:-:S10]  /*28de0*/  ULDC.64 UR30, c[0x0][0x228] ;  /* 0x00008a00001e7ab9 */ /* 0x000fd40000000a00 */
[----:B------:R-:W-:-:S04]  /*28df0*/  @P1 LOP3.LUT R6, R6, 0x400, RZ, 0xfc, !PT ;  /* 0x0000040006061812 */ /* 0x000fc800078efcff */
[----:B------:R-:W-:-:S04]  /*28e00*/  LOP3.LUT R6, R6, 0xfffffdff, RZ, 0xc0, !PT ;  /* 0xfffffdff06067812 */ /* 0x000fc800078ec0ff */
[----:B------:R-:W-:Y:S02]  /*28e10*/  @P0 LOP3.LUT R6, R6, 0x200, RZ, 0xfc, !PT ;  /* 0x0000020006060812 */ /* 0x000fe400078efcff */
[----:B------:R-:W-:Y:S01]  /*28e20*/  ISETP.GE.AND P0, PT, R46, UR11, PT ;  /* 0x0000000b2e007c0c */ /* 0x000fe2000bf06270 */
[----:B------:R-:W-:Y:S01]  /*28e30*/  UMOV UR35, UR30 ;  /* 0x0000001e00237c82 */ /* 0x000fe20008000000 */
[----:B------:R-:W-:Y:S01]  /*28e40*/  LOP3.LUT R6, R6, 0xfffffeff, RZ, 0xc0, !PT ;  /* 0xfffffeff06067812 */ /* 0x000fe200078ec0ff */
[----:B------:R-:W-:Y:S01]  /*28e50*/  ULDC.64 UR10, c[0x0][0x228] ;  /* 0x00008a00000a7ab9 */ /* 0x000fe20000000a00 */
[----:B------:R-:W-:Y:S02]  /*28e60*/  ISETP.LT.AND P2, PT, R5, UR12, !P0 ;  /* 0x0000000c05007c0c */ /* 0x000fe4000c741270 */
[----:B------:R-:W-:Y:S02]  /*28e70*/  ISETP.LT.AND P1, PT, R4, UR37, !P0 ;  /* 0x0000002504007c0c */ /* 0x000fe4000c721270 */
[----:B------:R-:W-:Y:S01]  /*28e80*/  ISETP.GE.AND P0, PT, R45, UR19, PT ;  /* 0x000000132d007c0c */ /* 0x000fe2000bf06270 */
[----:B------:R-:W-:-:S08]  /*28e90*/  ULDC.64 UR18, c[0x0][0x228] ;  /* 0x00008a0000127ab9 */ /* 0x000fd00000000a00 */
        /* <DEDUP_REMOVED lines=12> */
[----:B------:R-:W-:Y:S01]  /*28f60*/  UMOV UR32, UR19 ;  /* 0x0000001300207c82 */ /* 0x000fe20008000000 */
[----:B------:R-:W-:Y:S01]  /*28f70*/  ISETP.LT.AND P1, PT, R5, UR8, !P0 ;  /* 0x0000000805007c0c */ /* 0x000fe2000c721270 */
[----:B------:R-:W-:Y:S01]  /*28f80*/  ULDC.64 UR18, c[0x0][0x228] ;  /* 0x00008a0000127ab9 */ /* 0x000fe20000000a00 */
        /* <DEDUP_REMOVED lines=22> */
[----:B------:R-:W-:Y:S01]  /*290f0*/  ULDC.64 UR58, c[0x0][0x228] ;  /* 0x00008a00003a7ab9 */ /* 0x000fe20000000a00 */
[----:B------:R-:W-:Y:S01]  /*29100*/  ISETP.GE.AND P0, PT, R39, UR9, PT ;  /* 0x0000000927007c0c */ /* 0x000fe2000bf06270 */
[----:B------:R-:W-:-:S08]  /*29110*/  ULDC.64 UR8, c[0x0][0x228] ;  /* 0x00008a0000087ab9 */ /* 0x000fd00000000a00 */
[----:B------:R-:W-:Y:S02]  /*29120*/  @P1 LOP3.LUT R49, R49, 0x80000000, RZ, 0xfc, !PT ;  /* 0x8000000031311812 */ /* 0x000fe400078efcff */
[----:B------:R-:W-:Y:S02]  /*29130*/  ISETP.LT.AND P1, PT, R5, UR6, !P0 ;  /* 0x0000000605007c0c */ /* 0x000fe4000c721270 */
[----:B------:R-:W-:Y:S02]  /*29140*/  ISETP.LT.AND P0, PT, R4, UR35, !P0 ;  /* 0x0000002304007c0c */ /* 0x000fe4000c701270 */
[----:B------:R-:W-:-:S09]  /*29150*/  LOP3.LUT R49, R49, 0xbfffffff, RZ, 0xc0, !PT ;  /* 0xbfffffff31317812 */ /* 0x000fd200078ec0ff */
[----:B------:R-:W-:-:S04]  /*29160*/  @P1 LOP3.LUT R49, R49, 0x40000000, RZ, 0xfc, !PT ;  /* 0x4000000031311812 */ /* 0x000fc800078efcff */
[----:B------:R-:W-:-:S04]  /*29170*/  LOP3.LUT R49, R49, 0xdfffffff, RZ, 0xc0, !PT ;  /* 0xdfffffff31317812 */ /* 0x000fc800078ec0ff */
[----:B------:R-:W-:Y:S02]  /*29180*/  @P0 LOP3.LUT R49, R49, 0x20000000, RZ, 0xfc, !PT ;  /* 0x2000000031310812 */ /* 0x000fe400078efcff */
[----:B------:R-:W-:-:S04]  /*29190*/  ISETP.GE.AND P0, PT, R38, UR21, PT ;  /* 0x0000001526007c0c */ /* 0x000fc8000bf06270 */
[----:B------:R-:W-:Y:S02]  /*291a0*/  ISETP.LT.AND P1, PT, R5, UR10, !P0 ;  /* 0x0000000a05007c0c */ /* 0x000fe4000c721270 */
[----:B------:R-:W-:Y:S02]  /*291b0*/  ISETP.LT.AND P0, PT, R4, UR48, !P0 ;  /* 0x0000003004007c0c */ /* 0x000fe4000c701270 */
[----:B------:R-:W-:-:S09]  /*291c0*/  LOP3.LUT R49, R49, 0xefffffff, RZ, 0xc0, !PT ;  /* 0xefffffff31317812 */ /* 0x000fd200078ec0ff */
[----:B------:R-:W-:-:S04]  /*291d0*/  @P1 LOP3.LUT R49, R49, 0x10000000, RZ, 0xfc, !PT ;  /* 0x1000000031311812 */ /* 0x000fc800078efcff */
[----:B------:R-:W-:-:S04]  /*291e0*/  LOP3.LUT R49, R49, 0xf7ffffff, RZ, 0xc0, !PT ;  /* 0xf7ffffff31317812 */ /* 0x000fc800078ec0ff */
[----:B------:R-:W-:Y:S02]  /*291f0*/  @P0 LOP3.LUT R49, R49, 0x8000000, RZ, 0xfc, !PT ;  /* 0x0800000031310812 */ /* 0x000fe400078efcff */
[----:B------:R-:W-:Y:S02]  /*29200*/  ISETP.GE.AND P0, PT, R37, UR17, PT ;  /* 0x0000001125007c0c */ /* 0x000fe4000bf06270 */
[----:B------:R-:W-:Y:S01]  /*29210*/  @P2 LOP3.LUT R6, R6, 0x1, RZ, 0xfc, !PT ;  /* 0x0000000106062812 */ /* 0x000fe200078efcff */
[----:B------:R-:W-:Y:S01]  /*29220*/  UMOV UR23, UR8 ;  /* 0x0000000800177c82 */ /* 0x000fe20008000000 */
[----:B------:R-:W-:Y:S01]  /*29230*/  ISETP.LT.AND P1, PT, R5, UR18, !P0 ;  /* 0x0000001205007c0c */ /* 0x000fe2000c721270 */
[----:B------:R-:W-:Y:S01]  /*29240*/  UMOV UR35, UR9 ;  /* 0x0000000900237c82 */ /* 0x000fe20008000000 */
[----:B------:R-:W-:Y:S01]  /*29250*/  ISETP.LT.AND P0, PT, R4, UR56, !P0 ;  /* 0x0000003804007c0c */ /* 0x000fe2000c701270 */
[----:B------:R-:W-:Y:S01]  /*29260*/  ULDC.64 UR8, c[0x0][0x228] ;  /* 0x00008a0000087ab9 */ /* 0x000fe20000000a00 */
[----:B------:R-:W-:Y:S01]  /*29270*/  LOP3.LUT R49, R49, 0xfbffffff, RZ, 0xc0, !PT ;  /* 0xfbffffff31317812 */ /* 0x000fe200078ec0ff */
[----:B------:R-:W-:Y:S01]  /*29280*/  UMOV UR20, UR58 ;  /* 0x0000003a00147c82 */ /* 0x000fe20008000000 */
[----:B------:R-:W-:-:S07]  /*29290*/  ULDC.64 UR16, c[0x0][0x228] ;  /* 0x00008a0000107ab9 */ /* 0x000fce0000000a00 */
        /* <DEDUP_REMOVED lines=9> */
[----:B------:R-:W-:Y:S02]  /*29330*/  ISETP.LT.AND P1, PT, R4, UR37, !P0 ;  /* 0x0000002504007c0c */ /* 0x000fe4000c721270 */
[----:B------:R-:W-:Y:S01]  /*29340*/  ISETP.GE.AND P0, PT, R35, UR11, PT ;  /* 0x0000000b23007c0c */ /* 0x000fe2000bf06270 */
[----:B------:R-:W-:Y:S01]  /*29350*/  UMOV UR18, UR58 ;  /* 0x0000003a00127c82 */ /* 0x000fe20008000000 */
[----:B------:R-:W-:-:S07]  /*29360*/  ULDC.64 UR10, c[0x0][0x228] ;  /* 0x00008a00000a7ab9 */ /* 0x000fce0000000a00 */
        /* <DEDUP_REMOVED lines=23> */
[----:B------:R-:W-:Y:S01]  /*294e0*/  UMOV UR56, UR59 ;  /* 0x0000003b00387c82 */ /* 0x000fe20008000000 */
[----:B------:R-:W-:Y:S01]  /*294f0*/  ULDC.64 UR58, c[0x0][0x228] ;  /* 0x00008a00003a7ab9 */ /* 0x000fe20000000a00 */
[----:B------:R-:W-:-:S08]  /*29500*/  ULDC.64 UR12, c[0x0][0x228] ;  /* 0x00008a00000c7ab9 */ /* 0x000fd00000000a00 */
[----:B------:R-:W-:Y:S01]  /*29510*/  @P1 LOP3.LUT R49, R49, 0x40000, RZ, 0xfc, !PT ;  /* 0x0004000031311812 */ /* 0x000fe200078efcff */
[----:B------:R-:W-:-:S03]  /*29520*/  ULDC.64 UR18, c[0x0][0x228] ;  /* 0x00008a0000127ab9 */ /* 0x000fc60000000a00 */
[----:B------:R-:W-:-:S04]  /*29530*/  LOP3.LUT R49, R49, 0xfffdffff, RZ, 0xc0, !PT ;  /* 0xfffdffff31317812 */ /* 0x000fc800078ec0ff */
[----:B------:R-:W-:Y:S02]  /*29540*/  @P0 LOP3.LUT R49, R49, 0x20000, RZ, 0xfc, !PT ;  /* 0x0002000031310812 */ /* 0x000fe400078efcff */
[----:B------:R-:W-:-:S04]  /*29550*/  ISETP.GE.AND P0, PT, R30, UR15, PT ;  /* 0x0000000f1e007c0c */ /* 0x000fc8000bf06270 */
[----:B------:R-:W-:Y:S02]  /*29560*/  ISETP.LT.AND P2, PT, R5, UR6, !P0 ;  /* 0x0000000605007c0c */ /* 0x000fe4000c741270 */
[----:B------:R-:W-:Y:S01]  /*29570*/  ISETP.LT.AND P1, PT, R4, UR14, !P0 ;  /* 0x0000000e04007c0c */ /* 0x000fe2000c721270 */
[----:B------:R-:W-:Y:S01]  /*29580*/  UMOV UR8, UR58 ;  /* 0x0000003a00087c82 */ /* 0x000fe20008000000 */
[----:B------:R-:W-:Y:S01]  /*29590*/  LOP3.LUT R49, R49, 0xfffeffff, RZ, 0xc0, !PT ;  /* 0xfffeffff31317812 */ /* 0x000fe200078ec0ff */
[----:B------:R-:W-:Y:S01]  /*295a0*/  UMOV UR16, UR18 ;  /* 0x0000001200107c82 */ /* 0x000fe20008000000 */
[----:B------:R-:W-:Y:S01]  /*295b0*/  ISETP.GE.AND P0, PT, R29, UR9, PT ;  /* 0x000000091d007c0c */ /* 0x000fe2000bf06270 */
[----:B------:R-:W-:Y:S01]  /*295c0*/  UMOV UR20, UR4 ;  /* 0x0000000400147c82 */ /* 0x000fe20008000000 */
[----:B------:R-:W-:-:S05]  /*295d0*/  ULDC.64 UR14, c[0x0][0x228] ;  /* 0x00008a00000e7ab9 */ /* 0x000fca0000000a00 */
[----:B------:R-:W-:-:S04]  /*295e0*/  @P2 LOP3.LUT R49, R49, 0x10000, RZ, 0xfc, !PT ;  /* 0x0001000031312812 */ /* 0x000fc800078efcff */
[----:B------:R-:W-:-:S04]  /*295f0*/  LOP3.LUT R49, R49, 0xffff7fff, RZ, 0xc0, !PT ;  /* 0xffff7fff31317812 */ /* 0x000fc800078ec0ff */
[----:B------:R-:W-:Y:S02]  /*29600*/  @P1 LOP3.LUT R49, R49, 0x8000, RZ, 0xfc, !PT ;  /* 0x0000800031311812 */ /* 0x000fe400078efcff */
[----:B------:R-:W-:Y:S02]  /*29610*/  ISETP.LT.AND P1, PT, R5, UR10, !P0 ;  /* 0x0000000a05007c0c */ /* 0x000fe4000c721270 */
[----:B------:R-:W-:Y:S01]  /*29620*/  ISETP.LT.AND P0, PT, R4, UR8, !P0 ;  /* 0x0000000804007c0c */ /* 0x000fe2000c701270 */
[----:B------:R-:W-:Y:S01]  /*29630*/  UMOV UR4, UR19 ;  /* 0x0000001300047c82 */ /* 0x000fe20008000000 */
[----:B------:R-:W-:Y:S01]  /*29640*/  LOP3.LUT R49, R49, 0xffffbfff, RZ, 0xc0, !PT ;  /* 0xffffbfff31317812 */ /* 0x000fe200078ec0ff */
[----:B------:R-:W-:Y:S01]  /*29650*/  ULDC.64 UR18, c[0x0][0x228] ;  /* 0x00008a0000127ab9 */ /* 0x000fe20000000a00 */
[----:B------:R-:W-:-:S07]  /*29660*/  ULDC.64 UR8, c[0x0][0x228] ;  /* 0x00008a0000087ab9 */ /* 0x000fce0000000a00 */
[----:B------:R-:W-:-:S04]  /*29670*/  @P1 LOP3.LUT R49, R49, 0x4000, RZ, 0xfc, !PT ;  /* 0x0000400031311812 */ /* 0x000fc800078efcff */
[----:B------:R-:W-:-:S04]  /*29680*/  LOP3.LUT R49, R49, 0xffffdfff, RZ, 0xc0, !PT ;  /* 0xffffdfff31317812 */ /* 0x000fc800078ec0ff */
[----:B------:R-:W-:Y:S02]  /*29690*/  @P0 LOP3.LUT R49, R49, 0x2000, RZ, 0xfc, !PT ;  /* 0x0000200031310812 */ /* 0x000fe400078efcff */
[----:B------:R-:W-:-:S04]  /*296a0*/  ISETP.GE.AND P0, PT, R28, UR17, PT ;  /* 0x000000111c007c0c */ /* 0x000fc8000bf06270 */
[----:B------:R-:W-:Y:S02]  /*296b0*/  ISETP.LT.AND P2, PT, R5, UR12, !P0 ;  /* 0x0000000c05007c0c */ /* 0x000fe4000c741270 */
[----:B------:R-:W-:Y:S01]  /*296c0*/  ISETP.LT.AND P1, PT, R4, UR16, !P0 ;  /* 0x0000001004007c0c */ /* 0x000fe2000c721270 */
[----:B------:R-:W-:Y:S01]  /*296d0*/  UMOV UR27, UR31 ;  /* 0x0000001f001b7c82 */ /* 0x000fe20008000000 */
[----:B------:R-:W-:Y:S01]  /*296e0*/  LOP3.LUT R49, R49, 0xffffefff, RZ, 0xc0, !PT ;  /* 0xffffefff31317812 */ /* 0x000fe200078ec0ff */
[----:B------:R-:W-:Y:S01]  /*296f0*/  ULDC.64 UR16, c[0x0][0x228] ;  /* 0x00008a0000107ab9 */ /* 0x000fe20000000a00 */
[----:B------:R-:W-:Y:S01]  /*29700*/  ISETP.GE.AND P0, PT, R8, UR7, PT ;  /* 0x0000000708007c0c */ /* 0x000fe2000bf06270 */
[----:B------:R-:W-:-:S06]  /*29710*/  UMOV UR21, UR27 ;  /* 0x0000001b00157c82 */ /* 0x000fcc0008000000 */
[----:B------:R-:W-:Y:S01]  /*29720*/  @P2 LOP3.LUT R49, R49, 0x1000, RZ, 0xfc, !PT ;  /* 0x0000100031312812 */ /* 0x000fe200078efcff */
[----:B------:R-:W-:-:S03]  /*29730*/  ULDC.64 UR6, c[0x0][0x228] ;  /* 0x00008a0000067ab9 */ /* 0x000fc60000000a00 */
        /* <DEDUP_REMOVED lines=13> */
[----:B------:R-:W-:Y:S01]  /*29810*/  UMOV UR29, UR36 ;  /* 0x00000024001d7c82 */ /* 0x000fe20008000000 */
[----:B------:R-:W-:Y:S01]  /*29820*/  ULDC.64 UR36, c[0x0][0x228] ;  /* 0x00008a0000247ab9 */ /* 0x000fe20000000a00 */
[----:B------:R-:W-:Y:S01]  /*29830*/  UMOV UR8, UR34 ;  /* 0x0000002200087c82 */ /* 0x000fe20008000000 */
[----:B------:R-:W-:Y:S01]  /*29840*/  ISETP.LT.AND P0, PT, R4, UR36, !P0 ;  /* 0x0000002404007c0c */ /* 0x000fe2000c701270 */
[----:B------:R-:W-:Y:S01]  /*29850*/  ULDC.64 UR34, c[0x0][0x228] ;  /* 0x00008a0000227ab9 */ /* 0x000fe20000000a00 */
[----:B------:R-:W-:-:S07]  /*29860*/  ULDC.64 UR10, c[0x0][0x228] ;  /* 0x00008a00000a7ab9 */ /* 0x000fce0000000a00 */
[----:B------:R-:W-:-:S04]  /*29870*/  @P1 LOP3.LUT R49, R49, 0x100, RZ, 0xfc, !PT ;  /* 0x0000010031311812 */ /* 0x000fc800078efcff */
[----:B------:R-:W-:-:S04]  /*29880*/  LOP3.LUT R49, R49, 0xffffff7f, RZ, 0xc0, !PT ;  /* 0xffffff7f31317812 */ /* 0x000fc800078ec0ff */
[----:B------:R-:W-:Y:S02]  /*29890*/  @P0 LOP3.LUT R49, R49, 0x80, RZ, 0xfc, !PT ;  /* 0x0000008031310812 */ /* 0x000fe400078efcff */
[----:B------:R-:W-:Y:S01]  /*298a0*/  ISETP.GE.AND P0, PT, R10, UR13, PT ;  /* 0x0000000d0a007c0c */ /* 0x000fe2000bf06270 */
[----:B------:R-:W-:-:S03]  /*298b0*/  ULDC.64 UR12, c[0x0][0x228] ;  /* 0x00008a00000c7ab9 */ /* 0x000fc60000000a00 */
        /* <DEDUP_REMOVED lines=9> */
[----:B------:R-:W-:Y:S02]  /*29950*/  LOP3.LUT R49, R49, 0xffffffef, RZ, 0xc0, !PT ;  /* 0xffffffef31317812 */ /* 0x000fe400078ec0ff */
[----:B------:R-:W-:Y:S01]  /*29960*/  ISETP.GE.AND P0, PT, R13, UR15, PT ;  /* 0x0000000f0d007c0c */ /* 0x000fe2000bf06270 */
[----:B------:R-:W-:Y:S01]  /*29970*/  UMOV UR36, UR21 ;  /* 0x0000001500247c82 */ /* 0x000fe20008000000 */
[----:B------:R-:W-:Y:S01]  /*29980*/  UMOV UR6, UR20 ;  /* 0x0000001400067c82 */ /* 0x000fe20008000000 */
[----:B------:R-:W-:Y:S01]  /*29990*/  ULDC.64 UR20, c[0x0][0x228] ;  /* 0x00008a0000147ab9 */ /* 0x000fe20000000a00 */
[----:B------:R-:W-:Y:S01]  /*299a0*/  UMOV UR34, UR27 ;  /* 0x0000001b00227c82 */ /* 0x000fe20008000000 */
[----:B------:R-:W-:Y:S01]  /*299b0*/  IMAD R8, R3, UR5, RZ ;  /* 0x0000000503087c24 */ /* 0x000fe2000f8e02ff */
[----:B------:R-:W-:Y:S01]  /*299c0*/  ULDC.64 UR14, c[0x0][0x228] ;  /* 0x00008a00000e7ab9 */ /* 0x000fe20000000a00 */
[----:B------:R-:W-:-:S04]  /*299d0*/  @P2 LOP3.LUT R49, R49, 0x10, RZ, 0xfc, !PT ;  /* 0x0000001031312812 */ /* 0x000fc800078efcff */
[----:B------:R-:W-:-:S04]  /*299e0*/  LOP3.LUT R49, R49, 0xfffffff7, RZ, 0xc0, !PT ;  /* 0xfffffff731317812 */ /* 0x000fc800078ec0ff */
[----:B------:R-:W-:Y:S02]  /*299f0*/  @P1 LOP3.LUT R49, R49, 0x8, RZ, 0xfc, !PT ;  /* 0x0000000831311812 */ /* 0x000fe400078efcff */
[----:B------:R-:W-:Y:S02]  /*29a00*/  ISETP.LT.AND P1, PT, R5, UR12, !P0 ;  /* 0x0000000c05007c0c */ /* 0x000fe4000c721270 */
[----:B------:R-:W-:Y:S02]  /*29a10*/  ISETP.LT.AND P0, PT, R4, UR20, !P0 ;  /* 0x0000001404007c0c */ /* 0x000fe4000c701270 */
[----:B------:R-:W-:-:S09]  /*29a20*/  LOP3.LUT R49, R49, 0xfffffffb, RZ, 0xc0, !PT ;  /* 0xfffffffb31317812 */ /* 0x000fd200078ec0ff */
[----:B------:R-:W-:-:S04]  /*29a30*/  @P1 LOP3.LUT R49, R49, 0x4, RZ, 0xfc, !PT ;  /* 0x0000000431311812 */ /* 0x000fc800078efcff */
[----:B------:R-:W-:Y:S01]  /*29a40*/  LOP3.LUT R49, R49, 0xfffffffd, RZ, 0xc0, !PT ;  /* 0xfffffffd31317812 */ /* 0x000fe200078ec0ff */
[----:B------:R-:W-:-:S03]  /*29a50*/  UMOV UR5, UR29 ;  /* 0x0000001d00057c82 */ /* 0x000fc60008000000 */
[----:B------:R-:W-:Y:S02]  /*29a60*/  @P0 LOP3.LUT R49, R49, 0x2, RZ, 0xfc, !PT ;  /* 0x0000000231310812 */ /* 0x000fe400078efcff */
[----:B------:R-:W-:Y:S01]  /*29a70*/  ISETP.GE.AND P0, PT, R14, UR7, PT ;  /* 0x000000070e007c0c */ /* 0x000fe2000bf06270 */
[----:B------:R-:W-:Y:S01]  /*29a80*/  UMOV UR27, UR28 ;  /* 0x0000001c001b7c82 */ /* 0x000fe20008000000 */
[----:B------:R-:W-:Y:S02]  /*29a90*/  ULDC.64 UR28, c[0x0][0x228] ;  /* 0x00008a00001c7ab9 */ /* 0x000fe40000000a00 */
[----:B------:R-:W-:Y:S02]  /*29aa0*/  ISETP.LT.AND P1, PT, R5, UR14, !P0 ;  /* 0x0000000e05007c0c */ /* 0x000fe4000c721270 */
[----:B------:R-:W-:Y:S02]  /*29ab0*/  ISETP.LT.AND P0, PT, R4, UR28, !P0 ;  /* 0x0000001c04007c0c */ /* 0x000fe4000c701270 */
[----:B------:R-:W-:Y:S01]  /*29ac0*/  LOP3.LUT R49, R49, 0xfffffffe, RZ, 0xc0, !PT ;  /* 0xfffffffe31317812 */ /* 0x000fe200078ec0ff */
[----:B------:R-:W-:Y:S01]  /*29ad0*/  UMOV UR16, UR6 ;  /* 0x0000000600107c82 */ /* 0x000fe20008000000 */
[----:B------:R-:W-:-:S09]  /*29ae0*/  ULDC.64 UR6, c[0x0][0x228] ;  /* 0x00008a0000067ab9 */ /* 0x000fd20000000a00 */
[----:B------:R-:W-:Y:S02]  /*29af0*/  @P0 LOP3.LUT R7, R7, 0x80000000, RZ, 0xfc, !PT ;  /* 0x8000000007070812 */ /* 0x000fe400078efcff */
[----:B------:R-:W-:Y:S01]  /*29b00*/  ISETP.GE.AND P0, PT, R15, UR11, PT ;  /* 0x0000000b0f007c0c */ /* 0x000fe2000bf06270 */
[----:B------:R-:W-:Y:S01]  /*29b10*/  UMOV UR20, UR33 ;  /* 0x0000002100147c82 */ /* 0x000fe20008000000 */
[----:B------:R-:W-:Y:S01]  /*29b20*/  @P1 LOP3.LUT R49, R49, 0x1, RZ, 0xfc, !PT ;  /* 0x0000000131311812 */ /* 0x000fe200078efcff */
[----:B------:R-:W-:Y:S01]  /*29b30*/  UMOV UR28, UR32 ;  /* 0x00000020001c7c82 */ /* 0x000fe20008000000 */
[----:B------:R-:W-:Y:S01]  /*29b40*/  ISETP.LT.AND P1, PT, R5, UR6, !P0 ;  /* 0x0000000605007c0c */ /* 0x000fe2000c721270 */
[----:B------:R-:W-:Y:S01]  /*29b50*/  ULDC.64 UR32, c[0x0][0x228] ;  /* 0x00008a0000207ab9 */ /* 0x000fe20000000a00 */
[----:B------:R-:W-:Y:S01]  /*29b60*/  LOP3.LUT R7, R7, 0xbfffffff, RZ, 0xc0, !PT ;  /* 0xbfffffff07077812 */ /* 0x000fe200078ec0ff */
[----:B------:R-:W-:Y:S01]  /*29b70*/  ULDC.64 UR10, c[0x0][0x228] ;  /* 0x00008a00000a7ab9 */ /* 0x000fe20000000a00 */
[----:B------:R-:W-:-:S02]  /*29b80*/  ISETP.LT.AND P0, PT, R4, UR32, !P0 ;  /* 0x0000002004007c0c */ /* 0x000fc4000c701270 */
[----:B------:R-:W-:Y:S02]  /*29b90*/  R2UR UR31, R60 ;  /* 0x000000003c1f72ca */ /* 0x000fe400000e0000 */
[----:B------:R-:W4:Y:S05]  /*29ba0*/  LDL.LU R60, [R1+0x14a0] ;  /* 0x0014a000013c7983 */ /* 0x000f2a0000300800 */
[----:B------:R-:W-:-:S04]  /*29bb0*/  @P1 LOP3.LUT R7, R7, 0x40000000, RZ, 0xfc, !PT ;  /* 0x4000000007071812 */ /* 0x000fc800078efcff */
[----:B------:R-:W-:Y:S02]  /*29bc0*/  LOP3.LUT R7, R7, 0xdfffffff, RZ, 0xc0, !PT ;  /* 0xdfffffff07077812 */ /* 0x000fe400078ec0ff */
[----:B------:R-:W-:Y:S02]  /*29bd0*/  R2UR UR30, R47 ;  /* 0x000000002f1e72ca */ /* 0x000fe400000e0000 */
[----:B------:R-:W-:Y:S01]  /*29be0*/  @P0 LOP3.LUT R7, R7, 0x20000000, RZ, 0xfc, !PT ;  /* 0x2000000007070812 */ /* 0x000fe200078efcff */
[----:B------:R-:W4:Y:S01]  /*29bf0*/  LDL.LU R47, [R1+0x149c] ;  /* 0x00149c00012f7983 */ /* 0x000f220000300800 */
[----:B------:R-:W-:Y:S01]  /*29c00*/  ISETP.GE.AND P0, PT, R16, UR13, PT ;  /* 0x0000000d10007c0c */ /* 0x000fe2000bf06270 */
[----:B------:R-:W-:Y:S02]  /*29c10*/  UMOV UR44, UR25 ;  /* 0x00000019002c7c82 */ /* 0x000fe40008000000 */
[----:B------:R-:W4:Y:S01]  /*29c20*/  LDL.LU R46, [R1+0x1498] ;  /* 0x00149800012e7983 */ /* 0x000f220000300800 */
[----:B------:R-:W-:-:S02]  /*29c30*/  R2UR UR25, R42 ;  /* 0x000000002a1972ca */ /* 0x000fc400000e0000 */
[----:B------:R-:W-:Y:S01]  /*29c40*/  R2UR UR24, R41 ;  /* 0x00000000291872ca */ /* 0x000fe200000e0000 */
[----:B------:R-:W4:Y:S01]  /*29c50*/  LDL.LU R45, [R1+0x1494] ;  /* 0x00149400012d7983 */ /* 0x000f220000300800 */
[----:B------:R-:W-:Y:S01]  /*29c60*/  ISETP.LT.AND P1, PT, R5, UR10, !P0 ;  /* 0x0000000a05007c0c */ /* 0x000fe2000c721270 */
[----:B------:R-:W-:Y:S01]  /*29c70*/  UMOV UR14, UR34 ;  /* 0x00000022000e7c82 */ /* 0x000fe20008000000 */
[----:B------:R-:W-:Y:S01]  /*29c80*/  UMOV UR60, UR59 ;  /* 0x0000003b003c7c82 */ /* 0x000fe20008000000 */
[----:B------:R-:W4:Y:S01]  /*29c90*/  LDL.LU R44, [R1+0x1490] ;  /* 0x00149000012c7983 */ /* 0x000f220000300800 */
[----:B------:R-:W-:Y:S01]  /*29ca0*/  LOP3.LUT R7, R7, 0xefffffff, RZ, 0xc0, !PT ;  /* 0xefffffff07077812 */ /* 0x000fe200078ec0ff */
[----:B------:R-:W-:Y:S02]  /*29cb0*/  ULDC.64 UR12, c[0x0][0x228] ;  /* 0x00008a00000c7ab9 */ /* 0x000fe40000000a00 */
[----:B------:R-:W4:Y:S01]  /*29cc0*/  LDL.LU R43, [R1+0x148c] ;  /* 0x00148c00012b7983 */ /* 0x000f220000300800 */
[----:B------:R-:W-:-:S03]  /*29cd0*/  UMOV UR34, UR36 ;  /* 0x0000002400227c82 */ /* 0x000fc60008000000 */
[----:B------:R-:W4:Y:S01]  /*29ce0*/  LDL.LU R42, [R1+0x1488] ;  /* 0x00148800012a7983 */ /* 0x000f220000300800 */
[----:B------:R-:W-:Y:S01]  /*29cf0*/  UMOV UR36, UR18 ;  /* 0x0000001200247c82 */ /* 0x000fe20008000000 */
[----:B------:R-:W-:Y:S02]  /*29d00*/  ULDC.64 UR18, c[0x0][0x228] ;  /* 0x00008a0000127ab9 */ /* 0x000fe40000000a00 */
[----:B------:R-:W4:Y:S04]  /*29d10*/  LDL.LU R41, [R1+0x1484] ;  /* 0x0014840001297983 */ /* 0x000f280000300800 */
[----:B------:R-:W4:Y:S04]  /*29d20*/  LDL.LU R40, [R1+0x1480] ;  /* 0x0014800001287983 */ /* 0x000f280000300800 */
[----:B------:R-:W4:Y:S01]  /*29d30*/  LDL.LU R39, [R1+0x147c] ;  /* 0x00147c0001277983 */ /* 0x000f220000300800 */
[----:B------:R-:W-:-:S03]  /*29d40*/  ISETP.LT.AND P0, PT, R4, UR18, !P0 ;  /* 0x0000001204007c0c */ /* 0x000fc6000c701270 */
[----:B------:R-:W4:Y:S01]  /*29d50*/  LDL.LU R38, [R1+0x1478] ;  /* 0x0014780001267983 */ /* 0x000f220000300800 */
[----:B------:R-:W-:-:S03]  /*29d60*/  R2UR UR59, R33 ;  /* 0x00000000213b72ca */ /* 0x000fc600000e0000 */
[----:B------:R-:W4:Y:S01]  /*29d70*/  LDL.LU R37, [R1+0x1474] ;  /* 0x0014740001257983 */ /* 0x000f220000300800 */
[----:B------:R-:W-:-:S03]  /*29d80*/  R2UR UR58, R32 ;  /* 0x00000000203a72ca */ /* 0x000fc600000e0000 */
[----:B------:R-:W4:Y:S04]  /*29d90*/  LDL.LU R36, [R1+0x1470] ;  /* 0x0014700001247983 */ /* 0x000f280000300800 */
[----:B------:R-:W4:Y:S04]  /*29da0*/  LDL.LU R35, [R1+0x146c] ;  /* 0x00146c0001237983 */ /* 0x000f280000300800 */
[----:B------:R-:W4:Y:S01]  /*29db0*/  LDL.LU R34, [R1+0x1468] ;  /* 0x0014680001227983 */ /* 0x000f220000300800 */
[----:B------:R-:W-:-:S03]  /*29dc0*/  @P1 LOP3.LUT R7, R7, 0x10000000, RZ, 0xfc, !PT ;  /* 0x1000000007071812 */ /* 0x000fc600078efcff */
[----:B------:R-:W4:Y:S04]  /*29dd0*/  LDL.LU R33, [R1+0x1464] ;  /* 0x0014640001217983 */ /* 0x000f280000300800 */
[----:B------:R-:W4:Y:S04]  /*29de0*/  LDL.LU R32, [R1+0x1460] ;  /* 0x0014600001207983 */ /* 0x000f280000300800 */
[----:B------:R-:W4:Y:S04]  /*29df0*/  LDL.LU R31, [R1+0x145c] ;  /* 0x00145c00011f7983 */ /* 0x000f280000300800 */
[----:B------:R-:W4:Y:S01]  /*29e00*/  LDL.LU R30, [R1+0x1458] ;  /* 0x00145800011e7983 */ /* 0x000f220000300800 */
[----:B------:R-:W-:-:S03]  /*29e10*/  LOP3.LUT R7, R7, 0xf7ffffff, RZ, 0xc0, !PT ;  /* 0xf7ffffff07077812 */ /* 0x000fc600078ec0ff */
[----:B------:R-:W4:Y:S04]  /*29e20*/  LDL.LU R29, [R1+0x1454] ;  /* 0x00145400011d7983 */ /* 0x000f280000300800 */
[----:B------:R-:W4:Y:S04]  /*29e30*/  LDL.LU R28, [R1+0x1450] ;  /* 0x00145000011c7983 */ /* 0x000f280000300800 */
[----:B------:R0:W-:Y:S01]  /*29e40*/  STL [R1+0x910], R8 ;  /* 0x0009100801007387 */ /* 0x0001e20000100800 */
[----:B------:R-:W-:Y:S02]  /*29e50*/  @P0 LOP3.LUT R7, R7, 0x8000000, RZ, 0xfc, !PT ;  /* 0x0800000007070812 */ /* 0x000fe400078efcff */
[----:B------:R-:W-:Y:S01]  /*29e60*/  ISETP.GE.AND P0, PT, R17, UR15, PT ;  /* 0x0000000f11007c0c */ /* 0x000fe2000bf06270 */
[----:B0-----:R-:W-:-:S05]  /*29e70*/  VIADD R8, R8, UR24 ;  /* 0x0000001808087c36 */ /* 0x001fca0008000000 */
[----:B------:R0:W-:Y:S02]  /*29e80*/  STL [R1+0x81c], R8 ;  /* 0x00081c0801007387 */ /* 0x0001e40000100800 */
[----:B0-----:R-:W-:Y:S01]  /*29e90*/  VIADD R8, R8, UR25 ;  /* 0x0000001908087c36 */ /* 0x001fe20008000000 */
[----:B------:R-:W-:Y:S02]  /*29ea0*/  ULDC.64 UR24, c[0x0][0x228] ;  /* 0x00008a0000187ab9 */ /* 0x000fe40000000a00 */
[----:B------:R-:W-:Y:S02]  /*29eb0*/  ISETP.LT.AND P1, PT, R5, UR24, !P0 ;  /* 0x0000001805007c0c */ /* 0x000fe4000c721270 */
[----:B------:R-:W-:Y:S02]  /*29ec0*/  ISETP.LT.AND P0, PT, R4, UR12, !P0 ;  /* 0x0000000c04007c0c */ /* 0x000fe4000c701270 */
[----:B------:R-:W-:-:S09]  /*29ed0*/  LOP3.LUT R7, R7, 0xfbffffff, RZ, 0xc0, !PT ;  /* 0xfbffffff07077812 */ /* 0x000fd200078ec0ff */
[----:B------:R-:W-:-:S04]  /*29ee0*/  @P1 LOP3.LUT R7, R7, 0x4000000, RZ, 0xfc, !PT ;  /* 0x0400000007071812 */ /* 0x000fc800078efcff */
[----:B------:R-:W-:Y:S01]  /*29ef0*/  LOP3.LUT R7, R7, 0xfdffffff, RZ, 0xc0, !PT ;  /* 0xfdffffff07077812 */ /* 0x000fe200078ec0ff */
[----:B------:R-:W-:Y:S01]  /*29f00*/  UMOV UR24, UR23 ;  /* 0x0000001700187c82 */ /* 0x000fe20008000000 */
[----:B------:R-:W-:Y:S01]  /*29f10*/  UMOV UR12, UR22 ;  /* 0x00000016000c7c82 */ /* 0x000fe20008000000 */
[----:B------:R-:W-:Y:S01]  /*29f20*/  ULDC.64 UR22, c[0x0][0x228] ;  /* 0x00008a0000167ab9 */ /* 0x000fe20000000a00 */
[----:B------:R-:W-:Y:S02]  /*29f30*/  @P0 LOP3.LUT R7, R7, 0x2000000, RZ, 0xfc, !PT ;  /* 0x0200000007070812 */ /* 0x000fe400078efcff */
[----:B------:R-:W-:-:S04]  /*29f40*/  ISETP.GE.AND P0, PT, R18, UR7, PT ;  /* 0x0000000712007c0c */ /* 0x000fc8000bf06270 */
[----:B------:R-:W-:Y:S01]  /*29f50*/  ISETP.LT.AND P1, PT, R5, UR22, !P0 ;  /* 0x0000001605007c0c */ /* 0x000fe2000c721270 */
[----:B------:R-:W-:Y:S01]  /*29f60*/  UMOV UR6, UR57 ;  /* 0x0000003900067c82 */ /* 0x000fe20008000000 */
[----:B------:R-:W-:Y:S01]  /*29f70*/  UMOV UR32, UR56 ;  /* 0x0000003800207c82 */ /* 0x000fe20008000000 */
[----:B------:R-:W-:Y:S01]  /*29f80*/  ULDC.64 UR56, c[0x0][0x228] ;  /* 0x00008a0000387ab9 */ /* 0x000fe20000000a00 */
[----:B------:R-:W-:Y:S02]  /*29f90*/  LOP3.LUT R7, R7, 0xfeffffff, RZ, 0xc0, !PT ;  /* 0xfeffffff07077812 */ /* 0x000fe400078ec0ff */
[----:B------:R-:W-:Y:S01]  /*29fa0*/  ISETP.LT.AND P0, PT, R4, UR56, !P0 ;  /* 0x0000003804007c0c */ /* 0x000fe2000c701270 */
[----:B------:R0:W-:Y:S06]  /*29fb0*/  STL [R1+0x55c], R8 ;  /* 0x00055c0801007387 */ /* 0x0001ec0000100800 */
[----:B------:R-:W-:Y:S01]  /*29fc0*/  @P1 LOP3.LUT R7, R7, 0x1000000, RZ, 0xfc, !PT ;  /* 0x0100000007071812 */ /* 0x000fe200078efcff */
[----:B0-----:R-:W-:-:S03]  /*29fd0*/  VIADD R8, R8, UR30 ;  /* 0x0000001e08087c36 */ /* 0x001fc60008000000 */
[----:B------:R-:W-:Y:S01]  /*29fe0*/  LOP3.LUT R7, R7, 0xff7fffff, RZ, 0xc0, !PT ;  /* 0xff7fffff07077812 */ /* 0x000fe200078ec0ff */
[----:B------:R-:W-:Y:S01]  /*29ff0*/  UMOV UR56, UR6 ;  /* 0x0000000600387c82 */ /* 0x000fe20008000000 */
[----:B------:R-:W-:Y:S02]  /*2a000*/  ULDC.64 UR6, c[0x0][0x228] ;  /* 0x00008a0000067ab9 */ /* 0x000fe40000000a00 */
[----:B------:R-:W-:Y:S01]  /*2a010*/  @P0 LOP3.LUT R7, R7, 0x800000, RZ, 0xfc, !PT ;  /* 0x0080000007070812 */ /* 0x000fe200078efcff */
[----:B------:R0:W-:Y:S01]  /*2a020*/  STL [R1+0x4d0], R8 ;  /* 0x0004d00801007387 */ /* 0x0001e20000100800 */
[----:B------:R-:W-:Y:S01]  /*2a030*/  ISETP.GE.AND P0, PT, R19, UR11, PT ;  /* 0x0000000b13007c0c */ /* 0x000fe2000bf06270 */
[----:B------:R-:W-:Y:S01]  /*2a040*/  UMOV UR18, UR16 ;  /* 0x0000001000127c82 */ /* 0x000fe20008000000 */
[----:B------:R-:W-:Y:S01]  /*2a050*/  LOP3.LUT R7, R7, 0xffbfffff, RZ, 0xc0, !PT ;  /* 0xffbfffff07077812 */ /* 0x000fe200078ec0ff */
[----:B------:R-:W-:Y:S01]  /*2a060*/  ULDC.64 UR10, c[0x0][0x228] ;  /* 0x00008a00000a7ab9 */ /* 0x000fe20000000a00 */
[----:B------:R-:W-:Y:S01]  /*2a070*/  ISETP.LT.AND P1, PT, R5, UR6, !P0 ;  /* 0x0000000605007c0c */ /* 0x000fe2000c721270 */
[----:B0-----:R-:W-:Y:S01]  /*2a080*/  VIADD R8, R8, UR31 ;  /* 0x0000001f08087c36 */ /* 0x001fe20008000000 */
[----:B------:R-:W-:Y:S01]  /*2a090*/  UMOV UR16, UR55 ;  /* 0x0000003700107c82 */ /* 0x000fe20008000000 */
[----:B------:R-:W-:-:S03]  /*2a0a0*/  ULDC.64 UR30, c[0x0][0x228] ;  /* 0x00008a00001e7ab9 */ /* 0x000fc60000000a00 */
[----:B------:R0:W-:Y:S02]  /*2a0b0*/  STL [R1+0x4d4], R8 ;  /* 0x0004d40801007387 */ /* 0x0001e40000100800 */
[----:B0-----:R-:W-:Y:S01]  /*2a0c0*/  VIADD R8, R8, UR38 ;  /* 0x0000002608087c36 */ /* 0x001fe20008000000 */
[----:B------:R-:W-:Y:S01]  /*2a0d0*/  UMOV UR38, UR32 ;  /* 0x0000002000267c82 */ /* 0x000fe20008000000 */
[----:B------:R-:W-:Y:S01]  /*2a0e0*/  UMOV UR32, UR54 ;  /* 0x0000003600207c82 */ /* 0x000fe20008000000 */
[----:B------:R-:W-:Y:S02]  /*2a0f0*/  ULDC.64 UR54, c[0x0][0x228] ;  /* 0x00008a0000367ab9 */ /* 0x000fe40000000a00 */
[----:B------:R-:W-:Y:S02]  /*2a100*/  ISETP.LT.AND P0, PT, R4, UR54, !P0 ;  /* 0x0000003604007c0c */ /* 0x000fe4000c701270 */
[----:B------:R-:W-:-:S04]  /*2a110*/  @P1 LOP3.LUT R7, R7, 0x400000, RZ, 0xfc, !PT ;  /* 0x0040000007071812 */ /* 0x000fc800078efcff */
[----:B------:R-:W-:-:S07]  /*2a120*/  LOP3.LUT R7, R7, 0xffdfffff, RZ, 0xc0, !PT ;  /* 0xffdfffff07077812 */ /* 0x000fce00078ec0ff */
[----:B------:R-:W-:Y:S02]  /*2a130*/  @P0 LOP3.LUT R7, R7, 0x200000, RZ, 0xfc, !PT ;  /* 0x0020000007070812 */ /* 0x000fe400078efcff */
[----:B------:R-:W-:-:S04]  /*2a140*/  ISETP.GE.AND P0, PT, R20, UR25, PT ;  /* 0x0000001914007c0c */ /* 0x000fc8000bf06270 */
[----:B------:R-:W-:Y:S01]  /*2a150*/  ISETP.LT.AND P1, PT, R5, UR10, !P0 ;  /* 0x0000000a05007c0c */ /* 0x000fe2000c721270 */
[----:B------:R-:W-:Y:S01]  /*2a160*/  UMOV UR54, UR14 ;  /* 0x0000000e00367c82 */ /* 0x000fe20008000000 */
[----:B------:R-:W-:Y:S01]  /*2a170*/  ULDC.64 UR14, c[0x0][0x228] ;  /* 0x00008a00000e7ab9 */ /* 0x000fe20000000a00 */
[----:B------:R-:W-:Y:S02]  /*2a180*/  LOP3.LUT R7, R7, 0xffefffff, RZ, 0xc0, !PT ;  /* 0xffefffff07077812 */ /* 0x000fe400078ec0ff */
[----:B------:R-:W-:-:S08]  /*2a190*/  ISETP.LT.AND P0, PT, R4, UR14, !P0 ;  /* 0x0000000e04007c0c */ /* 0x000fd0000c701270 */
[----:B------:R-:W-:-:S04]  /*2a1a0*/  @P1 LOP3.LUT R7, R7, 0x100000, RZ, 0xfc, !PT ;  /* 0x0010000007071812 */ /* 0x000fc800078efcff */
[----:B------:R-:W-:-:S04]  /*2a1b0*/  LOP3.LUT R7, R7, 0xfff7ffff, RZ, 0xc0, !PT ;  /* 0xfff7ffff07077812 */ /* 0x000fc800078ec0ff */
[----:B------:R-:W-:Y:S02]  /*2a1c0*/  @P0 LOP3.LUT R7, R7, 0x80000, RZ, 0xfc, !PT ;  /* 0x0008000007070812 */ /* 0x000fe400078efcff */
[----:B------:R-:W-:Y:S01]  /*2a1d0*/  ISETP.GE.AND P0, PT, R21, UR23, PT ;  /* 0x0000001715007c0c */ /* 0x000fe2000bf06270 */
[----:B------:R-:W-:Y:S01]  /*2a1e0*/  UMOV UR10, UR53 ;  /* 0x00000035000a7c82 */ /* 0x000fe20008000000 */
[----:B------:R-:W-:Y:S01]  /*2a1f0*/  UMOV UR14, UR52 ;  /* 0x00000034000e7c82 */ /* 0x000fe20008000000 */
[----:B------:R-:W-:Y:S01]  /*2a200*/  ULDC.64 UR52, c[0x0][0x228] ;  /* 0x00008a0000347ab9 */ /* 0x000fe20000000a00 */
        /* <DEDUP_REMOVED lines=8> */
[----:B------:R0:W-:Y:S01]  /*2a290*/  STL [R1+0x4d8], R8 ;  /* 0x0004d80801007387 */ /* 0x0001e20000100800 */
[----:B------:R-:W-:Y:S01]  /*2a2a0*/  UMOV UR25, UR26 ;  /* 0x0000001a00197c82 */ /* 0x000fe20008000000 */
[----:B------:R-:W-:Y:S01]  /*2a2b0*/  LOP3.LUT R7, R7, 0xfffeffff, RZ, 0xc0, !PT ;  /* 0xfffeffff07077812 */ /* 0x000fe200078ec0ff */
[----:B------:R-:W-:Y:S01]  /*2a2c0*/  ULDC.64 UR6, c[0x0][0x228] ;  /* 0x00008a0000067ab9 */ /* 0x000fe20000000a00 */
[----:B------:R-:W-:Y:S01]  /*2a2d0*/  ISETP.LT.AND P1, PT, R5, UR22, !P0 ;  /* 0x0000001605007c0c */ /* 0x000fe2000c721270 */
[----:B0-----:R-:W-:Y:S01]  /*2a2e0*/  VIADD R8, R8, UR39 ;  /* 0x0000002708087c36 */ /* 0x001fe20008000000 */
[----:B------:R-:W-:Y:S01]  /*2a2f0*/  UMOV UR39, UR27 ;  /* 0x0000001b00277c82 */ /* 0x000fe20008000000 */
[----:B------:R-:W-:-:S02]  /*2a300*/  ULDC.64 UR26, c[0x0][0x228] ;  /* 0x00008a00001a7ab9 */ /* 0x000fc40000000a00 */
[----:B------:R-:W-:-:S08]  /*2a310*/  ISETP.LT.AND P0, PT, R4, UR26, !P0 ;  /* 0x0000001a04007c0c */ /* 0x000fd0000c701270 */
[----:B------:R-:W-:-:S04]  /*2a320*/  @P1 LOP3.LUT R7, R7, 0x10000, RZ, 0xfc, !PT ;  /* 0x0001000007071812 */ /* 0x000fc800078efcff */
[----:B------:R-:W-:-:S04]  /*2a330*/  LOP3.LUT R7, R7, 0xffff7fff, RZ, 0xc0, !PT ;  /* 0xffff7fff07077812 */ /* 0x000fc800078ec0ff */
[----:B------:R-:W-:Y:S02]  /*2a340*/  @P0 LOP3.LUT R7, R7, 0x8000, RZ, 0xfc, !PT ;  /* 0x0000800007070812 */ /* 0x000fe400078efcff */
[----:B------:R-:W-:-:S04]  /*2a350*/  ISETP.GE.AND P0, PT, R23, UR11, PT ;  /* 0x0000000b17007c0c */ /* 0x000fc8000bf06270 */
[----:B------:R-:W-:Y:S01]  /*2a360*/  ISETP.LT.AND P1, PT, R5, UR6, !P0 ;  /* 0x0000000605007c0c */ /* 0x000fe2000c721270 */
[----:B------:R-:W-:Y:S01]  /*2a370*/  UMOV UR30, UR12 ;  /* 0x0000000c001e7c82 */ /* 0x000fe20008000000 */
[----:B------:R-:W-:Y:S01]  /*2a380*/  UMOV UR26, UR25 ;  /* 0x00000019001a7c82 */ /* 0x000fe20008000000 */
[----:B------:R-:W-:Y:S01]  /*2a390*/  UMOV UR12, UR24 ;  /* 0x00000018000c7c82 */ /* 0x000fe20008000000 */
[----:B------:R-:W-:Y:S01]  /*2a3a0*/  ULDC.64 UR24, c[0x0][0x228] ;  /* 0x00008a0000187ab9 */ /* 0x000fe20000000a00 */
[----:B------:R0:W-:Y:S01]  /*2a3b0*/  STL [R1+0x4dc], R8 ;  /* 0x0004dc0801007387 */ /* 0x0001e20000100800 */
[----:B------:R-:W-:Y:S02]  /*2a3c0*/  ISETP.LT.AND P0, PT, R4, UR24, !P0 ;  /* 0x0000001804007c0c */ /* 0x000fe4000c701270 */
[----:B------:R-:W-:Y:S01]  /*2a3d0*/  LOP3.LUT R7, R7, 0xffffbfff, RZ, 0xc0, !PT ;  /* 0xffffbfff07077812 */ /* 0x000fe200078ec0ff */
[----:B0-----:R-:W-:-:S04]  /*2a3e0*/  VIADD R8, R8, UR40 ;  /* 0x0000002808087c36 */ /* 0x001fc80008000000 */
[----:B------:R-:W-:Y:S01]  /*2a3f0*/  @P1 LOP3.LUT R7, R7, 0x4000, RZ, 0xfc, !PT ;  /* 0x0000400007071812 */ /* 0x000fe200078efcff */
[----:B------:R0:W-:Y:S03]  /*2a400*/  STL [R1+0x4e0], R8 ;  /* 0x0004e00801007387 */ /* 0x0001e60000100800 */
[----:B------:R-:W-:Y:S01]  /*2a410*/  LOP3.LUT R7, R7, 0xffffdfff, RZ, 0xc0, !PT ;  /* 0xffffdfff07077812 */ /* 0x000fe200078ec0ff */
[----:B0-----:R-:W-:-:S03]  /*2a420*/  VIADD R8, R8, UR41 ;  /* 0x0000002908087c36 */ /* 0x001fc60008000000 */
[----:B------:R-:W-:Y:S01]  /*2a430*/  @P0 LOP3.LUT R7, R7, 0x2000, RZ, 0xfc, !PT ;  /* 0x0000200007070812 */ /* 0x000fe200078efcff */
[----:B------:R-:W-:Y:S01]  /*2a440*/  UMOV UR6, UR45 ;  /* 0x0000002d00067c82 */ /* 0x000fe20008000000 */
[----:B------:R-:W-:Y:S01]  /*2a450*/  ISETP.GE.AND P0, PT, R24, UR31, PT ;  /* 0x0000001f18007c0c */ /* 0x000fe2000bf06270 */
[----:B------:R-:W-:Y:S01]  /*2a460*/  ULDC.64 UR40, c[0x0][0x228] ;  /* 0x00008a0000287ab9 */ /* 0x000fe20000000a00 */
[----:B------:R0:W-:Y:S02]  /*2a470*/  STL [R1+0x4e8], R8 ;  /* 0x0004e80801007387 */ /* 0x0001e40000100800 */
[----:B0-----:R-:W-:Y:S01]  /*2a480*/  VIADD R8, R8, UR42 ;  /* 0x0000002a08087c36 */ /* 0x001fe20008000000 */
[----:B------:R-:W-:Y:S01]  /*2a490*/  UMOV UR42, UR14 ;  /* 0x0000000e002a7c82 */ /* 0x000fe20008000000 */
[----:B------:R-:W-:Y:S01]  /*2a4a0*/  UMOV UR14, UR10 ;  /* 0x0000000a000e7c82 */ /* 0x000fe20008000000 */
[----:B------:R-:W-:Y:S02]  /*2a4b0*/  ULDC.64 UR10, c[0x0][0x228] ;  /* 0x00008a00000a7ab9 */ /* 0x000fe40000000a00 */
[----:B------:R-:W-:Y:S01]  /*2a4c0*/  ISETP.LT.AND P1, PT, R5, UR10, !P0 ;  /* 0x0000000a05007c0c */ /* 0x000fe2000c721270 */
[----:B------:R0:W-:Y:S01]  /*2a4d0*/  STL [R1+0x4f0], R8 ;  /* 0x0004f00801007387 */ /* 0x0001e20000100800 */
[----:B------:R-:W-:Y:S01]  /*2a4e0*/  LOP3.LUT R7, R7, 0xffffefff, RZ, 0xc0, !PT ;  /* 0xffffefff07077812 */ /* 0x000fe200078ec0ff */
[----:B0-----:R-:W-:Y:S01]  /*2a4f0*/  VIADD R8, R8, UR43 ;  /* 0x0000002b08087c36 */ /* 0x001fe20008000000 */
[----:B------:R-:W-:Y:S01]  /*2a500*/  UMOV UR43, UR44 ;  /* 0x0000002c002b7c82 */ /* 0x000fe20008000000 */
[----:B------:R-:W-:-:S02]  /*2a510*/  ULDC.64 UR44, c[0x0][0x228] ;  /* 0x00008a00002c7ab9 */ /* 0x000fc40000000a00 */
[----:B------:R-:W-:-:S06]  /*2a520*/  ISETP.LT.AND P0, PT, R4, UR44, !P0 ;  /* 0x0000002c04007c0c */ /* 0x000fcc000c701270 */
[----:B------:R-:W-:-:S04]  /*2a530*/  @P1 LOP3.LUT R7, R7, 0x1000, RZ, 0xfc, !PT ;  /* 0x0000100007071812 */ /* 0x000fc800078efcff */
[----:B------:R-:W-:-:S04]  /*2a540*/  LOP3.LUT R7, R7, 0xfffff7ff, RZ, 0xc0, !PT ;  /* 0xfffff7ff07077812 */ /* 0x000fc800078ec0ff */
[----:B------:R-:W-:Y:S02]  /*2a550*/  @P0 LOP3.LUT R7, R7, 0x800, RZ, 0xfc, !PT ;  /* 0x0000080007070812 */ /* 0x000fe400078efcff */
[----:B------:R-:W-:Y:S01]  /*2a560*/  ISETP.GE.AND P0, PT, R25, UR23, PT ;  /* 0x0000001719007c0c */ /* 0x000fe2000bf06270 */
[----:B------:R0:W-:Y:S03]  /*2a570*/  STL [R1+0x4f8], R8 ;  /* 0x0004f80801007387 */ /* 0x0001e60000100800 */
[----:B------:R-:W-:Y:S01]  /*2a580*/  ISETP.LT.AND P1, PT, R5, UR40, !P0 ;  /* 0x0000002805007c0c */ /* 0x000fe2000c721270 */
[----:B------:R-:W-:Y:S01]  /*2a590*/  UMOV UR22, UR56 ;  /* 0x0000003800167c82 */ /* 0x000fe20008000000 */
[----:B------:R-:W-:Y:S01]  /*2a5a0*/  UMOV UR56, UR48 ;  /* 0x0000003000387c82 */ /* 0x000fe20008000000 */
[----:B0-----:R-:W-:Y:S01]  /*2a5b0*/  VIADD R8, R8, UR46 ;  /* 0x0000002e08087c36 */ /* 0x001fe20008000000 */
[----:B------:R-:W-:Y:S01]  /*2a5c0*/  UMOV UR46, UR49 ;  /* 0x00000031002e7c82 */ /* 0x000fe20008000000 */
[----:B------:R-:W-:Y:S01]  /*2a5d0*/  ULDC.64 UR48, c[0x0][0x228] ;  /* 0x00008a0000307ab9 */ /* 0x000fe20000000a00 */
[----:B------:R-:W-:-:S02]  /*2a5e0*/  LOP3.LUT R7, R7, 0xfffffbff, RZ, 0xc0, !PT ;  /* 0xfffffbff07077812 */ /* 0x000fc400078ec0ff */
[----:B------:R-:W-:-:S05]  /*2a5f0*/  ISETP.LT.AND P0, PT, R4, UR48, !P0 ;  /* 0x0000003004007c0c */ /* 0x000fca000c701270 */
        /* <DEDUP_REMOVED lines=9> */
[----:B------:R-:W-:Y:S01]  /*2a690*/  ULDC.64 UR22, c[0x0][0x228] ;  /* 0x00008a0000167ab9 */ /* 0x000fe20000000a00 */
[----:B------:R-:W-:Y:S02]  /*2a6a0*/  LOP3.LUT R7, R7, 0xfffffeff, RZ, 0xc0, !PT ;  /* 0xfffffeff07077812 */ /* 0x000fe400078ec0ff */
[----:B------:R-:W-:Y:S01]  /*2a6b0*/  ISETP.LT.AND P0, PT, R4, UR22, !P0 ;  /* 0x0000001604007c0c */ /* 0x000fe2000c701270 */
[----:B------:R-:W-:Y:S01]  /*2a6c0*/  UMOV UR44, UR30 ;  /* 0x0000001e002c7c82 */ /* 0x000fe20008000000 */
[----:B------:R-:W-:Y:S01]  /*2a6d0*/  ULDC.64 UR30, c[0x0][0x228] ;  /* 0x00008a00001e7ab9 */ /* 0x000fe20000000a00 */
[----:B------:R0:W-:Y:S01]  /*2a6e0*/  STL [R1+0x4fc], R8 ;  /* 0x0004fc0801007387 */ /* 0x0001e20000100800 */
[----:B------:R-:W-:Y:S01]  /*2a6f0*/  UMOV UR24, UR14 ;  /* 0x0000000e00187c82 */ /* 0x000fe20008000000 */
[----:B------:R-:W-:Y:S01]  /*2a700*/  UMOV UR38, UR60 ;  /* 0x0000003c00267c82 */ /* 0x000fe20008000000 */
[----:B------:R-:W-:-:S02]  /*2a710*/  ULDC UR22, c[0x0][0x248] ;  /* 0x0000920000167ab9 */ /* 0x000fc40000000800 */
[----:B------:R-:W-:-:S04]  /*2a720*/  @P1 LOP3.LUT R7, R7, 0x100, RZ, 0xfc, !PT ;  /* 0x0000010007071812 */ /* 0x000fc800078efcff */
[----:B------:R-:W-:-:S04]  /*2a730*/  LOP3.LUT R7, R7, 0xffffff7f, RZ, 0xc0, !PT ;  /* 0xffffff7f07077812 */ /* 0x000fc800078ec0ff */
[----:B------:R-:W-:Y:S02]  /*2a740*/  @P0 LOP3.LUT R7, R7, 0x80, RZ, 0xfc, !PT ;  /* 0x0000008007070812 */ /* 0x000fe400078efcff */
[----:B------:R-:W-:Y:S01]  /*2a750*/  ISETP.GE.AND P0, PT, R252, UR11, PT ;  /* 0x0000000bfc007c0c */ /* 0x000fe2000bf06270 */
[----:B0-----:R-:W-:Y:S01]  /*2a760*/  VIADD R8, R8, UR47 ;  /* 0x0000002f08087c36 */ /* 0x001fe20008000000 */
[----:B------:R-:W-:Y:S01]  /*2a770*/  LOP3.LUT R7, R7, 0xffffffbf, RZ, 0xc0, !PT ;  /* 0xffffffbf07077812 */ /* 0x000fe200078ec0ff */
[----:B------:R-:W-:Y:S01]  /*2a780*/  UMOV UR14, UR18 ;  /* 0x00000012000e7c82 */ /* 0x000fe20008000000 */
[----:B------:R-:W-:Y:S01]  /*2a790*/  ISETP.LT.AND P1, PT, R5, UR30, !P0 ;  /* 0x0000001e05007c0c */ /* 0x000fe2000c721270 */
[----:B------:R-:W-:Y:S01]  /*2a7a0*/  UMOV UR47, UR6 ;  /* 0x00000006002f7c82 */ /* 0x000fe20008000000 */
[----:B------:R-:W-:Y:S01]  /*2a7b0*/  ULDC.64 UR6, c[0x0][0x228] ;  /* 0x00008a0000067ab9 */ /* 0x000fe20000000a00 */
[----:B------:R-:W-:Y:S01]  /*2a7c0*/  ULDC.64 UR10, c[0x0][0x228] ;  /* 0x00008a00000a7ab9 */ /* 0x000fe20000000a00 */
[----:B------:R-:W-:-:S09]  /*2a7d0*/  ISETP.LT.AND P0, PT, R4, UR6, !P0 ;  /* 0x0000000604007c0c */ /* 0x000fd2000c701270 */
[----:B------:R-:W-:-:S04]  /*2a7e0*/  @P1 LOP3.LUT R7, R7, 0x40, RZ, 0xfc, !PT ;  /* 0x0000004007071812 */ /* 0x000fc800078efcff */
[----:B------:R-:W-:Y:S01]  /*2a7f0*/  LOP3.LUT R7, R7, 0xffffffdf, RZ, 0xc0, !PT ;  /* 0xffffffdf07077812 */ /* 0x000fe200078ec0ff */
[----:B------:R-:W-:Y:S01]  /*2a800*/  UMOV UR18, UR61 ;  /* 0x0000003d00127c82 */ /* 0x000fe20008000000 */
[----:B------:R-:W-:Y:S02]  /*2a810*/  ULDC.64 UR60, c[0x0][0x228] ;  /* 0x00008a00003c7ab9 */ /* 0x000fe40000000a00 */
[----:B------:R-:W-:Y:S02]  /*2a820*/  @P0 LOP3.LUT R7, R7, 0x20, RZ, 0xfc, !PT ;  /* 0x0000002007070812 */ /* 0x000fe400078efcff */
[----:B------:R-:W-:-:S04]  /*2a830*/  ISETP.GE.AND P0, PT, R195, UR41, PT ;  /* 0x00000029c3007c0c */ /* 0x000fc8000bf06270 */
[----:B------:R-:W-:Y:S02]  /*2a840*/  ISETP.LT.AND P1, PT, R5, UR60, !P0 ;  /* 0x0000003c05007c0c */ /* 0x000fe4000c721270 */
[----:B------:R-:W-:Y:S02]  /*2a850*/  ISETP.LT.AND P0, PT, R4, UR10, !P0 ;  /* 0x0000000a04007c0c */ /* 0x000fe4000c701270 */
[----:B------:R-:W-:Y:S01]  /*2a860*/  LOP3.LUT R7, R7, 0xffffffef, RZ, 0xc0, !PT ;  /* 0xffffffef07077812 */ /* 0x000fe200078ec0ff */
[----:B------:R0:W-:Y:S08]  /*2a870*/  STL [R1+0x500], R8 ;  /* 0x0005000801007387 */ /* 0x0001f00000100800 */
[----:B------:R-:W-:Y:S01]  /*2a880*/  @P1 LOP3.LUT R7, R7, 0x10, RZ, 0xfc, !PT ;  /* 0x0000001007071812 */ /* 0x000fe200078efcff */
[----:B0-----:R-:W-:-:S03]  /*2a890*/  VIADD R8, R8, UR50 ;  /* 0x0000003208087c36 */ /* 0x001fc60008000000 */
[----:B------:R-:W-:Y:S02]  /*2a8a0*/  LOP3.LUT R7, R7, 0xfffffffb, RZ, 0xc0, !PT ;  /* 0xfffffffb07077812 */ /* 0x000fe400078ec0ff */
[----:B------:R0:W-:Y:S02]  /*2a8b0*/  STL [R1+0x504], R8 ;  /* 0x0005040801007387 */ /* 0x0001e40000100800 */
[----:B------:R-:W-:Y:S02]  /*2a8c0*/  @P0 LOP3.LUT R7, R7, 0x4, RZ, 0xfc, !PT ;  /* 0x0000000407070812 */ /* 0x000fe400078efcff */
[----:B------:R-:W-:Y:S01]  /*2a8d0*/  ISETP.GE.AND P0, PT, R194, UR39, PT ;  /* 0x00000027c2007c0c */ /* 0x000fe2000bf06270 */
[----:B0-----:R-:W-:Y:S01]  /*2a8e0*/  VIADD R8, R8, UR51 ;  /* 0x0000003308087c36 */ /* 0x001fe20008000000 */
[----:B------:R-:W-:Y:S02]  /*2a8f0*/  ULDC.64 UR50, c[0x0][0x228] ;  /* 0x00008a0000327ab9 */ /* 0x000fe40000000a00 */
[----:B------:R-:W-:Y:S01]  /*2a900*/  ISETP.LT.AND P1, PT, R5, UR50, !P0 ;  /* 0x0000003205007c0c */ /* 0x000fe2000c721270 */
[----:B------:R-:W-:Y:S01]  /*2a910*/  UMOV UR10, UR47 ;  /* 0x0000002f000a7c82 */ /* 0x000fe20008000000 */
[----:B------:R-:W-:Y:S01]  /*2a920*/  UMOV UR6, UR46 ;  /* 0x0000002e00067c82 */ /* 0x000fe20008000000 */
[----:B------:R-:W-:-:S02]  /*2a930*/  ULDC.64 UR46, c[0x0][0x228] ;  /* 0x00008a00002e7ab9 */ /* 0x000fc40000000a00 */
[----:B------:R-:W-:Y:S01]  /*2a940*/  ISETP.LT.AND P0, PT, R4, UR46, !P0 ;  /* 0x0000002e04007c0c */ /* 0x000fe2000c701270 */
[----:B------:R-:W-:Y:S01]  /*2a950*/  UMOV UR30, UR43 ;  /* 0x0000002b001e7c82 */ /* 0x000fe20008000000 */
[----:B------:R-:W-:Y:S01]  /*2a960*/  UMOV UR50, UR42 ;  /* 0x0000002a00327c82 */ /* 0x000fe20008000000 */
[----:B------:R0:W-:Y:S01]  /*2a970*/  STL [R1+0x508], R8 ;  /* 0x0005080801007387 */ /* 0x0001e20000100800 */
[----:B------:R-:W-:Y:S01]  /*2a980*/  ULDC.64 UR42, c[0x0][0x228] ;  /* 0x00008a00002a7ab9 */ /* 0x000fe20000000a00 */
[----:B------:R-:W-:Y:S01]  /*2a990*/  UMOV UR60, UR40 ;  /* 0x00000028003c7c82 */ /* 0x000fe20008000000 */
[----:B------:R-:W-:Y:S01]  /*2a9a0*/  ULDC UR40, c[0x0][0x248] ;  /* 0x0000920000287ab9 */ /* 0x000fe20000000800 */
[----:B------:R-:W-:Y:S01]  /*2a9b0*/  ULDC UR46, c[0x0][0x248] ;  /* 0x00009200002e7ab9 */ /* 0x000fe20000000800 */
[----:B------:R-:W-:-:S04]  /*2a9c0*/  @P1 LOP3.LUT R51, R51, 0x1000, RZ, 0xfc, !PT ;  /* 0x0000100033331812 */ /* 0x000fc800078efcff */
[----:B------:R-:W-:-:S04]  /*2a9d0*/  LOP3.LUT R51, R51, 0xfffff7ff, RZ, 0xc0, !PT ;  /* 0xfffff7ff33337812 */ /* 0x000fc800078ec0ff */
[----:B------:R-:W-:Y:S02]  /*2a9e0*/  @P0 LOP3.LUT R51, R51, 0x800, RZ, 0xfc, !PT ;  /* 0x0000080033330812 */ /* 0x000fe400078efcff */
[----:B------:R-:W-:Y:S01]  /*2a9f0*/  ISETP.GE.AND P0, PT, R193, UR31, PT ;  /* 0x0000001fc1007c0c */ /* 0x000fe2000bf06270 */
[----:B0-----:R-:W-:-:S03]  /*2aa00*/  VIADD R8, R8, UR22 ;  /* 0x0000001608087c36 */ /* 0x001fc60008000000 */
[----:B------:R-:W-:Y:S02]  /*2aa10*/  ISETP.LT.AND P1, PT, R5, UR42, !P0 ;  /* 0x0000002a05007c0c */ /* 0x000fe4000c721270 */
[----:B------:R0:W-:Y:S01]  /*2aa20*/  STL [R1+0x4e4], R8 ;  /* 0x0004e40801007387 */ /* 0x0001e20000100800 */
[----:B------:R-:W-:Y:S01]  /*2aa30*/  LOP3.LUT R51, R51, 0xfffffeff, RZ, 0xc0, !PT ;  /* 0xfffffeff33337812 */ /* 0x000fe200078ec0ff */
[----:B0-----:R-:W-:Y:S01]  /*2aa40*/  VIADD R8, R8, UR40 ;  /* 0x0000002808087c36 */ /* 0x001fe20008000000 */
[----:B------:R-:W-:Y:S02]  /*2aa50*/  ULDC.64 UR40, c[0x0][0x228] ;  /* 0x00008a0000287ab9 */ /* 0x000fe40000000a00 */
[----:B------:R-:W-:-:S06]  /*2aa60*/  ISETP.LT.AND P0, PT, R4, UR40, !P0 ;  /* 0x0000002804007c0c */ /* 0x000fcc000c701270 */
[----:B------:R-:W-:-:S04]  /*2aa70*/  @P1 LOP3.LUT R51, R51, 0x100, RZ, 0xfc, !PT ;  /* 0x0000010033331812 */ /* 0x000fc800078efcff */
[----:B------:R-:W-:Y:S01]  /*2aa80*/  LOP3.LUT R51, R51, 0xffffff7f, RZ, 0xc0, !PT ;  /* 0xffffff7f33337812 */ /* 0x000fe200078ec0ff */
[----:B------:R-:W-:Y:S01]  /*2aa90*/  UMOV UR22, UR38 ;  /* 0x0000002600167c82 */ /* 0x000fe20008000000 */
[----:B------:R-:W-:Y:S02]  /*2aaa0*/  ULDC.64 UR38, c[0x0][0x228] ;  /* 0x00008a0000267ab9 */ /* 0x000fe40000000a00 */
[----:B------:R-:W-:Y:S02]  /*2aab0*/  @P0 LOP3.LUT R51, R51, 0x80, RZ, 0xfc, !PT ;  /* 0x0000008033330812 */ /* 0x000fe400078efcff */
[----:B------:R-:W-:Y:S01]  /*2aac0*/  ISETP.GE.AND P0, PT, R2, UR61, PT ;  /* 0x0000003d02007c0c */ /* 0x000fe2000bf06270 */
[----:B------:R0:W-:Y:S03]  /*2aad0*/  STL [R1+0x4ec], R8 ;  /* 0x0004ec0801007387 */ /* 0x0001e60000100800 */
[----:B------:R-:W-:Y:S01]  /*2aae0*/  ISETP.LT.AND P1, PT, R5, UR38, !P0 ;  /* 0x0000002605007c0c */ /* 0x000fe2000c721270 */
[----:B0-----:R-:W-:Y:S01]  /*2aaf0*/  VIADD R8, R8, UR46 ;  /* 0x0000002e08087c36 */ /* 0x001fe20008000000 */
[----:B------:R-:W-:Y:S01]  /*2ab00*/  UMOV UR46, UR10 ;  /* 0x0000000a002e7c82 */ /* 0x000fe20008000000 */
[----:B------:R-:W-:Y:S01]  /*2ab10*/  UMOV UR10, UR30 ;  /* 0x0000001e000a7c82 */ /* 0x000fe20008000000 */
[----:B------:R-:W-:Y:S01]  /*2ab20*/  ULDC.64 UR30, c[0x0][0x228] ;  /* 0x00008a00001e7ab9 */ /* 0x000fe20000000a00 */
[----:B------:R-:W-:-:S02]  /*2ab30*/  LOP3.LUT R51, R51, 0xffffffef, RZ, 0xc0, !PT ;  /* 0xffffffef33337812 */ /* 0x000fc400078ec0ff */
[----:B------:R-:W-:-:S06]  /*2ab40*/  ISETP.LT.AND P0, PT, R4, UR30, !P0 ;  /* 0x0000001e04007c0c */ /* 0x000fcc000c701270 */
[----:B------:R-:W-:Y:S01]  /*2ab50*/  @P1 LOP3.LUT R51, R51, 0x10, RZ, 0xfc, !PT ;  /* 0x0000001033331812 */ /* 0x000fe200078efcff */
[----:B------:R-:W-:-:S03]  /*2ab60*/  VIADD R2, R3, 0x132 ;  /* 0x0000013203027836 */ /* 0x000fc60000000000 */
[----:B------:R-:W-:Y:S01]  /*2ab70*/  LOP3.LUT R51, R51, 0xfffffff7, RZ, 0xc0, !PT ;  /* 0xfffffff733337812 */ /* 0x000fe200078ec0ff */
[----:B------:R-:W-:Y:S01]  /*2ab80*/  UMOV UR30, UR5 ;  /* 0x00000005001e7c82 */ /* 0x000fe20008000000 */
[----:B------:R-:W-:Y:S01]  /*2ab90*/  UMOV UR42, UR60 ;  /* 0x0000003c002a7c82 */ /* 0x000fe20008000000 */
[----:B------:R-:W-:Y:S01]  /*2aba0*/  ULDC.64 UR60, c[0x0][0x228] ;  /* 0x00008a00003c7ab9 */ /* 0x000fe20000000a00 */
[----:B------:R-:W-:Y:S01]  /*2abb0*/  ULDC UR5, c[0x0][0x228] ;  /* 0x00008a0000057ab9 */ /* 0x000fe20000000800 */
[----:B------:R-:W-:Y:S02]  /*2abc0*/  @P0 LOP3.LUT R51, R51, 0x8, RZ, 0xfc, !PT ;  /* 0x0000000833330812 */ /* 0x000fe400078efcff */
[----:B------:R-:W-:-:S04]  /*2abd0*/  ISETP.GE.AND P0, PT, R2, UR30, PT ;  /* 0x0000001e02007c0c */ /* 0x000fc8000bf06270 */
[----:B------:R-:W-:Y:S02]  /*2abe0*/  ISETP.LT.AND P1, PT, R5, UR60, !P0 ;  /* 0x0000003c05007c0c */ /* 0x000fe4000c721270 */
[----:B------:R-:W-:Y:S02]  /*2abf0*/  ISETP.LT.AND P0, PT, R4, UR5, !P0 ;  /* 0x0000000504007c0c */ /* 0x000fe4000c701270 */
[----:B------:R-:W-:Y:S01]  /*2ac00*/  LOP3.LUT R7, R7, 0xfffffff7, RZ, 0xc0, !PT ;  /* 0xfffffff707077812 */ /* 0x000fe200078ec0ff */
[----:B------:R-:W-:Y:S01]  /*2ac10*/  UMOV UR38, UR8 ;  /* 0x0000000800267c82 */ /* 0x000fe20008000000 */
[----:B------:R-:W-:Y:S01]  /*2ac20*/  ULDC UR8, c[0x0][0x248] ;  /* 0x0000920000087ab9 */ /* 0x000fe20000000800 */
[----:B------:R0:W-:Y:S01]  /*2ac30*/  STL [R1+0x4f4], R8 ;  /* 0x0004f40801007387 */ /* 0x0001e20000100800 */
[----:B------:R-:W-:Y:S01]  /*2ac40*/  VIADD R2, R3, 0x130 ;  /* 0x0000013003027836 */ /* 0x000fe20000000000 */
[----:B------:R-:W-:-:S04]  /*2ac50*/  ULDC UR5, c[0x0][0x228] ;  /* 0x00008a0000057ab9 */ /* 0x000fc80000000800 */
[----:B------:R-:W-:Y:S01]  /*2ac60*/  @P1 LOP3.LUT R7, R7, 0x8, RZ, 0xfc, !PT ;  /* 0x0000000807071812 */ /* 0x000fe200078efcff */
[----:B------:R-:W-:-:S03]  /*2ac70*/  UMOV UR30, UR38 ;  /* 0x00000026001e7c82 */ /* 0x000fc60008000000 */
[----:B------:R-:W-:Y:S01]  /*2ac80*/  LOP3.LUT R7, R7, 0xfffffffd, RZ, 0xc0, !PT ;  /* 0xfffffffd07077812 */ /* 0x000fe200078ec0ff */
[----:B0-----:R-:W-:Y:S01]  /*2ac90*/  VIADD R8, R8, UR8 ;  /* 0x0000000808087c36 */ /* 0x001fe20008000000 */
[----:B------:R-:W-:Y:S02]  /*2aca0*/  ULDC UR8, c[0x0][0x248] ;  /* 0x0000920000087ab9 */ /* 0x000fe40000000800 */
[----:B------:R-:W-:Y:S02]  /*2acb0*/  @P0 LOP3.LUT R7, R7, 0x2, RZ, 0xfc, !PT ;  /* 0x0000000207070812 */ /* 0x000fe400078efcff */
[----:B------:R-:W-:Y:S01]  /*2acc0*/  ISETP.GE.AND P0, PT, R2, UR30, PT ;  /* 0x0000001e02007c0c */ /* 0x000fe2000bf06270 */
[----:B------:R0:W-:Y:S03]  /*2acd0*/  STL [R1+0x50c], R8 ;  /* 0x00050c0801007387 */ /* 0x0001e60000100800 */
[----:B------:R-:W-:Y:S01]  /*2ace0*/  ISETP.LT.AND P1, PT, R5, UR5, !P0 ;  /* 0x0000000505007c0c */ /* 0x000fe2000c721270 */
[----:B------:R-:W-:Y:S01]  /*2acf0*/  UMOV UR40, UR50 ;  /* 0x0000003200287c82 */ /* 0x000fe20008000000 */
[----:B0-----:R-:W-:Y:S01]  /*2ad00*/  VIADD R8, R8, UR8 ;  /* 0x0000000808087c36 */ /* 0x001fe20008000000 */
[----:B------:R-:W-:Y:S01]  /*2ad10*/  ULDC UR8, c[0x0][0x228] ;  /* 0x00008a0000087ab9 */ /* 0x000fe20000000800 */
[----:B------:R-:W-:Y:S01]  /*2ad20*/  VIADD R2, R3, 0x12e ;  /* 0x0000012e03027836 */ /* 0x000fe20000000000 */
[----:B------:R-:W-:Y:S01]  /*2ad30*/  ISETP.LT.AND P0, PT, R4, UR8, !P0 ;  /* 0x0000000804007c0c */ /* 0x000fe2000c701270 */
[----:B------:R-:W-:Y:S01]  /*2ad40*/  UMOV UR50, UR6 ;  /* 0x0000000600327c82 */ /* 0x000fe20008000000 */
[----:B------:R-:W-:Y:S01]  /*2ad50*/  UMOV UR38, UR40 ;  /* 0x0000002800267c82 */ /* 0x000fe20008000000 */
[----:B------:R-:W-:Y:S01]  /*2ad60*/  UMOV UR40, UR42 ;  /* 0x0000002a00287c82 */ /* 0x000fe20008000000 */
[----:B------:R-:W-:Y:S01]  /*2ad70*/  UMOV UR42, UR50 ;  /* 0x00000032002a7c82 */ /* 0x000fe20008000000 */
[----:B------:R-:W-:Y:S01]  /*2ad80*/  UMOV UR50, UR10 ;  /* 0x0000000a00327c82 */ /* 0x000fe20008000000 */
[----:B------:R-:W-:Y:S01]  /*2ad90*/  UMOV UR10, UR48 ;  /* 0x00000030000a7c82 */ /* 0x000fe20008000000 */
[----:B------:R-:W-:Y:S01]  /*2ada0*/  UMOV UR30, UR38 ;  /* 0x00000026001e7c82 */ /* 0x000fe20008000000 */
[----:B------:R-:W-:Y:S01]  /*2adb0*/  UMOV UR48, UR24 ;  /* 0x0000001800307c82 */ /* 0x000fe20008000000 */
[----:B------:R-:W-:Y:S01]  /*2adc0*/  LOP3.LUT R7, R7, 0xfffffffe, RZ, 0xc0, !PT ;  /* 0xfffffffe07077812 */ /* 0x000fe200078ec0ff */
[----:B------:R-:W-:Y:S01]  /*2add0*/  UMOV UR24, UR54 ;  /* 0x0000003600187c82 */ /* 0x000fe20008000000 */
[----:B------:R-:W-:Y:S01]  /*2ade0*/  UMOV UR54, UR12 ;  /* 0x0000000c00367c82 */ /* 0x000fe20008000000 */
[----:B------:R-:W-:Y:S01]  /*2adf0*/  ULDC UR12, c[0x0][0x228] ;  /* 0x00008a00000c7ab9 */ /* 0x000fe20000000800 */
[----:B------:R-:W-:Y:S01]  /*2ae00*/  @P0 LOP3.LUT R48, R48, 0x80000000, RZ, 0xfc, !PT ;  /* 0x8000000030300812 */ /* 0x000fe200078efcff */
[----:B------:R-:W-:Y:S01]  /*2ae10*/  ULDC UR5, c[0x0][0x228] ;  /* 0x00008a0000057ab9 */ /* 0x000fe20000000800 */
[----:B------:R-:W-:Y:S01]  /*2ae20*/  ISETP.GE.AND P0, PT, R2, UR30, PT ;  /* 0x0000001e02007c0c */ /* 0x000fe2000bf06270 */
[----:B------:R-:W-:Y:S01]  /*2ae30*/  ULDC UR6, c[0x0][0x248] ;  /* 0x0000920000067ab9 */ /* 0x000fe20000000800 */
[----:B------:R-:W-:Y:S01]  /*2ae40*/  @P1 LOP3.LUT R7, R7, 0x1, RZ, 0xfc, !PT ;  /* 0x0000000107071812 */ /* 0x000fe200078efcff */
[----:B------:R0:W-:Y:S01]  /*2ae50*/  STL [R1+0x510], R8 ;  /* 0x0005100801007387 */ /* 0x0001e20000100800 */
[----:B------:R-:W-:Y:S01]  /*2ae60*/  ISETP.LT.AND P1, PT, R5, UR12, !P0 ;  /* 0x0000000c05007c0c */ /* 0x000fe2000c721270 */
[----:B------:R-:W-:Y:S01]  /*2ae70*/  ULDC UR8, c[0x0][0x248] ;  /* 0x0000920000087ab9 */ /* 0x000fe20000000800 */
[----:B------:R-:W-:-:S02]  /*2ae80*/  ISETP.LT.AND P0, PT, R4, UR5, !P0 ;  /* 0x0000000504007c0c */ /* 0x000fc4000c701270 */
[----:B------:R-:W-:Y:S01]  /*2ae90*/  LOP3.LUT R48, R48, 0xbfffffff, RZ, 0xc0, !PT ;  /* 0xbfffffff30307812 */ /* 0x000fe200078ec0ff */
[----:B------:R-:W-:Y:S01]  /*2aea0*/  VIADD R2, R3, 0x12c ;  /* 0x0000012c03027836 */ /* 0x000fe20000000000 */
[----:B------:R-:W-:Y:S01]  /*2aeb0*/  UMOV UR38, UR40 ;  /* 0x0000002800267c82 */ /* 0x000fe20008000000 */
[----:B------:R-:W-:Y:S01]  /*2aec0*/  UMOV UR60, UR16 ;  /* 0x00000010003c7c82 */ /* 0x000fe20008000000 */
[----:B------:R-:W-:Y:S01]  /*2aed0*/  ULDC UR5, c[0x0][0x248] ;  /* 0x0000920000057ab9 */ /* 0x000fe20000000800 */
[----:B0-----:R-:W-:Y:S01]  /*2aee0*/  VIADD R8, R8, UR6 ;  /* 0x0000000608087c36 */ /* 0x001fe20008000000 */
[----:B------:R-:W-:Y:S01]  /*2aef0*/  ULDC UR6, c[0x0][0x248] ;  /* 0x0000920000067ab9 */ /* 0x000fe20000000800 */
[----:B------:R-:W-:Y:S02]  /*2af00*/  ULDC UR12, c[0x0][0x248] ;  /* 0x00009200000c7ab9 */ /* 0x000fe40000000800 */
[----:B------:R-:W-:Y:S01]  /*2af10*/  @P1 LOP3.LUT R48, R48, 0x40000000, RZ, 0xfc, !PT ;  /* 0x4000000030301812 */ /* 0x000fe200078efcff */
[----:B------:R0:W-:Y:S01]  /*2af20*/  STL [R1+0x514], R8 ;  /* 0x0005140801007387 */ /* 0x0001e20000100800 */
[----:B------:R-:W-:Y:S01]  /*2af30*/  UMOV UR40, UR42 ;  /* 0x0000002a00287c82 */ /* 0x000fe20008000000 */
[----:B------:R-:W-:Y:S01]  /*2af40*/  UMOV UR30, UR38 ;  /* 0x00000026001e7c82 */ /* 0x000fe20008000000 */
[----:B------:R-:W-:Y:S01]  /*2af50*/  LOP3.LUT R48, R48, 0xdfffffff, RZ, 0xc0, !PT ;  /* 0xdfffffff30307812 */ /* 0x000fe200078ec0ff */
[----:B------:R-:W-:Y:S01]  /*2af60*/  ULDC UR16, c[0x0][0x228] ;  /* 0x00008a0000107ab9 */ /* 0x000fe20000000800 */
[----:B0-----:R-:W-:Y:S01]  /*2af70*/  VIADD R8, R8, UR6 ;  /* 0x0000000608087c36 */ /* 0x001fe20008000000 */
[----:B------:R-:W-:Y:S01]  /*2af80*/  ULDC UR6, c[0x0][0x248] ;  /* 0x0000920000067ab9 */ /* 0x000fe20000000800 */
[----:B------:R-:W-:-:S02]  /*2af90*/  @P0 LOP3.LUT R48, R48, 0x20000000, RZ, 0xfc, !PT ;  /* 0x2000000030300812 */ /* 0x000fc400078efcff */
[----:B------:R-:W-:Y:S01]  /*2afa0*/  ISETP.GE.AND P0, PT, R2, UR61, PT ;  /* 0x0000003d02007c0c */ /* 0x000fe2000bf06270 */
[----:B------:R0:W-:Y:S02]  /*2afb0*/  STL [R1+0x518], R8 ;  /* 0x0005180801007387 */ /* 0x0001e40000100800 */
[----:B0-----:R-:W-:Y:S01]  /*2afc0*/  VIADD R8, R8, UR6 ;  /* 0x0000000608087c36 */ /* 0x001fe20008000000 */
[----:B------:R-:W-:Y:S02]  /*2afd0*/  ULDC UR6, c[0x0][0x228] ;  /* 0x00008a0000067ab9 */ /* 0x000fe40000000800 */
[----:B------:R-:W-:Y:S02]  /*2afe0*/  ISETP.LT.AND P1, PT, R5, UR6, !P0 ;  /* 0x0000000605007c0c */ /* 0x000fe4000c721270 */
[----:B------:R-:W-:Y:S01]  /*2aff0*/  LOP3.LUT R48, R48, 0xefffffff, RZ, 0xc0, !PT ;  /* 0xefffffff30307812 */ /* 0x000fe200078ec0ff */
[----:B------:R0:W-:Y:S01]  /*2b000*/  STL [R1+0x51c], R8 ;  /* 0x00051c0801007387 */ /* 0x0001e20000100800 */
[----:B------:R-:W-:Y:S01]  /*2b010*/  VIADD R2, R3, 0x12a ;  /* 0x0000012a03027836 */ /* 0x000fe20000000000 */
[----:B------:R-:W-:Y:S01]  /*2b020*/  UMOV UR42, UR10 ;  /* 0x0000000a002a7c82 */ /* 0x000fe20008000000 */
[----:B------:R-:W-:Y:S01]  /*2b030*/  UMOV UR38, UR40 ;  /* 0x0000002800267c82 */ /* 0x000fe20008000000 */
[----:B------:R-:W-:Y:S01]  /*2b040*/  ULDC UR6, c[0x0][0x228] ;  /* 0x00008a0000067ab9 */ /* 0x000fe20000000800 */
[----:B0-----:R-:W-:Y:S01]  /*2b050*/  VIADD R8, R8, UR8 ;  /* 0x0000000808087c36 */ /* 0x001fe20008000000 */
[----:B------:R-:W-:-:S04]  /*2b060*/  ULDC UR8, c[0x0][0x228] ;  /* 0x00008a0000087ab9 */ /* 0x000fc80000000800 */
[----:B------:R-:W-:Y:S01]  /*2b070*/  @P1 LOP3.LUT R48, R48, 0x10000000, RZ, 0xfc, !PT ;  /* 0x1000000030301812 */ /* 0x000fe200078efcff */
[----:B------:R-:W-:Y:S01]  /*2b080*/  ULDC UR10, c[0x0][0x248] ;  /* 0x00009200000a7ab9 */ /* 0x000fe20000000800 */
[----:B------:R-:W-:Y:S01]  /*2b090*/  ISETP.LT.AND P0, PT, R4, UR8, !P0 ;  /* 0x0000000804007c0c */ /* 0x000fe2000c701270 */
[----:B------:R-:W-:Y:S01]  /*2b0a0*/  UMOV UR40, UR42 ;  /* 0x0000002a00287c82 */ /* 0x000fe20008000000 */
[----:B------:R-:W-:Y:S01]  /*2b0b0*/  LOP3.LUT R48, R48, 0xf7ffffff, RZ, 0xc0, !PT ;  /* 0xf7ffffff30307812 */ /* 0x000fe200078ec0ff */
[----:B------:R0:W-:Y:S01]  /*2b0c0*/  STL [R1+0x520], R8 ;  /* 0x0005200801007387 */ /* 0x0001e20000100800 */
[----:B------:R-:W-:-:S09]  /*2b0d0*/  ULDC UR8, c[0x0][0x228] ;  /* 0x00008a0000087ab9 */ /* 0x000fd20000000800 */
[----:B------:R-:W-:Y:S02]  /*2b0e0*/  @P0 LOP3.LUT R48, R48, 0x8000000, RZ, 0xfc, !PT ;  /* 0x0800000030300812 */ /* 0x000fe400078efcff */
[----:B------:R-:W-:-:S04]  /*2b0f0*/  ISETP.GE.AND P0, PT, R2, UR40, PT ;  /* 0x0000002802007c0c */ /* 0x000fc8000bf06270 */
[----:B------:R-:W-:Y:S01]  /*2b100*/  ISETP.LT.AND P1, PT, R5, UR16, !P0 ;  /* 0x0000001005007c0c */ /* 0x000fe2000c721270 */
[----:B0-----:R-:W-:Y:S01]  /*2b110*/  VIADD R8, R8, UR10 ;  /* 0x0000000a08087c36 */ /* 0x001fe20008000000 */
[----:B------:R-:W-:Y:S01]  /*2b120*/  ULDC UR10, c[0x0][0x228] ;  /* 0x00008a00000a7ab9 */ /* 0x000fe20000000800 */
[----:B------:R-:W-:Y:S01]  /*2b130*/  LOP3.LUT R48, R48, 0xfbffffff, RZ, 0xc0, !PT ;  /* 0xfbffffff30307812 */ /* 0x000fe200078ec0ff */
[----:B------:R-:W-:Y:S01]  /*2b140*/  VIADD R2, R3, 0x128 ;  /* 0x0000012803027836 */ /* 0x000fe20000000000 */
[----:B------:R-:W-:Y:S01]  /*2b150*/  ISETP.LT.AND P0, PT, R4, UR10, !P0 ;  /* 0x0000000a04007c0c */ /* 0x000fe2000c701270 */
[----:B------:R0:W-:Y:S01]  /*2b160*/  STL [R1+0x524], R8 ;  /* 0x0005240801007387 */ /* 0x0001e20000100800 */
[----:B------:R-:W-:Y:S01]  /*2b170*/  UMOV UR42, UR24 ;  /* 0x00000018002a7c82 */ /* 0x000fe20008000000 */
[----:B------:R-:W-:Y:S01]  /*2b180*/  ULDC UR10, c[0x0][0x228] ;  /* 0x00008a00000a7ab9 */ /* 0x000fe20000000800 */
[----:B------:R-:W-:-:S04]  /*2b190*/  ULDC UR16, c[0x0][0x248] ;  /* 0x0000920000107ab9 */ /* 0x000fc80000000800 */
[----:B------:R-:W-:-:S04]  /*2b1a0*/  @P1 LOP3.LUT R48, R48, 0x4000000, RZ, 0xfc, !PT ;  /* 0x0400000030301812 */ /* 0x000fc800078efcff */
[----:B------:R-:W-:Y:S01]  /*2b1b0*/  LOP3.LUT R48, R48, 0xfdffffff, RZ, 0xc0, !PT ;  /* 0xfdffffff30307812 */ /* 0x000fe200078ec0ff */
[----:B0-----:R-:W-:Y:S01]  /*2b1c0*/  VIADD R8, R8, UR5 ;  /* 0x0000000508087c36 */ /* 0x001fe20008000000 */
[----:B------:R-:W-:Y:S02]  /*2b1d0*/  ULDC UR5, c[0x0][0x228] ;  /* 0x00008a0000057ab9 */ /* 0x000fe40000000800 */
[----:B------:R-:W-:Y:S02]  /*2b1e0*/  @P0 LOP3.LUT R48, R48, 0x2000000, RZ, 0xfc, !PT ;  /* 0x0200000030300812 */ /* 0x000fe400078efcff */
[----:B------:R-:W-:-:S04]  /*2b1f0*/  ISETP.GE.AND P0, PT, R2, UR60, PT ;  /* 0x0000003c02007c0c */ /* 0x000fc8000bf06270 */
[----:B------:R-:W-:Y:S02]  /*2b200*/  ISETP.LT.AND P1, PT, R5, UR5, !P0 ;  /* 0x0000000505007c0c */ /* 0x000fe4000c721270 */
[----:B------:R-:W-:Y:S01]  /*2b210*/  LOP3.LUT R48, R48, 0xfeffffff, RZ, 0xc0, !PT ;  /* 0xfeffffff30307812 */ /* 0x000fe200078ec0ff */
[----:B------:R-:W-:Y:S01]  /*2b220*/  VIADD R2, R3, 0x126 ;  /* 0x0000012603027836 */ /* 0x000fe20000000000 */
[----:B------:R-:W-:Y:S01]  /*2b230*/  ISETP.LT.AND P0, PT, R4, UR6, !P0 ;  /* 0x0000000604007c0c */ /* 0x000fe2000c701270 */
[----:B------:R-:W-:Y:S01]  /*2b240*/  UMOV UR24, UR14 ;  /* 0x0000000e00187c82 */ /* 0x000fe20008000000 */
[----:B------:R0:W-:Y:S01]  /*2b250*/  STL [R1+0x528], R8 ;  /* 0x0005280801007387 */ /* 0x0001e20000100800 */
[----:B------:R-:W-:Y:S01]  /*2b260*/  UMOV UR60, UR46 ;  /* 0x0000002e003c7c82 */ /* 0x000fe20008000000 */
[----:B------:R-:W-:-:S05]  /*2b270*/  ULDC UR5, c[0x0][0x228] ;  /* 0x00008a0000057ab9 */ /* 0x000fca0000000800 */
[----:B------:R-:W-:Y:S01]  /*2b280*/  @P1 LOP3.LUT R48, R48, 0x1000000, RZ, 0xfc, !PT ;  /* 0x0100000030301812 */ /* 0x000fe200078efcff */
[----:B------:R-:W-:Y:S01]  /*2b290*/  UMOV UR40, UR24 ;  /* 0x0000001800287c82 */ /* 0x000fe20008000000 */
[----:B------:R-:W-:Y:S01]  /*2b2a0*/  ULDC UR14, c[0x0][0x248] ;  /* 0x00009200000e7ab9 */ /* 0x000fe20000000800 */
[----:B0-----:R-:W-:Y:S01]  /*2b2b0*/  VIADD R8, R8, UR12 ;  /* 0x0000000c08087c36 */ /* 0x001fe20008000000 */
[----:B------:R-:W-:Y:S01]  /*2b2c0*/  LOP3.LUT R48, R48, 0xff7fffff, RZ, 0xc0, !PT ;  /* 0xff7fffff30307812 */ /* 0x000fe200078ec0ff */
[----:B------:R-:W-:Y:S01]  /*2b2d0*/  ULDC UR12, c[0x0][0x248] ;  /* 0x00009200000c7ab9 */ /* 0x000fe20000000800 */
[----:B------:R-:W-:Y:S01]  /*2b2e0*/  ULDC UR24, c[0x0][0x228] ;  /* 0x00008a0000187ab9 */ /* 0x000fe20000000800 */
[----:B------:R-:W-:Y:S01]  /*2b2f0*/  ULDC UR6, c[0x0][0x228] ;  /* 0x00008a0000067ab9 */ /* 0x000fe20000000800 */
[----:B------:R-:W-:Y:S02]  /*2b300*/  @P0 LOP3.LUT R48, R48, 0x800000, RZ, 0xfc, !PT ;  /* 0x0080000030300812 */ /* 0x000fe400078efcff */
[----:B------:R-:W-:-:S04]  /*2b310*/  ISETP.GE.AND P0, PT, R2, UR40, PT ;  /* 0x0000002802007c0c */ /* 0x000fc8000bf06270 */
[----:B------:R-:W-:Y:S01]  /*2b320*/  ISETP.LT.AND P1, PT, R5, UR8, !P0 ;  /* 0x0000000805007c0c */ /* 0x000fe2000c721270 */
[----:B------:R0:W-:Y:S01]  /*2b330*/  STL [R1+0x52c], R8 ;  /* 0x00052c0801007387 */ /* 0x0001e20000100800 */
[----:B------:R-:W-:Y:S01]  /*2b340*/  LOP3.LUT R48, R48, 0xffbfffff, RZ, 0xc0, !PT ;  /* 0xffbfffff30307812 */ /* 0x000fe200078ec0ff */
[----:B------:R-:W-:Y:S01]  /*2b350*/  VIADD R2, R3, 0x124 ;  /* 0x0000012403027836 */ /* 0x000fe20000000000 */
[----:B------:R-:W-:Y:S01]  /*2b360*/  UMOV UR40, UR20 ;  /* 0x0000001400287c82 */ /* 0x000fe20008000000 */
[----:B------:R-:W-:Y:S01]  /*2b370*/  ULDC UR8, c[0x0][0x228] ;  /* 0x00008a0000087ab9 */ /* 0x000fe20000000800 */
[----:B------:R-:W-:Y:S01]  /*2b380*/  UMOV UR46, UR18 ;  /* 0x00000012002e7c82 */ /* 0x000fe20008000000 */
[----:B------:R-:W-:Y:S01]  /*2b390*/  ULDC UR18, c[0x0][0x248] ;  /* 0x0000920000127ab9 */ /* 0x000fe20000000800 */
[----:B------:R-:W-:Y:S01]  /*2b3a0*/  ULDC UR20, c[0x0][0x248] ;  /* 0x0000920000147ab9 */ /* 0x000fe20000000800 */
[----:B0-----:R-:W-:Y:S01]  /*2b3b0*/  VIADD R8, R8, UR12 ;  /* 0x0000000c08087c36 */ /* 0x001fe20008000000 */
[----:B------:R-:W-:-:S02]  /*2b3c0*/  ULDC UR12, c[0x0][0x228] ;  /* 0x00008a00000c7ab9 */ /* 0x000fc40000000800 */
[----:B------:R-:W-:Y:S01]  /*2b3d0*/  ISETP.LT.AND P0, PT, R4, UR12, !P0 ;  /* 0x0000000c04007c0c */ /* 0x000fe2000c701270 */
[----:B------:R-:W-:Y:S01]  /*2b3e0*/  ULDC UR12, c[0x0][0x248] ;  /* 0x00009200000c7ab9 */ /* 0x000fe20000000800 */
[----:B------:R-:W-:-:S04]  /*2b3f0*/  @P1 LOP3.LUT R48, R48, 0x400000, RZ, 0xfc, !PT ;  /* 0x0040000030301812 */ /* 0x000fc800078efcff */
[----:B------:R-:W-:-:S07]  /*2b400*/  LOP3.LUT R48, R48, 0xffdfffff, RZ, 0xc0, !PT ;  /* 0xffdfffff30307812 */ /* 0x000fce00078ec0ff */
        /* <DEDUP_REMOVED lines=8> */
[----:B0-----:R-:W-:Y:S01]  /*2b490*/  VIADD R8, R8, UR14 ;  /* 0x0000000e08087c36 */ /* 0x001fe20008000000 */
[----:B------:R-:W-:Y:S02]  /*2b4a0*/  ULDC UR14, c[0x0][0x228] ;  /* 0x00008a00000e7ab9 */ /* 0x000fe40000000800 */
[----:B------:R-:W-:Y:S01]  /*2b4b0*/  ISETP.LT.AND P0, PT, R4, UR14, !P0 ;  /* 0x0000000e04007c0c */ /* 0x000fe2000c701270 */
[----:B------:R-:W-:-:S03]  /*2b4c0*/  ULDC UR14, c[0x0][0x228] ;  /* 0x00008a00000e7ab9 */ /* 0x000fc60000000800 */
[----:B------:R-:W-:-:S04]  /*2b4d0*/  @P1 LOP3.LUT R48, R48, 0x100000, RZ, 0xfc, !PT ;  /* 0x0010000030301812 */ /* 0x000fc800078efcff */
[----:B------:R-:W-:-:S05]  /*2b4e0*/  LOP3.LUT R48, R48, 0xfff7ffff, RZ, 0xc0, !PT ;  /* 0xfff7ffff30307812 */ /* 0x000fca00078ec0ff */
[----:B------:R-:W-:Y:S02]  /*2b4f0*/  @P0 LOP3.LUT R48, R48, 0x80000, RZ, 0xfc, !PT ;  /* 0x0008000030300812 */ /* 0x000fe400078efcff */
[----:B------:R-:W-:-:S04]  /*2b500*/  ISETP.GE.AND P0, PT, R2, UR40, PT ;  /* 0x0000002802007c0c */ /* 0x000fc8000bf06270 */
[----:B------:R-:W-:Y:S02]  /*2b510*/  ISETP.LT.AND P1, PT, R5, UR24, !P0 ;  /* 0x0000001805007c0c */ /* 0x000fe4000c721270 */
[----:B------:R-:W-:Y:S01]  /*2b520*/  LOP3.LUT R48, R48, 0xfffbffff, RZ, 0xc0, !PT ;  /* 0xfffbffff30307812 */ /* 0x000fe200078ec0ff */
[----:B------:R-:W-:Y:S01]  /*2b530*/  VIADD R2, R3, 0x120 ;  /* 0x0000012003027836 */ /* 0x000fe20000000000 */
[----:B------:R-:W-:Y:S01]  /*2b540*/  ISETP.LT.AND P0, PT, R4, UR5, !P0 ;  /* 0x0000000504007c0c */ /* 0x000fe2000c701270 */
[----:B------:R0:W-:Y:S01]  /*2b550*/  STL [R1+0x534], R8 ;  /* 0x0005340801007387 */ /* 0x0001e20000100800 */
[----:B------:R-:W-:Y:S01]  /*2b560*/  UMOV UR40, UR32 ;  /* 0x0000002000287c82 */ /* 0x000fe20008000000 */
[----:B------:R-:W-:Y:S01]  /*2b570*/  ULDC UR5, c[0x0][0x228] ;  /* 0x00008a0000057ab9 */ /* 0x000fe20000000800 */
[----:B------:R-:W-:Y:S01]  /*2b580*/  UMOV UR38, UR50 ;  /* 0x0000003200267c82 */ /* 0x000fe20008000000 */
[----:B------:R-:W-:-:S04]  /*2b590*/  ULDC UR24, c[0x0][0x248] ;  /* 0x0000920000187ab9 */ /* 0x000fc80000000800 */
[----:B------:R-:W-:Y:S01]  /*2b5a0*/  @P1 LOP3.LUT R48, R48, 0x40000, RZ, 0xfc, !PT ;  /* 0x0004000030301812 */ /* 0x000fe200078efcff */
[----:B------:R-:W-:Y:S01]  /*2b5b0*/  ULDC UR32, c[0x0][0x228] ;  /* 0x00008a0000207ab9 */ /* 0x000fe20000000800 */
[----:B0-----:R-:W-:Y:S01]  /*2b5c0*/  VIADD R8, R8, UR16 ;  /* 0x0000001008087c36 */ /* 0x001fe20008000000 */
[----:B------:R-:W-:Y:S01]  /*2b5d0*/  ULDC UR16, c[0x0][0x248] ;  /* 0x0000920000107ab9 */ /* 0x000fe20000000800 */
[----:B------:R-:W-:-:S04]  /*2b5e0*/  LOP3.LUT R48, R48, 0xfffdffff, RZ, 0xc0, !PT ;  /* 0xfffdffff30307812 */ /* 0x000fc800078ec0ff */
[----:B------:R-:W-:Y:S02]  /*2b5f0*/  @P0 LOP3.LUT R48, R48, 0x20000, RZ, 0xfc, !PT ;  /* 0x0002000030300812 */ /* 0x000fe400078efcff */
[----:B------:R-:W-:Y:S01]  /*2b600*/  ISETP.GE.AND P0, PT, R2, UR60, PT ;  /* 0x0000003c02007c0c */ /* 0x000fe2000bf06270 */
[----:B------:R0:W-:Y:S03]  /*2b610*/  STL [R1+0x538], R8 ;  /* 0x0005380801007387 */ /* 0x0001e60000100800 */
[----:B------:R-:W-:Y:S02]  /*2b620*/  ISETP.LT.AND P1, PT, R5, UR6, !P0 ;  /* 0x0000000605007c0c */ /* 0x000fe4000c721270 */
[----:B------:R-:W-:Y:S01]  /*2b630*/  LOP3.LUT R48, R48, 0xfffeffff, RZ, 0xc0, !PT ;  /* 0xfffeffff30307812 */ /* 0x000fe200078ec0ff */
[----:B------:R-:W-:Y:S01]  /*2b640*/  VIADD R2, R3, 0x11e ;  /* 0x0000011e03027836 */ /* 0x000fe20000000000 */
[----:B------:R-:W-:Y:S01]  /*2b650*/  UMOV UR60, UR30 ;  /* 0x0000001e003c7c82 */ /* 0x000fe20008000000 */
[----:B------:R-:W-:Y:S01]  /*2b660*/  UMOV UR50, UR22 ;  /* 0x0000001600327c82 */ /* 0x000fe20008000000 */
[----:B------:R-:W-:Y:S01]  /*2b670*/  ULDC UR6, c[0x0][0x228] ;  /* 0x00008a0000067ab9 */ /* 0x000fe20000000800 */
[----:B0-----:R-:W-:Y:S01]  /*2b680*/  VIADD R8, R8, UR16 ;  /* 0x0000001008087c36 */ /* 0x001fe20008000000 */
[----:B------:R-:W-:-:S05]  /*2b690*/  ULDC UR16, c[0x0][0x248] ;  /* 0x0000920000107ab9 */ /* 0x000fca0000000800 */
[----:B------:R-:W-:Y:S01]  /*2b6a0*/  @P1 LOP3.LUT R48, R48, 0x10000, RZ, 0xfc, !PT ;  /* 0x0001000030301812 */ /* 0x000fe200078efcff */
[----:B------:R0:W-:Y:S01]  /*2b6b0*/  STL [R1+0x53c], R8 ;  /* 0x00053c0801007387 */ /* 0x0001e20000100800 */
[----:B------:R-:W-:Y:S01]  /*2b6c0*/  UMOV UR30, UR46 ;  /* 0x0000002e001e7c82 */ /* 0x000fe20008000000 */
[----:B------:R-:W-:Y:S01]  /*2b6d0*/  ULDC UR22, c[0x0][0x248] ;  /* 0x0000920000167ab9 */ /* 0x000fe20000000800 */
[----:B0-----:R-:W-:Y:S01]  /*2b6e0*/  VIADD R8, R8, UR16 ;  /* 0x0000001008087c36 */ /* 0x001fe20008000000 */
[----:B------:R-:W-:Y:S02]  /*2b6f0*/  ULDC UR16, c[0x0][0x228] ;  /* 0x00008a0000107ab9 */ /* 0x000fe40000000800 */
[----:B------:R-:W-:Y:S02]  /*2b700*/  ISETP.LT.AND P0, PT, R4, UR16, !P0 ;  /* 0x0000001004007c0c */ /* 0x000fe4000c701270 */
[----:B------:R-:W-:Y:S01]  /*2b710*/  LOP3.LUT R48, R48, 0xffff7fff, RZ, 0xc0, !PT ;  /* 0xffff7fff30307812 */ /* 0x000fe200078ec0ff */
[----:B------:R0:W-:Y:S01]  /*2b720*/  STL [R1+0x540], R8 ;  /* 0x0005400801007387 */ /* 0x0001e20000100800 */
[----:B------:R-:W-:Y:S01]  /*2b730*/  UMOV UR46, UR26 ;  /* 0x0000001a002e7c82 */ /* 0x000fe20008000000 */
[----:B------:R-:W-:Y:S01]  /*2b740*/  ULDC UR16, c[0x0][0x248] ;  /* 0x0000920000107ab9 */ /* 0x000fe20000000800 */
[----:B------:R-:W-:Y:S01]  /*2b750*/  UMOV UR61, UR34 ;  /* 0x00000022003d7c82 */ /* 0x000fe20008000000 */
[----:B------:R-:W-:Y:S01]  /*2b760*/  ULDC UR26, c[0x0][0x248] ;  /* 0x00009200001a7ab9 */ /* 0x000fe20000000800 */
[----:B------:R-:W-:-:S05]  /*2b770*/  ULDC UR34, c[0x0][0x248] ;  /* 0x0000920000227ab9 */ /* 0x000fca0000000800 */
        /* <DEDUP_REMOVED lines=24> */
[----:B------:R-:W-:Y:S01]  /*2b900*/  UMOV UR48, UR28 ;  /* 0x0000001c00307c82 */ /* 0x000fe20008000000 */
[----:B------:R-:W-:Y:S01]  /*2b910*/  ULDC UR10, c[0x0][0x228] ;  /* 0x00008a00000a7ab9 */ /* 0x000fe20000000800 */
[----:B------:R-:W-:Y:S01]  /*2b920*/  ULDC UR28, c[0x0][0x248] ;  /* 0x00009200001c7ab9 */ /* 0x000fe20000000800 */
[----:B------:R-:W-:Y:S01]  /*2b930*/  ULDC UR12, c[0x0][0x228] ;  /* 0x00008a00000c7ab9 */ /* 0x000fe20000000800 */
[----:B------:R-:W-:-:S02]  /*2b940*/  ULDC UR30, c[0x0][0x248] ;  /* 0x00009200001e7ab9 */ /* 0x000fc40000000800 */
[----:B------:R-:W-:-:S04]  /*2b950*/  @P1 LOP3.LUT R48, R48, 0x1000, RZ, 0xfc, !PT ;  /* 0x0000100030301812 */ /* 0x000fc800078efcff */
[----:B------:R-:W-:-:S04]  /*2b960*/  LOP3.LUT R48, R48, 0xfffff7ff, RZ, 0xc0, !PT ;  /* 0xfffff7ff30307812 */ /* 0x000fc800078ec0ff */
[----:B------:R-:W-:Y:S02]  /*2b970*/  @P0 LOP3.LUT R48, R48, 0x800, RZ, 0xfc, !PT ;  /* 0x0000080030300812 */ /* 0x000fe400078efcff */
[----:B------:R-:W-:Y:S01]  /*2b980*/  ISETP.GE.AND P0, PT, R2, UR40, PT ;  /* 0x0000002802007c0c */ /* 0x000fe2000bf06270 */
[----:B0-----:R-:W-:Y:S01]  /*2b990*/  VIADD R8, R8, UR20 ;  /* 0x0000001408087c36 */ /* 0x001fe20008000000 */
[----:B------:R-:W-:Y:S01]  /*2b9a0*/  ULDC UR20, c[0x0][0x248] ;  /* 0x0000920000147ab9 */ /* 0x000fe20000000800 */
[----:B------:R-:W-:Y:S01]  /*2b9b0*/  LOP3.LUT R48, R48, 0xfffffbff, RZ, 0xc0, !PT ;  /* 0xfffffbff30307812 */ /* 0x000fe200078ec0ff */
[----:B------:R-:W-:Y:S01]  /*2b9c0*/  VIADD R2, R3, 0x118 ;  /* 0x0000011803027836 */ /* 0x000fe20000000000 */
[----:B------:R-:W-:Y:S01]  /*2b9d0*/  ISETP.LT.AND P1, PT, R5, UR14, !P0 ;  /* 0x0000000e05007c0c */ /* 0x000fe2000c721270 */
[----:B------:R0:W-:Y:S01]  /*2b9e0*/  STL [R1+0x54c], R8 ;  /* 0x00054c0801007387 */ /* 0x0001e20000100800 */
[----:B------:R-:W-:Y:S01]  /*2b9f0*/  ULDC UR14, c[0x0][0x228] ;  /* 0x00008a00000e7ab9 */ /* 0x000fe20000000800 */
[----:B------:R-:W-:Y:S01]  /*2ba00*/  ULDC UR40, c[0x0][0x228] ;  /* 0x00008a0000287ab9 */ /* 0x000fe20000000800 */
[----:B0-----:R-:W-:Y:S01]  /*2ba10*/  VIADD R8, R8, UR20 ;  /* 0x0000001408087c36 */ /* 0x001fe20008000000 */
[----:B------:R-:W-:-:S02]  /*2ba20*/  ULDC UR20, c[0x0][0x228] ;  /* 0x00008a0000147ab9 */ /* 0x000fc40000000800 */
[----:B------:R-:W-:Y:S01]  /*2ba30*/  ISETP.LT.AND P0, PT, R4, UR20, !P0 ;  /* 0x0000001404007c0c */ /* 0x000fe2000c701270 */
[----:B------:R-:W-:-:S05]  /*2ba40*/  ULDC UR20, c[0x0][0x228] ;  /* 0x00008a0000147ab9 */ /* 0x000fca0000000800 */
[----:B------:R-:W-:-:S04]  /*2ba50*/  @P1 LOP3.LUT R48, R48, 0x400, RZ, 0xfc, !PT ;  /* 0x0000040030301812 */ /* 0x000fc800078efcff */
[----:B------:R-:W-:-:S04]  /*2ba60*/  LOP3.LUT R48, R48, 0xfffffdff, RZ, 0xc0, !PT ;  /* 0xfffffdff30307812 */ /* 0x000fc800078ec0ff */
        /* <DEDUP_REMOVED lines=10> */
[----:B------:R-:W-:-:S04]  /*2bb10*/  ISETP.LT.AND P0, PT, R4, UR22, !P0 ;  /* 0x0000001604007c0c */ /* 0x000fc8000c701270 */
[----:B------:R-:W-:Y:S01]  /*2bb20*/  @P1 LOP3.LUT R48, R48, 0x100, RZ, 0xfc, !PT ;  /* 0x0000010030301812 */ /* 0x000fe200078efcff */
[----:B------:R0:W-:Y:S01]  /*2bb30*/  STL [R1+0x554], R8 ;  /* 0x0005540801007387 */ /* 0x0001e20000100800 */
[----:B------:R-:W-:Y:S01]  /*2bb40*/  UMOV UR38, UR48 ;  /* 0x0000003000267c82 */ /* 0x000fe20008000000 */
[----:B------:R-:W-:Y:S01]  /*2bb50*/  ULDC UR22, c[0x0][0x228] ;  /* 0x00008a0000167ab9 */ /* 0x000fe20000000800 */
[----:B------:R-:W-:Y:S01]  /*2bb60*/  LOP3.LUT R48, R48, 0xffffff7f, RZ, 0xc0, !PT ;  /* 0xffffff7f30307812 */ /* 0x000fe200078ec0ff */
[----:B------:R-:W-:-:S04]  /*2bb70*/  ULDC UR48, c[0x0][0x228] ;  /* 0x00008a0000307ab9 */ /* 0x000fc80000000800 */
[----:B------:R-:W-:Y:S02]  /*2bb80*/  @P0 LOP3.LUT R48, R48, 0x80, RZ, 0xfc, !PT ;  /* 0x0000008030300812 */ /* 0x000fe400078efcff */
[----:B------:R-:W-:-:S04]  /*2bb90*/  ISETP.GE.AND P0, PT, R2, UR42, PT ;  /* 0x0000002a02007c0c */ /* 0x000fc8000bf06270 */
[----:B------:R-:W-:Y:S02]  /*2bba0*/  ISETP.LT.AND P1, PT, R5, UR32, !P0 ;  /* 0x0000002005007c0c */ /* 0x000fe4000c721270 */
[----:B------:R-:W-:Y:S01]  /*2bbb0*/  LOP3.LUT R48, R48, 0xffffffbf, RZ, 0xc0, !PT ;  /* 0xffffffbf30307812 */ /* 0x000fe200078ec0ff */
[----:B0-----:R-:W-:Y:S01]  /*2bbc0*/  VIADD R8, R8, UR24 ;  /* 0x0000001808087c36 */ /* 0x001fe20008000000 */
[----:B------:R-:W-:Y:S01]  /*2bbd0*/  ISETP.LT.AND P0, PT, R4, UR6, !P0 ;  /* 0x0000000604007c0c */ /* 0x000fe2000c701270 */
[----:B------:R-:W-:Y:S01]  /*2bbe0*/  VIADD R2, R3, 0x114 ;  /* 0x0000011403027836 */ /* 0x000fe20000000000 */
[----:B------:R-:W-:Y:S01]  /*2bbf0*/  ULDC UR24, c[0x0][0x248] ;  /* 0x0000920000187ab9 */ /* 0x000fe20000000800 */
[----:B------:R-:W-:Y:S01]  /*2bc00*/  UMOV UR42, UR44 ;  /* 0x0000002c002a7c82 */ /* 0x000fe20008000000 */
[----:B------:R-:W-:-:S05]  /*2bc10*/  ULDC UR32, c[0x0][0x228] ;  /* 0x00008a0000207ab9 */ /* 0x000fca0000000800 */
[----:B------:R-:W-:Y:S01]  /*2bc20*/  @P1 LOP3.LUT R48, R48, 0x40, RZ, 0xfc, !PT ;  /* 0x0000004030301812 */ /* 0x000fe200078efcff */
[----:B------:R0:W-:Y:S01]  /*2bc30*/  STL [R1+0x558], R8 ;  /* 0x0005580801007387 */ /* 0x0001e20000100800 */
[----:B------:R-:W-:Y:S01]  /*2bc40*/  ULDC UR6, c[0x0][0x228] ;  /* 0x00008a0000067ab9 */ /* 0x000fe20000000800 */
[----:B------:R-:W-:Y:S01]  /*2bc50*/  ULDC UR44, c[0x0][0x228] ;  /* 0x00008a00002c7ab9 */ /* 0x000fe20000000800 */
        /* <DEDUP_REMOVED lines=34> */
[----:B------:R-:W-:Y:S01]  /*2be80*/  @P0 LOP3.LUT R48, R48, 0x2, RZ, 0xfc, !PT ;  /* 0x0000000230300812 */ /* 0x000fe200078efcff */
[----:B0-----:R-:W-:Y:S01]  /*2be90*/  VIADD R8, R8, UR18 ;  /* 0x0000001208087c36 */ /* 0x001fe20008000000 */
[----:B------:R-:W-:Y:S01]  /*2bea0*/  ISETP.GE.AND P0, PT, R2, UR38, PT ;  /* 0x0000002602007c0c */ /* 0x000fe2000bf06270 */
[----:B------:R-:W-:Y:S01]  /*2beb0*/  ULDC UR18, c[0x0][0x228] ;  /* 0x00008a0000127ab9 */ /* 0x000fe20000000800 */
[----:B------:R-:W-:Y:S01]  /*2bec0*/  VIADD R2, R3, 0x10e ;  /* 0x0000010e03027836 */ /* 0x000fe20000000000 */
[----:B------:R-:W-:Y:S01]  /*2bed0*/  LOP3.LUT R48, R48, 0xfffffffe, RZ, 0xc0, !PT ;  /* 0xfffffffe30307812 */ /* 0x000fe200078ec0ff */
[----:B------:R0:W-:Y:S01]  /*2bee0*/  STL [R1+0x56c], R8 ;  /* 0x00056c0801007387 */ /* 0x0001e20000100800 */
[----:B------:R-:W-:Y:S01]  /*2bef0*/  ISETP.LT.AND P1, PT, R5, UR18, !P0 ;  /* 0x0000001205007c0c */ /* 0x000fe2000c721270 */
[----:B------:R-:W-:Y:S01]  /*2bf00*/  ULDC UR18, c[0x0][0x228] ;  /* 0x00008a0000127ab9 */ /* 0x000fe20000000800 */
[----:B------:R-:W-:Y:S01]  /*2bf10*/  ISETP.LT.AND P0, PT, R4, UR10, !P0 ;  /* 0x0000000a04007c0c */ /* 0x000fe2000c701270 */
[----:B------:R-:W-:Y:S01]  /*2bf20*/  ULDC UR10, c[0x0][0x248] ;  /* 0x00009200000a7ab9 */ /* 0x000fe20000000800 */
[----:B------:R-:W-:Y:S01]  /*2bf30*/  ULDC UR38, c[0x0][0x248] ;  /* 0x0000920000267ab9 */ /* 0x000fe20000000800 */
[----:B0-----:R-:W-:Y:S01]  /*2bf40*/  VIADD R8, R8, UR28 ;  /* 0x0000001c08087c36 */ /* 0x001fe20008000000 */
[----:B------:R-:W-:-:S09]  /*2bf50*/  ULDC UR28, c[0x0][0x248] ;  /* 0x00009200001c7ab9 */ /* 0x000fd20000000800 */
[----:B------:R-:W-:Y:S02]  /*2bf60*/  @P0 LOP3.LUT R50, R50, 0x80000000, RZ, 0xfc, !PT ;  /* 0x8000000032320812 */ /* 0x000fe400078efcff */
[----:B------:R-:W-:Y:S02]  /*2bf70*/  ISETP.GE.AND P0, PT, R2, UR42, PT ;  /* 0x0000002a02007c0c */ /* 0x000fe4000bf06270 */
[----:B------:R-:W-:Y:S02]  /*2bf80*/  @P1 LOP3.LUT R48, R48, 0x1, RZ, 0xfc, !PT ;  /* 0x0000000130301812 */ /* 0x000fe400078efcff */
[----:B------:R-:W-:Y:S01]  /*2bf90*/  ISETP.LT.AND P1, PT, R5, UR12, !P0 ;  /* 0x0000000c05007c0c */ /* 0x000fe2000c721270 */
[----:B------:R0:W-:Y:S01]  /*2bfa0*/  STL [R1+0x570], R8 ;  /* 0x0005700801007387 */ /* 0x0001e20000100800 */
[----:B------:R-:W-:Y:S01]  /*2bfb0*/  LOP3.LUT R50, R50, 0xbfffffff, RZ, 0xc0, !PT ;  /* 0xbfffffff32327812 */ /* 0x000fe200078ec0ff */
[----:B------:R-:W-:Y:S01]  /*2bfc0*/  VIADD R2, R3, 0x10c ;  /* 0x0000010c03027836 */ /* 0x000fe20000000000 */
[----:B------:R-:W-:Y:S01]  /*2bfd0*/  UMOV UR42, UR56 ;  /* 0x00000038002a7c82 */ /* 0x000fe20008000000 */
[----:B------:R-:W-:Y:S01]  /*2bfe0*/  ULDC UR12, c[0x0][0x228] ;  /* 0x00008a00000c7ab9 */ /* 0x000fe20000000800 */
[----:B------:R-:W-:Y:S01]  /*2bff0*/  ULDC UR56, c[0x0][0x228] ;  /* 0x00008a0000387ab9 */ /* 0x000fe20000000800 */
[----:B0-----:R-:W-:Y:S01]  /*2c000*/  VIADD R8, R8, UR28 ;  /* 0x0000001c08087c36 */ /* 0x001fe20008000000 */
[----:B------:R-:W-:-:S02]  /*2c010*/  ULDC UR28, c[0x0][0x228] ;  /* 0x00008a00001c7ab9 */ /* 0x000fc40000000800 */
[----:B------:R-:W-:Y:S01]  /*2c020*/  ISETP.LT.AND P0, PT, R4, UR28, !P0 ;  /* 0x0000001c04007c0c */ /* 0x000fe2000c701270 */
[----:B------:R-:W-:Y:S02]  /*2c030*/  ULDC UR28, c[0x0][0x228] ;  /* 0x00008a00001c7ab9 */ /* 0x000fe40000000800 */
[----:B------:R-:W-:-:S04]  /*2c040*/  @P1 LOP3.LUT R50, R50, 0x40000000, RZ, 0xfc, !PT ;  /* 0x4000000032321812 */ /* 0x000fc800078efcff */
[----:B------:R-:W-:-:S06]  /*2c050*/  LOP3.LUT R50, R50, 0xdfffffff, RZ, 0xc0, !PT ;  /* 0xdfffffff32327812 */ /* 0x000fcc00078ec0ff */
[----:B------:R-:W-:Y:S02]  /*2c060*/  @P0 LOP3.LUT R50, R50, 0x20000000, RZ, 0xfc, !PT ;  /* 0x2000000032320812 */ /* 0x000fe400078efcff */
[----:B------:R-:W-:Y:S02]  /*2c070*/  ISETP.GE.AND P0, PT, R2, UR61, PT ;  /* 0x0000003d02007c0c */ /* 0x000fe4000bf06270 */
[----:B------:R-:W-:Y:S01]  /*2c080*/  LOP3.LUT R50, R50, 0xefffffff, RZ, 0xc0, !PT ;  /* 0xefffffff32327812 */ /* 0x000fe200078ec0ff */
[----:B------:R-:W-:Y:S01]  /*2c090*/  VIADD R2, R3, 0x10a ;  /* 0x0000010a03027836 */ /* 0x000fe20000000000 */
[----:B------:R-:W-:Y:S01]  /*2c0a0*/  ISETP.LT.AND P1, PT, R5, UR14, !P0 ;  /* 0x0000000e05007c0c */ /* 0x000fe2000c721270 */
[----:B------:R0:W-:Y:S01]  /*2c0b0*/  STL [R1+0x574], R8 ;  /* 0x0005740801007387 */ /* 0x0001e20000100800 */
[----:B------:R-:W-:Y:S01]  /*2c0c0*/  ISETP.LT.AND P0, PT, R4, UR20, !P0 ;  /* 0x0000001404007c0c */ /* 0x000fe2000c701270 */
[----:B------:R-:W-:Y:S01]  /*2c0d0*/  ULDC UR14, c[0x0][0x228] ;  /* 0x00008a00000e7ab9 */ /* 0x000fe20000000800 */
[----:B------:R-:W-:Y:S01]  /*2c0e0*/  ULDC UR20, c[0x0][0x248] ;  /* 0x0000920000147ab9 */ /* 0x000fe20000000800 */
[----:B------:R-:W-:Y:S01]  /*2c0f0*/  LOP3.LUT R51, R51, 0x7fffffff, RZ, 0xc0, !PT ;  /* 0x7fffffff33337812 */ /* 0x000fe200078ec0ff */
[----:B------:R-:W-:-:S07]  /*2c100*/  ULDC UR61, c[0x0][0x228] ;  /* 0x00008a00003d7ab9 */ /* 0x000fce0000000800 */
[----:B------:R-:W-:-:S04]  /*2c110*/  @P1 LOP3.LUT R50, R50, 0x10000000, RZ, 0xfc, !PT ;  /* 0x1000000032321812 */ /* 0x000fc800078efcff */
[----:B------:R-:W-:-:S04]  /*2c120*/  LOP3.LUT R50, R50, 0xf7ffffff, RZ, 0xc0, !PT ;  /* 0xf7ffffff32327812 */ /* 0x000fc800078ec0ff */
[----:B------:R-:W-:Y:S02]  /*2c130*/  @P0 LOP3.LUT R50, R50, 0x8000000, RZ, 0xfc, !PT ;  /* 0x0800000032320812 */ /* 0x000fe400078efcff */
[----:B------:R-:W-:-:S04]  /*2c140*/  ISETP.GE.AND P0, PT, R2, UR60, PT ;  /* 0x0000003c02007c0c */ /* 0x000fc8000bf06270 */
[----:B------:R-:W-:Y:S02]  /*2c150*/  ISETP.LT.AND P1, PT, R5, UR40, !P0 ;  /* 0x0000002805007c0c */ /* 0x000fe4000c721270 */
[----:B------:R-:W-:Y:S01]  /*2c160*/  LOP3.LUT R50, R50, 0xfbffffff, RZ, 0xc0, !PT ;  /* 0xfbffffff32327812 */ /* 0x000fe200078ec0ff */
[----:B0-----:R-:W-:Y:S01]  /*2c170*/  VIADD R8, R8, UR30 ;  /* 0x0000001e08087c36 */ /* 0x001fe20008000000 */
[----:B------:R-:W-:Y:S01]  /*2c180*/  ISETP.LT.AND P0, PT, R4, UR22, !P0 ;  /* 0x0000001604007c0c */ /* 0x000fe2000c701270 */
[----:B------:R-:W-:Y:S01]  /*2c190*/  ULDC UR30, c[0x0][0x248] ;  /* 0x00009200001e7ab9 */ /* 0x000fe20000000800 */
[----:B------:R-:W-:Y:S01]  /*2c1a0*/  VIADD R2, R3, 0x108 ;  /* 0x0000010803027836 */ /* 0x000fe20000000000 */
[----:B------:R-:W-:Y:S01]  /*2c1b0*/  UMOV UR60, UR50 ;  /* 0x00000032003c7c82 */ /* 0x000fe20008000000 */
[----:B------:R0:W-:Y:S01]  /*2c1c0*/  STL [R1+0x578], R8 ;  /* 0x0005780801007387 */ /* 0x0001e20000100800 */
[----:B------:R-:W-:Y:S01]  /*2c1d0*/  ULDC UR22, c[0x0][0x228] ;  /* 0x00008a0000167ab9 */ /* 0x000fe20000000800 */
[----:B------:R-:W-:Y:S01]  /*2c1e0*/  ULDC UR40, c[0x0][0x248] ;  /* 0x0000920000287ab9 */ /* 0x000fe20000000800 */
[----:B------:R-:W-:-:S02]  /*2c1f0*/  ULDC UR50, c[0x0][0x248] ;  /* 0x0000920000327ab9 */ /* 0x000fc40000000800 */
[----:B------:R-:W-:-:S04]  /*2c200*/  @P1 LOP3.LUT R50, R50, 0x4000000, RZ, 0xfc, !PT ;  /* 0x0400000032321812 */ /* 0x000fc800078efcff */
[----:B------:R-:W-:Y:S01]  /*2c210*/  LOP3.LUT R50, R50, 0xfdffffff, RZ, 0xc0, !PT ;  /* 0xfdffffff32327812 */ /* 0x000fe200078ec0ff */
[----:B0-----:R-:W-:Y:S01]  /*2c220*/  VIADD R8, R8, UR30 ;  /* 0x0000001e08087c36 */ /* 0x001fe20008000000 */
[----:B------:R-:W-:Y:S02]  /*2c230*/  ULDC UR30, c[0x0][0x248] ;  /* 0x00009200001e7ab9 */ /* 0x000fe40000000800 */
[----:B------:R-:W-:Y:S02]  /*2c240*/  @P0 LOP3.LUT R50, R50, 0x2000000, RZ, 0xfc, !PT ;  /* 0x0200000032320812 */ /* 0x000fe400078efcff */
[----:B------:R0:W-:Y:S01]  /*2c250*/  STL [R1+0x57c], R8 ;  /* 0x00057c0801007387 */ /* 0x0001e20000100800 */
        /* <DEDUP_REMOVED lines=24> */
[----:B------:R-:W-:-:S08]  /*2c3e0*/  ULDC UR52, c[0x0][0x228] ;  /* 0x00008a0000347ab9 */ /* 0x000fd00000000800 */
[----:B------:R-:W-:-:S04]  /*2c3f0*/  @P1 LOP3.LUT R50, R50, 0x400000, RZ, 0xfc, !PT ;  /* 0x0040000032321812 */ /* 0x000fc800078efcff */
[----:B------:R-:W-:-:S04]  /*2c400*/  LOP3.LUT R50, R50, 0xffdfffff, RZ, 0xc0, !PT ;  /* 0xffdfffff32327812 */ /* 0x000fc800078ec0ff */
[----:B------:R-:W-:Y:S02]  /*2c410*/  @P0 LOP3.LUT R50, R50, 0x200000, RZ, 0xfc, !PT ;  /* 0x0020000032320812 */ /* 0x000fe400078efcff */
[----:B------:R-:W-:Y:S02]  /*2c420*/  ISETP.GE.AND P0, PT, R2, UR54, PT ;  /* 0x0000003602007c0c */ /* 0x000fe4000bf06270 */
[----:B------:R-:W-:Y:S01]  /*2c430*/  LOP3.LUT R50, R50, 0xffefffff, RZ, 0xc0, !PT ;  /* 0xffefffff32327812 */ /* 0x000fe200078ec0ff */
[----:B------:R-:W-:Y:S01]  /*2c440*/  VIADD R2, R3, 0x102 ;  /* 0x0000010203027836 */ /* 0x000fe20000000000 */
[----:B------:R-:W-:Y:S01]  /*2c450*/  ISETP.LT.AND P1, PT, R5, UR48, !P0 ;  /* 0x0000003005007c0c */ /* 0x000fe2000c721270 */
[----:B0-----:R-:W-:Y:S01]  /*2c460*/  VIADD R8, R8, UR34 ;  /* 0x0000002208087c36 */ /* 0x001fe20008000000 */
[----:B------:R-:W-:Y:S01]  /*2c470*/  ISETP.LT.AND P0, PT, R4, UR16, !P0 ;  /* 0x0000001004007c0c */ /* 0x000fe2000c701270 */
[----:B------:R-:W-:Y:S01]  /*2c480*/  ULDC UR34, c[0x0][0x248] ;  /* 0x0000920000227ab9 */ /* 0x000fe20000000800 */
[----:B------:R-:W-:Y:S01]  /*2c490*/  ULDC UR16, c[0x0][0x228] ;  /* 0x00008a0000107ab9 */ /* 0x000fe20000000800 */
[----:B------:R-:W-:Y:S01]  /*2c4a0*/  ULDC UR48, c[0x0][0x248] ;  /* 0x0000920000307ab9 */ /* 0x000fe20000000800 */
[----:B------:R-:W-:-:S07]  /*2c4b0*/  ULDC UR54, c[0x0][0x228] ;  /* 0x00008a0000367ab9 */ /* 0x000fce0000000800 */
        /* <DEDUP_REMOVED lines=15> */
[----:B------:R-:W-:Y:S01]  /*2c5b0*/  ISETP.GE.AND P0, PT, R2, UR4, PT ;  /* 0x0000000402007c0c */ /* 0x000fe2000bf06270 */
[----:B0-----:R-:W-:Y:S01]  /*2c5c0*/  VIADD R8, R8, UR34 ;  /* 0x0000002208087c36 */ /* 0x001fe20008000000 */
[----:B------:R-:W-:Y:S02]  /*2c5d0*/  ULDC UR34, c[0x0][0x248] ;  /* 0x0000920000227ab9 */ /* 0x000fe40000000800 */
[----:B------:R-:W-:Y:S02]  /*2c5e0*/  ISETP.LT.AND P1, PT, R5, UR26, !P0 ;  /* 0x0000001a05007c0c */ /* 0x000fe4000c721270 */
[----:B------:R-:W-:Y:S01]  /*2c5f0*/  LOP3.LUT R50, R50, 0xfffeffff, RZ, 0xc0, !PT ;  /* 0xfffeffff32327812 */ /* 0x000fe200078ec0ff */
[----:B------:R0:W-:Y:S01]  /*2c600*/  STL [R1+0x58c], R8 ;  /* 0x00058c0801007387 */ /* 0x0001e20000100800 */
[----:B------:R-:W-:Y:S01]  /*2c610*/  ISETP.LT.AND P0, PT, R4, UR8, !P0 ;  /* 0x0000000804007c0c */ /* 0x000fe2000c701270 */
[----:B------:R-:W-:Y:S01]  /*2c620*/  VIADD R2, R3, 0xfe ;  /* 0x000000fe03027836 */ /* 0x000fe20000000000 */
[----:B------:R-:W-:Y:S01]  /*2c630*/  ULDC UR8, c[0x0][0x248] ;  /* 0x0000920000087ab9 */ /* 0x000fe20000000800 */
[----:B------:R-:W-:Y:S01]  /*2c640*/  ULDC UR26, c[0x0][0x248] ;  /* 0x00009200001a7ab9 */ /* 0x000fe20000000800 */
[----:B0-----:R-:W-:-:S05]  /*2c650*/  VIADD R8, R8, UR34 ;  /* 0x0000002208087c36 */ /* 0x001fca0008000000 */
[----:B------:R-:W-:Y:S01]  /*2c660*/  @P1 LOP3.LUT R50, R50, 0x10000, RZ, 0xfc, !PT ;  /* 0x0001000032321812 */ /* 0x000fe200078efcff */
[----:B------:R-:W-:Y:S01]  /*2c670*/  ULDC UR34, c[0x0][0x248] ;  /* 0x0000920000227ab9 */ /* 0x000fe20000000800 */
[----:B------:R0:W-:Y:S02]  /*2c680*/  STL [R1+0x590], R8 ;  /* 0x0005900801007387 */ /* 0x0001e40000100800 */
[----:B------:R-:W-:Y:S01]  /*2c690*/  LOP3.LUT R50, R50, 0xffff7fff, RZ, 0xc0, !PT ;  /* 0xffff7fff32327812 */ /* 0x000fe200078ec0ff */
[----:B0-----:R-:W-:Y:S01]  /*2c6a0*/  VIADD R8, R8, UR24 ;  /* 0x0000001808087c36 */ /* 0x001fe20008000000 */
[----:B------:R-:W-:-:S04]  /*2c6b0*/  ULDC UR24, c[0x0][0x248] ;  /* 0x0000920000187ab9 */ /* 0x000fc80000000800 */
[----:B------:R0:W-:Y:S01]  /*2c6c0*/  STL [R1+0x594], R8 ;  /* 0x0005940801007387 */ /* 0x0001e20000100800 */
[----:B------:R-:W-:Y:S02]  /*2c6d0*/  @P0 LOP3.LUT R50, R50, 0x8000, RZ, 0xfc, !PT ;  /* 0x0000800032320812 */ /* 0x000fe400078efcff */
[----:B------:R-:W-:Y:S01]  /*2c6e0*/  ISETP.GE.AND P0, PT, R2, UR9, PT ;  /* 0x0000000902007c0c */ /* 0x000fe2000bf06270 */
[----:B0-----:R-:W-:Y:S01]  /*2c6f0*/  VIADD R8, R8, UR24 ;  /* 0x0000001808087c36 */ /* 0x001fe20008000000 */
[----:B------:R-:W-:Y:S01]  /*2c700*/  ULDC UR24, c[0x0][0x248] ;  /* 0x0000920000187ab9 */ /* 0x000fe20000000800 */
[----:B------:R-:W-:Y:S01]  /*2c710*/  LOP3.LUT R50, R50, 0xffffbfff, RZ, 0xc0, !PT ;  /* 0xffffbfff32327812 */ /* 0x000fe200078ec0ff */
[----:B------:R-:W-:Y:S01]  /*2c720*/  VIADD R2, R3, 0xfc ;  /* 0x000000fc03027836 */ /* 0x000fe20000000000 */
[----:B------:R-:W-:Y:S01]  /*2c730*/  ULDC UR9, c[0x0][0x248] ;  /* 0x0000920000097ab9 */ /* 0x000fe20000000800 */
[----:B------:R0:W-:Y:S02]  /*2c740*/  STL [R1+0x598], R8 ;  /* 0x0005980801007387 */ /* 0x0001e40000100800 */
[----:B0-----:R-:W-:Y:S01]  /*2c750*/  VIADD R8, R8, UR24 ;  /* 0x0000001808087c36 */ /* 0x001fe20008000000 */
[----:B------:R-:W-:-:S02]  /*2c760*/  ULDC UR24, c[0x0][0x228] ;  /* 0x00008a0000187ab9 */ /* 0x000fc40000000800 */
[----:B------:R-:W-:Y:S01]  /*2c770*/  ISETP.LT.AND P1, PT, R5, UR24, !P0 ;  /* 0x0000001805007c0c */ /* 0x000fe2000c721270 */
[----:B------:R-:W-:Y:S01]  /*2c780*/  ULDC UR24, c[0x0][0x248] ;  /* 0x0000920000187ab9 */ /* 0x000fe20000000800 */
[----:B------:R-:W-:Y:S01]  /*2c790*/  ISETP.LT.AND P0, PT, R4, UR18, !P0 ;  /* 0x0000001204007c0c */ /* 0x000fe2000c701270 */
[----:B------:R0:W-:Y:S01]  /*2c7a0*/  STL [R1+0x59c], R8 ;  /* 0x00059c0801007387 */ /* 0x0001e20000100800 */
[----:B------:R-:W-:-:S09]  /*2c7b0*/  ULDC UR18, c[0x0][0x228] ;  /* 0x00008a0000127ab9 */ /* 0x000fd20000000800 */
[----:B------:R-:W-:-:S04]  /*2c7c0*/  @P1 LOP3.LUT R50, R50, 0x4000, RZ, 0xfc, !PT ;  /* 0x0000400032321812 */ /* 0x000fc800078efcff */
[----:B------:R-:W-:Y:S01]  /*2c7d0*/  LOP3.LUT R50, R50, 0xffffdfff, RZ, 0xc0, !PT ;  /* 0xffffdfff32327812 */ /* 0x000fe200078ec0ff */
[----:B0-----:R-:W-:Y:S01]  /*2c7e0*/  VIADD R8, R8, UR34 ;  /* 0x0000002208087c36 */ /* 0x001fe20008000000 */
[----:B------:R-:W-:Y:S02]  /*2c7f0*/  ULDC UR34, c[0x0][0x228] ;  /* 0x00008a0000227ab9 */ /* 0x000fe40000000800 */
[----:B------:R-:W-:Y:S02]  /*2c800*/  @P0 LOP3.LUT R50, R50, 0x2000, RZ, 0xfc, !PT ;  /* 0x0000200032320812 */ /* 0x000fe400078efcff */
[----:B------:R-:W-:Y:S01]  /*2c810*/  ISETP.GE.AND P0, PT, R2, UR37, PT ;  /* 0x0000002502007c0c */ /* 0x000fe2000bf06270 */
[----:B------:R0:W-:Y:S01]  /*2c820*/  STL [R1+0x5a0], R8 ;  /* 0x0005a00801007387 */ /* 0x0001e20000100800 */
[----:B------:R-:W-:Y:S01]  /*2c830*/  LOP3.LUT R50, R50, 0xffffefff, RZ, 0xc0, !PT ;  /* 0xffffefff32327812 */ /* 0x000fe200078ec0ff */
[----:B------:R-:W-:Y:S01]  /*2c840*/  VIADD R2, R3, 0xfa ;  /* 0x000000fa03027836 */ /* 0x000fe20000000000 */
[----:B------:R-:W-:Y:S01]  /*2c850*/  ISETP.LT.AND P1, PT, R5, UR34, !P0 ;  /* 0x0000002205007c0c */ /* 0x000fe2000c721270 */
[----:B------:R-:W-:Y:S01]  /*2c860*/  ULDC UR37, c[0x0][0x228] ;  /* 0x00008a0000257ab9 */ /* 0x000fe20000000800 */
[----:B------:R-:W-:Y:S01]  /*2c870*/  ULDC UR34, c[0x0][0x248] ;  /* 0x0000920000227ab9 */ /* 0x000fe20000000800 */
[----:B0-----:R-:W-:Y:S01]  /*2c880*/  VIADD R8, R8, UR10 ;  /* 0x0000000a08087c36 */ /* 0x001fe20008000000 */
[----:B------:R-:W-:-:S02]  /*2c890*/  ULDC UR10, c[0x0][0x228] ;  /* 0x00008a00000a7ab9 */ /* 0x000fc40000000800 */
[----:B------:R-:W-:Y:S01]  /*2c8a0*/  ISETP.LT.AND P0, PT, R4, UR10, !P0 ;  /* 0x0000000a04007c0c */ /* 0x000fe2000c701270 */
[----:B------:R-:W-:-:S06]  /*2c8b0*/  ULDC UR10, c[0x0][0x228] ;  /* 0x00008a00000a7ab9 */ /* 0x000fcc0000000800 */
        /* <DEDUP_REMOVED lines=29> */
[----:B------:R-:W-:Y:S01]  /*2ca90*/  LOP3.LUT R50, R50, 0xffffff7f, RZ, 0xc0, !PT ;  /* 0xffffff7f32327812 */ /* 0x000fe200078ec0ff */
[----:B------:R0:W-:Y:S03]  /*2caa0*/  STL [R1+0x5ac], R8 ;  /* 0x0005ac0801007387 */ /* 0x0001e60000100800 */
[----:B------:R-:W-:Y:S02]  /*2cab0*/  @P0 LOP3.LUT R50, R50, 0x80, RZ, 0xfc, !PT ;  /* 0x0000008032320812 */ /* 0x000fe400078efcff */
[----:B------:R-:W-:Y:S01]  /*2cac0*/  ISETP.GE.AND P0, PT, R2, UR21, PT ;  /* 0x0000001502007c0c */ /* 0x000fe2000bf06270 */
[----:B0-----:R-:W-:Y:S01]  /*2cad0*/  VIADD R8, R8, UR38 ;  /* 0x0000002608087c36 */ /* 0x001fe20008000000 */
[----:B------:R-:W-:Y:S01]  /*2cae0*/  LOP3.LUT R50, R50, 0xffffffbf, RZ, 0xc0, !PT ;  /* 0xffffffbf32327812 */ /* 0x000fe200078ec0ff */
[----:B------:R-:W-:Y:S01]  /*2caf0*/  VIADD R2, R3, 0xf4 ;  /* 0x000000f403027836 */ /* 0x000fe20000000000 */
[----:B------:R-:W-:Y:S01]  /*2cb00*/  ISETP.LT.AND P1, PT, R5, UR14, !P0 ;  /* 0x0000000e05007c0c */ /* 0x000fe2000c721270 */
[----:B------:R-:W-:Y:S01]  /*2cb10*/  ULDC UR38, c[0x0][0x248] ;  /* 0x0000920000267ab9 */ /* 0x000fe20000000800 */
[----:B------:R0:W-:Y:S01]  /*2cb20*/  STL [R1+0x5b0], R8 ;  /* 0x0005b00801007387 */ /* 0x0001e20000100800 */
[----:B------:R-:W-:Y:S01]  /*2cb30*/  ULDC UR21, c[0x0][0x248] ;  /* 0x0000920000157ab9 */ /* 0x000fe20000000800 */
[----:B------:R-:W-:Y:S01]  /*2cb40*/  ULDC UR14, c[0x0][0x228] ;  /* 0x00008a00000e7ab9 */ /* 0x000fe20000000800 */
[----:B0-----:R-:W-:Y:S01]  /*2cb50*/  VIADD R8, R8, UR20 ;  /* 0x0000001408087c36 */ /* 0x001fe20008000000 */
[----:B------:R-:W-:-:S02]  /*2cb60*/  ULDC UR20, c[0x0][0x228] ;  /* 0x00008a0000147ab9 */ /* 0x000fc40000000800 */
[----:B------:R-:W-:Y:S01]  /*2cb70*/  ISETP.LT.AND P0, PT, R4, UR20, !P0 ;  /* 0x0000001404007c0c */ /* 0x000fe2000c701270 */
[----:B------:R-:W-:-:S04]  /*2cb80*/  ULDC UR20, c[0x0][0x228] ;  /* 0x00008a0000147ab9 */ /* 0x000fc80000000800 */
[----:B------:R-:W-:-:S04]  /*2cb90*/  @P1 LOP3.LUT R50, R50, 0x40, RZ, 0xfc, !PT ;  /* 0x0000004032321812 */ /* 0x000fc800078efcff */
[----:B------:R-:W-:-:S04]  /*2cba0*/  LOP3.LUT R50, R50, 0xffffffdf, RZ, 0xc0, !PT ;  /* 0xffffffdf32327812 */ /* 0x000fc800078ec0ff */
        /* <DEDUP_REMOVED lines=17> */
[----:B------:R0:W-:Y:S01]  /*2ccc0*/  STL [R1+0x5b8], R8 ;  /* 0x0005b80801007387 */ /* 0x0001e20000100800 */
[----:B------:R-:W-:Y:S01]  /*2ccd0*/  ISETP.LT.AND P1, PT, R5, UR37, !P0 ;  /* 0x0000002505007c0c */ /* 0x000fe2000c721270 */
[----:B------:R-:W-:Y:S01]  /*2cce0*/  VIADD R2, R3, 0xf0 ;  /* 0x000000f003027836 */ /* 0x000fe20000000000 */
[----:B------:R-:W-:Y:S01]  /*2ccf0*/  ISETP.LT.AND P0, PT, R4, UR5, !P0 ;  /* 0x0000000504007c0c */ /* 0x000fe2000c701270 */
[----:B------:R-:W-:Y:S01]  /*2cd00*/  ULDC UR5, c[0x0][0x248] ;  /* 0x0000920000057ab9 */ /* 0x000fe20000000800 */
[----:B------:R-:W-:Y:S01]  /*2cd10*/  ULDC UR33, c[0x0][0x248] ;  /* 0x0000920000217ab9 */ /* 0x000fe20000000800 */
[----:B------:R-:W-:Y:S01]  /*2cd20*/  ULDC UR37, c[0x0][0x248] ;  /* 0x0000920000257ab9 */ /* 0x000fe20000000800 */
[----:B0-----:R-:W-:Y:S01]  /*2cd30*/  VIADD R8, R8, UR40 ;  /* 0x0000002808087c36 */ /* 0x001fe20008000000 */
[----:B------:R-:W-:-:S06]  /*2cd40*/  ULDC UR40, c[0x0][0x248] ;  /* 0x0000920000287ab9 */ /* 0x000fcc0000000800 */
[----:B------:R-:W-:Y:S01]  /*2cd50*/  @P1 LOP3.LUT R50, R50, 0x4, RZ, 0xfc, !PT ;  /* 0x0000000432321812 */ /* 0x000fe200078efcff */
[----:B------:R0:W-:Y:S03]  /*2cd60*/  STL [R1+0x5bc], R8 ;  /* 0x0005bc0801007387 */ /* 0x0001e60000100800 */
[----:B------:R-:W-:-:S04]  /*2cd70*/  LOP3.LUT R50, R50, 0xfffffffd, RZ, 0xc0, !PT ;  /* 0xfffffffd32327812 */ /* 0x000fc800078ec0ff */
[----:B------:R-:W-:Y:S01]  /*2cd80*/  @P0 LOP3.LUT R50, R50, 0x2, RZ, 0xfc, !PT ;  /* 0x0000000232320812 */ /* 0x000fe200078efcff */
[----:B0-----:R-:W-:Y:S01]  /*2cd90*/  VIADD R8, R8, UR40 ;  /* 0x0000002808087c36 */ /* 0x001fe20008000000 */
[----:B------:R-:W-:Y:S01]  /*2cda0*/  ULDC UR40, c[0x0][0x248] ;  /* 0x0000920000287ab9 */ /* 0x000fe20000000800 */
[----:B------:R-:W-:-:S03]  /*2cdb0*/  ISETP.GE.AND P0, PT, R2, UR19, PT ;  /* 0x0000001302007c0c */ /* 0x000fc6000bf06270 */
[----:B------:R0:W-:Y:S01]  /*2cdc0*/  STL [R1+0x5c0], R8 ;  /* 0x0005c00801007387 */ /* 0x0001e20000100800 */
[----:B------:R-:W-:Y:S01]  /*2cdd0*/  ISETP.LT.AND P1, PT, R5, UR30, !P0 ;  /* 0x0000001e05007c0c */ /* 0x000fe2000c721270 */
[----:B------:R-:W-:Y:S01]  /*2cde0*/  VIADD R2, R3, 0xee ;  /* 0x000000ee03027836 */ /* 0x000fe20000000000 */
[----:B------:R-:W-:Y:S01]  /*2cdf0*/  LOP3.LUT R50, R50, 0xfffffffe, RZ, 0xc0, !PT ;  /* 0xfffffffe32327812 */ /* 0x000fe200078ec0ff */
[----:B------:R-:W-:Y:S01]  /*2ce00*/  ULDC UR19, c[0x0][0x248] ;  /* 0x0000920000137ab9 */ /* 0x000fe20000000800 */
[----:B------:R-:W-:Y:S01]  /*2ce10*/  ULDC UR30, c[0x0][0x228] ;  /* 0x00008a00001e7ab9 */ /* 0x000fe20000000800 */
[----:B0-----:R-:W-:Y:S01]  /*2ce20*/  VIADD R8, R8, UR40 ;  /* 0x0000002808087c36 */ /* 0x001fe20008000000 */
[----:B------:R-:W-:Y:S02]  /*2ce30*/  ULDC UR40, c[0x0][0x228] ;  /* 0x00008a0000287ab9 */ /* 0x000fe40000000800 */
[----:B------:R-:W-:Y:S01]  /*2ce40*/  ISETP.LT.AND P0, PT, R4, UR40, !P0 ;  /* 0x0000002804007c0c */ /* 0x000fe2000c701270 */
[----:B------:R-:W-:-:S04]  /*2ce50*/  ULDC UR40, c[0x0][0x228] ;  /* 0x00008a0000287ab9 */ /* 0x000fc80000000800 */
[----:B------:R-:W-:-:S08]  /*2ce60*/  @P1 LOP3.LUT R50, R50, 0x1, RZ, 0xfc, !PT ;  /* 0x0000000132321812 */ /* 0x000fd000078efcff */
        /* <DEDUP_REMOVED lines=12> */
[----:B------:R-:W-:-:S04]  /*2cf30*/  @P1 LOP3.LUT R51, R51, 0x40000000, RZ, 0xfc, !PT ;  /* 0x4000000033331812 */ /* 0x000fc800078efcff */
[----:B------:R-:W-:Y:S01]  /*2cf40*/  LOP3.LUT R51, R51, 0xdfffffff, RZ, 0xc0, !PT ;  /* 0xdfffffff33337812 */ /* 0x000fe200078ec0ff */
[----:B------:R0:W-:Y:S03]  /*2cf50*/  STL [R1+0x5c8], R8 ;  /* 0x0005c80801007387 */ /* 0x0001e60000100800 */
        /* <DEDUP_REMOVED lines=16> */
[----:B------:R-:W-:Y:S01]  /*2d060*/  LOP3.LUT R51, R51, 0xf7ffffff, RZ, 0xc0, !PT ;  /* 0xf7ffffff33337812 */ /* 0x000fe200078ec0ff */
[----:B0-----:R-:W-:Y:S01]  /*2d070*/  VIADD R8, R8, UR48 ;  /* 0x0000003008087c36 */ /* 0x001fe20008000000 */
[----:B------:R-:W-:Y:S02]  /*2d080*/  ULDC UR48, c[0x0][0x248] ;  /* 0x0000920000307ab9 */ /* 0x000fe40000000800 */
[----:B------:R-:W-:Y:S02]  /*2d090*/  @P0 LOP3.LUT R51, R51, 0x8000000, RZ, 0xfc, !PT ;  /* 0x0800000033330812 */ /* 0x000fe400078efcff */
[----:B------:R0:W-:Y:S01]  /*2d0a0*/  STL [R1+0x5d4], R8 ;  /* 0x0005d40801007387 */ /* 0x0001e20000100800 */
[----:B------:R-:W-:Y:S01]  /*2d0b0*/  ISETP.GE.AND P0, PT, R2, UR55, PT ;  /* 0x0000003702007c0c */ /* 0x000fe2000bf06270 */
[----:B0-----:R-:W-:-:S03]  /*2d0c0*/  VIADD R8, R8, UR48 ;  /* 0x0000003008087c36 */ /* 0x001fc60008000000 */
[----:B------:R-:W-:Y:S02]  /*2d0d0*/  ISETP.LT.AND P1, PT, R5, UR54, !P0 ;  /* 0x0000003605007c0c */ /* 0x000fe4000c721270 */
[----:B------:R-:W-:Y:S01]  /*2d0e0*/  LOP3.LUT R51, R51, 0xfbffffff, RZ, 0xc0, !PT ;  /* 0xfbffffff33337812 */ /* 0x000fe200078ec0ff */
[----:B------:R-:W-:Y:S01]  /*2d0f0*/  VIADD R2, R3, 0xe8 ;  /* 0x000000e803027836 */ /* 0x000fe20000000000 */
[----:B------:R0:W-:Y:S01]  /*2d100*/  STL [R1+0x5d8], R8 ;  /* 0x0005d80801007387 */ /* 0x0001e20000100800 */
[----:B------:R-:W-:Y:S01]  /*2d110*/  ISETP.LT.AND P0, PT, R4, UR52, !P0 ;  /* 0x0000003404007c0c */ /* 0x000fe2000c701270 */
[----:B------:R-:W-:Y:S01]  /*2d120*/  ULDC UR48, c[0x0][0x228] ;  /* 0x00008a0000307ab9 */ /* 0x000fe20000000800 */
[----:B------:R-:W-:Y:S01]  /*2d130*/  ULDC UR55, c[0x0][0x228] ;  /* 0x00008a0000377ab9 */ /* 0x000fe20000000800 */
[----:B------:R-:W-:Y:S01]  /*2d140*/  ULDC UR52, c[0x0][0x228] ;  /* 0x00008a0000347ab9 */ /* 0x000fe20000000800 */
[----:B------:R-:W-:Y:S01]  /*2d150*/  ULDC UR54, c[0x0][0x228] ;  /* 0x00008a0000367ab9 */ /* 0x000fe20000000800 */
[----:B0-----:R-:W-:Y:S01]  /*2d160*/  VIADD R8, R8, UR44 ;  /* 0x0000002c08087c36 */ /* 0x001fe20008000000 */
[----:B------:R-:W-:-:S04]  /*2d170*/  ULDC UR44, c[0x0][0x248] ;  /* 0x00009200002c7ab9 */ /* 0x000fc80000000800 */
[----:B------:R0:W-:Y:S01]  /*2d180*/  STL [R1+0x5dc], R8 ;  /* 0x0005dc0801007387 */ /* 0x0001e20000100800 */
[----:B------:R-:W-:Y:S01]  /*2d190*/  @P1 LOP3.LUT R51, R51, 0x4000000, RZ, 0xfc, !PT ;  /* 0x0400000033331812 */ /* 0x000fe200078efcff */
[----:B0-----:R-:W-:-:S03]  /*2d1a0*/  VIADD R8, R8, UR44 ;  /* 0x0000002c08087c36 */ /* 0x001fc60008000000 */
[----:B------:R-:W-:Y:S01]  /*2d1b0*/  LOP3.LUT R51, R51, 0xfdffffff, RZ, 0xc0, !PT ;  /* 0xfdffffff33337812 */ /* 0x000fe200078ec0ff */
[----:B------:R-:W-:Y:S01]  /*2d1c0*/  ULDC UR44, c[0x0][0x228] ;  /* 0x00008a00002c7ab9 */ /* 0x000fe20000000800 */
[----:B------:R0:W-:Y:S02]  /*2d1d0*/  STL [R1+0x5e0], R8 ;  /* 0x0005e00801007387 */ /* 0x0001e40000100800 */
        /* <DEDUP_REMOVED lines=10> */
[----:B------:R0:W-:Y:S01]  /*2d280*/  STL [R1+0x5e8], R8 ;  /* 0x0005e80801007387 */ /* 0x0001e20000100800 */
[----:B------:R-:W-:Y:S01]  /*2d290*/  ISETP.LT.AND P1, PT, R5, UR50, !P0 ;  /* 0x0000003205007c0c */ /* 0x000fe2000c721270 */
[----:B------:R-:W-:Y:S01]  /*2d2a0*/  ULDC UR50, c[0x0][0x228] ;  /* 0x00008a0000327ab9 */ /* 0x000fe20000000800 */
[----:B0-----:R-:W-:Y:S01]  /*2d2b0*/  VIADD R8, R8, UR8 ;  /* 0x0000000808087c36 */ /* 0x001fe20008000000 */
[----:B------:R-:W-:-:S04]  /*2d2c0*/  ULDC UR8, c[0x0][0x248] ;  /* 0x0000920000087ab9 */ /* 0x000fc80000000800 */
[----:B------:R0:W-:Y:S01]  /*2d2d0*/  STL [R1+0x5ec], R8 ;  /* 0x0005ec0801007387 */ /* 0x0001e20000100800 */
[----:B------:R-:W-:Y:S01]  /*2d2e0*/  ISETP.LT.AND P0, PT, R4, UR48, !P0 ;  /* 0x0000003004007c0c */ /* 0x000fe2000c701270 */
[----:B0-----:R-:W-:-:S04]  /*2d2f0*/  VIADD R8, R8, UR8 ;  /* 0x0000000808087c36 */ /* 0x001fc80008000000 */
[----:B------:R-:W-:Y:S01]  /*2d300*/  @P1 LOP3.LUT R51, R51, 0x1000000, RZ, 0xfc, !PT ;  /* 0x0100000033331812 */ /* 0x000fe200078efcff */
[----:B------:R-:W-:Y:S01]  /*2d310*/  ULDC UR8, c[0x0][0x228] ;  /* 0x00008a0000087ab9 */ /* 0x000fe20000000800 */
[----:B------:R0:W-:Y:S02]  /*2d320*/  STL [R1+0x800], R8 ;  /* 0x0008000801007387 */ /* 0x0001e40000100800 */
[----:B------:R-:W-:Y:S01]  /*2d330*/  LOP3.LUT R51, R51, 0xff7fffff, RZ, 0xc0, !PT ;  /* 0xff7fffff33337812 */ /* 0x000fe200078ec0ff */
[----:B0-----:R-:W-:-:S03]  /*2d340*/  VIADD R8, R8, UR9 ;  /* 0x0000000908087c36 */ /* 0x001fc60008000000 */
[----:B------:R-:W-:Y:S01]  /*2d350*/  @P0 LOP3.LUT R51, R51, 0x800000, RZ, 0xfc, !PT ;  /* 0x0080000033330812 */ /* 0x000fe200078efcff */
[----:B------:R-:W-:Y:S01]  /*2d360*/  ULDC UR9, c[0x0][0x228] ;  /* 0x00008a0000097ab9 */ /* 0x000fe20000000800 */
[----:B------:R0:W-:Y:S01]  /*2d370*/  STL [R1+0x804], R8 ;  /* 0x0008040801007387 */ /* 0x0001e20000100800 */
[----:B------:R-:W-:Y:S01]  /*2d380*/  ISETP.GE.AND P0, PT, R2, UR53, PT ;  /* 0x0000003502007c0c */ /* 0x000fe2000bf06270 */
[----:B0-----:R-:W-:-:S03]  /*2d390*/  VIADD R8, R8, UR24 ;  /* 0x0000001808087c36 */ /* 0x001fc60008000000 */
[----:B------:R-:W-:Y:S02]  /*2d3a0*/  ISETP.LT.AND P1, PT, R5, UR38, !P0 ;  /* 0x0000002605007c0c */ /* 0x000fe4000c721270 */
[----:B------:R-:W-:Y:S01]  /*2d3b0*/  LOP3.LUT R51, R51, 0xffbfffff, RZ, 0xc0, !PT ;  /* 0xffbfffff33337812 */ /* 0x000fe200078ec0ff */
[----:B------:R-:W-:Y:S01]  /*2d3c0*/  VIADD R2, R3, 0xe4 ;  /* 0x000000e403027836 */ /* 0x000fe20000000000 */
[----:B------:R0:W-:Y:S01]  /*2d3d0*/  STL [R1+0x808], R8 ;  /* 0x0008080801007387 */ /* 0x0001e20000100800 */
[----:B------:R-:W-:Y:S01]  /*2d3e0*/  ULDC UR38, c[0x0][0x248] ;  /* 0x0000920000267ab9 */ /* 0x000fe20000000800 */
[----:B------:R-:W-:Y:S01]  /*2d3f0*/  ULDC UR24, c[0x0][0x228] ;  /* 0x00008a0000187ab9 */ /* 0x000fe20000000800 */
[----:B------:R-:W-:Y:S01]  /*2d400*/  ULDC UR53, c[0x0][0x228] ;  /* 0x00008a0000357ab9 */ /* 0x000fe20000000800 */
[----:B0-----:R-:W-:Y:S01]  /*2d410*/  VIADD R8, R8, UR12 ;  /* 0x0000000c08087c36 */ /* 0x001fe20008000000 */
[----:B------:R-:W-:Y:S01]  /*2d420*/  ISETP.LT.AND P0, PT, R4, UR46, !P0 ;  /* 0x0000002e04007c0c */ /* 0x000fe2000c701270 */
[----:B------:R-:W-:-:S03]  /*2d430*/  ULDC UR12, c[0x0][0x228] ;  /* 0x00008a00000c7ab9 */ /* 0x000fc60000000800 */
[----:B------:R-:W-:Y:S01]  /*2d440*/  @P1 LOP3.LUT R51, R51, 0x400000, RZ, 0xfc, !PT ;  /* 0x0040000033331812 */ /* 0x000fe200078efcff */
[----:B------:R-:W-:Y:S01]  /*2d450*/  ULDC UR46, c[0x0][0x228] ;  /* 0x00008a00002e7ab9 */ /* 0x000fe20000000800 */
[----:B------:R0:W-:Y:S02]  /*2d460*/  STL [R1+0x80c], R8 ;  /* 0x00080c0801007387 */ /* 0x0001e40000100800 */
[----:B0-----:R-:W-:Y:S01]  /*2d470*/  VIADD R8, R8, UR26 ;  /* 0x0000001a08087c36 */ /* 0x001fe20008000000 */
[----:B------:R-:W-:-:S04]  /*2d480*/  ULDC UR26, c[0x0][0x248] ;  /* 0x00009200001a7ab9 */ /* 0x000fc80000000800 */
[----:B------:R0:W-:Y:S02]  /*2d490*/  STL [R1+0x810], R8 ;  /* 0x0008100801007387 */ /* 0x0001e40000100800 */
[----:B0-----:R-:W-:Y:S01]  /*2d4a0*/  VIADD R8, R8, UR26 ;  /* 0x0000001a08087c36 */ /* 0x001fe20008000000 */
[----:B------:R-:W-:Y:S01]  /*2d4b0*/  LOP3.LUT R51, R51, 0xffdfffff, RZ, 0xc0, !PT ;  /* 0xffdfffff33337812 */ /* 0x000fe200078ec0ff */
[----:B------:R-:W-:-:S03]  /*2d4c0*/  ULDC UR26, c[0x0][0x228] ;  /* 0x00008a00001a7ab9 */ /* 0x000fc60000000800 */
[----:B------:R0:W-:Y:S01]  /*2d4d0*/  STL [R1+0x814], R8 ;  /* 0x0008140801007387 */ /* 0x0001e20000100800 */
[----:B------:R-:W-:Y:S01]  /*2d4e0*/  @P0 LOP3.LUT R51, R51, 0x200000, RZ, 0xfc, !PT ;  /* 0x0020000033330812 */ /* 0x000fe200078efcff */
[----:B0-----:R-:W-:Y:S01]  /*2d4f0*/  VIADD R8, R8, UR34 ;  /* 0x0000002208087c36 */ /* 0x001fe20008000000 */
[----:B------:R-:W-:Y:S01]  /*2d500*/  ISETP.GE.AND P0, PT, R2, UR27, PT ;  /* 0x0000001b02007c0c */ /* 0x000fe2000bf06270 */
[----:B------:R-:W-:-:S03]  /*2d510*/  ULDC UR34, c[0x0][0x248] ;  /* 0x0000920000227ab9 */ /* 0x000fc60000000800 */
[----:B------:R0:W-:Y:S01]  /*2d520*/  STL [R1+0x818], R8 ;  /* 0x0008180801007387 */ /* 0x0001e20000100800 */
[----:B------:R-:W-:Y:S02]  /*2d530*/  ISETP.LT.AND P1, PT, R5, UR55, !P0 ;  /* 0x0000003705007c0c */ /* 0x000fe4000c721270 */
[----:B------:R-:W-:Y:S01]  /*2d540*/  LOP3.LUT R51, R51, 0xffefffff, RZ, 0xc0, !PT ;  /* 0xffefffff33337812 */ /* 0x000fe200078ec0ff */
[----:B------:R-:W-:Y:S01]  /*2d550*/  VIADD R2, R3, 0xe2 ;  /* 0x000000e203027836 */ /* 0x000fe20000000000 */
[----:B------:R-:W-:Y:S01]  /*2d560*/  ULDC UR27, c[0x0][0x248] ;  /* 0x00009200001b7ab9 */ /* 0x000fe20000000800 */
[----:B0-----:R-:W-:Y:S01]  /*2d570*/  VIADD R8, R8, UR21 ;  /* 0x0000001508087c36 */ /* 0x001fe20008000000 */
[----:B------:R-:W-:Y:S01]  /*2d580*/  ISETP.LT.AND P0, PT, R4, UR57, !P0 ;  /* 0x0000003904007c0c */ /* 0x000fe2000c701270 */
[----:B------:R-:W-:Y:S01]  /*2d590*/  ULDC UR57, c[0x0][0x228] ;  /* 0x00008a0000397ab9 */ /* 0x000fe20000000800 */
[----:B------:R-:W-:Y:S01]  /*2d5a0*/  ULDC UR21, c[0x0][0x228] ;  /* 0x00008a0000157ab9 */ /* 0x000fe20000000800 */
[----:B------:R-:W-:Y:S01]  /*2d5b0*/  ULDC UR55, c[0x0][0x228] ;  /* 0x00008a0000377ab9 */ /* 0x000fe20000000800 */
[----:B------:R0:W-:Y:S02]  /*2d5c0*/  STL [R1+0x820], R8 ;  /* 0x0008200801007387 */ /* 0x0001e40000100800 */
[----:B0-----:R-:W-:Y:S01]  /*2d5d0*/  VIADD R8, R8, UR34 ;  /* 0x0000002208087c36 */ /* 0x001fe20008000000 */
[----:B------:R-:W-:Y:S01]  /*2d5e0*/  @P1 LOP3.LUT R51, R51, 0x100000, RZ, 0xfc, !PT ;  /* 0x0010000033331812 */ /* 0x000fe200078efcff */
[----:B------:R-:W-:-:S03]  /*2d5f0*/  ULDC UR34, c[0x0][0x228] ;  /* 0x00008a0000227ab9 */ /* 0x000fc60000000800 */
[----:B------:R0:W-:Y:S02]  /*2d600*/  STL [R1+0x824], R8 ;  /* 0x0008240801007387 */ /* 0x0001e40000100800 */
[----:B0-----:R-:W-:Y:S01]  /*2d610*/  VIADD R8, R8, UR22 ;  /* 0x0000001608087c36 */ /* 0x001fe20008000000 */
[----:B------:R-:W-:-:S04]  /*2d620*/  ULDC UR22, c[0x0][0x248] ;  /* 0x0000920000167ab9 */ /* 0x000fc80000000800 */
[----:B------:R0:W-:Y:S01]  /*2d630*/  STL [R1+0x828], R8 ;  /* 0x0008280801007387 */ /* 0x0001e20000100800 */
[----:B------:R-:W-:Y:S01]  /*2d640*/  LOP3.LUT R51, R51, 0xfff7ffff, RZ, 0xc0, !PT ;  /* 0xfff7ffff33337812 */ /* 0x000fe200078ec0ff */
[----:B0-----:R-:W-:-:S03]  /*2d650*/  VIADD R8, R8, UR22 ;  /* 0x0000001608087c36 */ /* 0x001fc60008000000 */
[----:B------:R-:W-:Y:S01]  /*2d660*/  @P0 LOP3.LUT R51, R51, 0x80000, RZ, 0xfc, !PT ;  /* 0x0008000033330812 */ /* 0x000fe200078efcff */
[----:B------:R-:W-:Y:S01]  /*2d670*/  ULDC UR22, c[0x0][0x248] ;  /* 0x0000920000167ab9 */ /* 0x000fe20000000800 */
[----:B------:R0:W-:Y:S01]  /*2d680*/  STL [R1+0x82c], R8 ;  /* 0x00082c0801007387 */ /* 0x0001e20000100800 */
        /* <DEDUP_REMOVED lines=10> */
[----:B------:R-:W-:Y:S01]  /*2d730*/  ISETP.LT.AND P0, PT, R4, UR61, !P0 ;  /* 0x0000003d04007c0c */ /* 0x000fe2000c701270 */
[----:B------:R-:W-:Y:S01]  /*2d740*/  ULDC UR5, c[0x0][0x228] ;  /* 0x00008a0000057ab9 */ /* 0x000fe20000000800 */
[----:B------:R-:W-:-:S02]  /*2d750*/  ULDC UR61, c[0x0][0x228] ;  /* 0x00008a00003d7ab9 */ /* 0x000fc40000000800 */
[----:B------:R0:W-:Y:S02]  /*2d760*/  STL [R1+0x834], R8 ;  /* 0x0008340801007387 */ /* 0x0001e40000100800 */
[----:B0-----:R-:W-:-:S04]  /*2d770*/  VIADD R8, R8, UR19 ;  /* 0x0000001308087c36 */ /* 0x001fc80008000000 */
        /* <DEDUP_REMOVED lines=16> */
[----:B0-----:R-:W-:Y:S01]  /*2d880*/  VIADD R8, R8, UR29 ;  /* 0x0000001d08087c36 */ /* 0x001fe20008000000 */
[----:B------:R-:W-:Y:S01]  /*2d890*/  ISETP.LT.AND P0, PT, R4, UR10, !P0 ;  /* 0x0000000a04007c0c */ /* 0x000fe2000c701270 */
[----:B------:R-:W-:-:S04]  /*2d8a0*/  ULDC UR10, c[0x0][0x248] ;  /* 0x00009200000a7ab9 */ /* 0x000fc80000000800 */
[----:B------:R-:W-:Y:S01]  /*2d8b0*/  @P1 LOP3.LUT R51, R51, 0x10000, RZ, 0xfc, !PT ;  /* 0x0001000033331812 */ /* 0x000fe200078efcff */
[----:B------:R-:W-:Y:S01]  /*2d8c0*/  ULDC UR29, c[0x0][0x228] ;  /* 0x00008a00001d7ab9 */ /* 0x000fe20000000800 */
[----:B------:R0:W-:Y:S02]  /*2d8d0*/  STL [R1+0x844], R8 ;  /* 0x0008440801007387 */ /* 0x0001e40000100800 */
[----:B0-----:R-:W-:Y:S01]  /*2d8e0*/  VIADD R8, R8, UR16 ;  /* 0x0000001008087c36 */ /* 0x001fe20008000000 */
[----:B------:R-:W-:Y:S01]  /*2d8f0*/  LOP3.LUT R51, R51, 0xffff7fff, RZ, 0xc0, !PT ;  /* 0xffff7fff33337812 */ /* 0x000fe200078ec0ff */
[----:B------:R-:W-:-:S03]  /*2d900*/  ULDC UR16, c[0x0][0x228] ;  /* 0x00008a0000107ab9 */ /* 0x000fc60000000800 */
[----:B------:R0:W-:Y:S02]  /*2d910*/  STL [R1+0x848], R8 ;  /* 0x0008480801007387 */ /* 0x0001e40000100800 */
[----:B0-----:R-:W-:Y:S01]  /*2d920*/  VIADD R8, R8, UR32 ;  /* 0x0000002008087c36 */ /* 0x001fe20008000000 */
[----:B------:R-:W-:Y:S01]  /*2d930*/  @P0 LOP3.LUT R51, R51, 0x8000, RZ, 0xfc, !PT ;  /* 0x0000800033330812 */ /* 0x000fe200078efcff */
[----:B------:R-:W-:-:S03]  /*2d940*/  ULDC UR32, c[0x0][0x228] ;  /* 0x00008a0000207ab9 */ /* 0x000fc60000000800 */
        /* <DEDUP_REMOVED lines=8> */
[----:B------:R-:W-:Y:S01]  /*2d9d0*/  ULDC.64 UR48, c[0x0][0x228] ;  /* 0x00008a0000307ab9 */ /* 0x000fe20000000a00 */
[----:B------:R-:W-:Y:S01]  /*2d9e0*/  ULDC UR33, c[0x0][0x228] ;  /* 0x00008a0000217ab9 */ /* 0x000fe20000000800 */
[----:B0-----:R-:W-:Y:S01]  /*2d9f0*/  VIADD R8, R8, UR35 ;  /* 0x0000002308087c36 */ /* 0x001fe20008000000 */
[----:B------:R-:W-:-:S04]  /*2da00*/  ULDC UR35, c[0x0][0x248] ;  /* 0x0000920000237ab9 */ /* 0x000fc80000000800 */
[----:B------:R0:W-:Y:S01]  /*2da10*/  STL [R1+0x854], R8 ;  /* 0x0008540801007387 */ /* 0x0001e20000100800 */
[----:B------:R-:W-:Y:S01]  /*2da20*/  ISETP.LT.AND P0, PT, R4, UR9, !P0 ;  /* 0x0000000904007c0c */ /* 0x000fe2000c701270 */
[----:B0-----:R-:W-:Y:S01]  /*2da30*/  VIADD R8, R8, UR35 ;  /* 0x0000002308087c36 */ /* 0x001fe20008000000 */
[----:B------:R-:W-:Y:S01]  /*2da40*/  @P1 LOP3.LUT R51, R51, 0x4000, RZ, 0xfc, !PT ;  /* 0x0000400033331812 */ /* 0x000fe200078efcff */
[----:B------:R-:W-:-:S03]  /*2da50*/  ULDC UR35, c[0x0][0x228] ;  /* 0x00008a0000237ab9 */ /* 0x000fc60000000800 */
        /* <DEDUP_REMOVED lines=12> */
[----:B------:R0:W-:Y:S02]  /*2db20*/  STL [R1+0x864], R8 ;  /* 0x0008640801007387 */ /* 0x0001e40000100800 */
[----:B0-----:R-:W-:Y:S01]  /*2db30*/  VIADD R8, R8, UR27 ;  /* 0x0000001b08087c36 */ /* 0x001fe20008000000 */
[----:B------:R-:W-:-:S04]  /*2db40*/  ULDC UR27, c[0x0][0x248] ;  /* 0x00009200001b7ab9 */ /* 0x000fc80000000800 */
[----:B------:R0:W-:Y:S01]  /*2db50*/  STL [R1+0x868], R8 ;  /* 0x0008680801007387 */ /* 0x0001e20000100800 */
[----:B------:R-:W-:Y:S02]  /*2db60*/  ISETP.LT.AND P0, PT, R4, UR24, !P0 ;  /* 0x0000001804007c0c */ /* 0x000fe4000c701270 */
[----:B------:R-:W-:Y:S01]  /*2db70*/  LOP3.LUT R51, R51, 0xfffffbff, RZ, 0xc0, !PT ;  /* 0xfffffbff33337812 */ /* 0x000fe200078ec0ff */
[----:B0-----:R-:W-:-:S05]  /*2db80*/  VIADD R8, R8, UR27 ;  /* 0x0000001b08087c36 */ /* 0x001fca0008000000 */
[----:B------:R0:W-:Y:S01]  /*2db90*/  STL [R1+0x86c], R8 ;  /* 0x00086c0801007387 */ /* 0x0001e20000100800 */
[----:B------:R-:W-:Y:S01]  /*2dba0*/  @P1 LOP3.LUT R51, R51, 0x400, RZ, 0xfc, !PT ;  /* 0x0000040033331812 */ /* 0x000fe200078efcff */
[----:B------:R-:W-:Y:S02]  /*2dbb0*/  VIADD R2, R3, 0xda ;  /* 0x000000da03027836 */ /* 0x000fe40000000000 */
[----:B0-----:R-:W-:Y:S01]  /*2dbc0*/  VIADD R8, R8, UR25 ;  /* 0x0000001908087c36 */ /* 0x001fe20008000000 */
[----:B------:R-:W-:Y:S01]  /*2dbd0*/  ULDC UR25, c[0x0][0x248] ;  /* 0x0000920000197ab9 */ /* 0x000fe20000000800 */
[----:B------:R-:W-:-:S03]  /*2dbe0*/  LOP3.LUT R51, R51, 0xfffffdff, RZ, 0xc0, !PT ;  /* 0xfffffdff33337812 */ /* 0x000fc600078ec0ff */
        /* <DEDUP_REMOVED lines=8> */
[----:B------:R-:W-:Y:S01]  /*2dc70*/  ULDC.64 UR24, c[0x0][0x228] ;  /* 0x00008a0000187ab9 */ /* 0x000fe20000000a00 */
[----:B------:R-:W-:Y:S01]  /*2dc80*/  ULDC UR7, c[0x0][0x248] ;  /* 0x0000920000077ab9 */ /* 0x000fe20000000800 */
[----:B0-----:R-:W-:Y:S01]  /*2dc90*/  VIADD R8, R8, UR10 ;  /* 0x0000000a08087c36 */ /* 0x001fe20008000000 */
[----:B------:R-:W-:-:S04]  /*2dca0*/  ULDC UR10, c[0x0][0x248] ;  /* 0x00009200000a7ab9 */ /* 0x000fc80000000800 */
[----:B------:R0:W-:Y:S01]  /*2dcb0*/  STL [R1+0x878], R8 ;  /* 0x0008780801007387 */ /* 0x0001e20000100800 */
[----:B------:R-:W-:Y:S01]  /*2dcc0*/  ISETP.LT.AND P0, PT, R4, UR17, !P0 ;  /* 0x0000001104007c0c */ /* 0x000fe2000c701270 */
[----:B0-----:R-:W-:-:S05]  /*2dcd0*/  VIADD R8, R8, UR10 ;  /* 0x0000000a08087c36 */ /* 0x001fca0008000000 */
[----:B------:R0:W-:Y:S01]  /*2dce0*/  STL [R1+0x87c], R8 ;  /* 0x00087c0801007387 */ /* 0x0001e20000100800 */
[----:B------:R-:W-:Y:S01]  /*2dcf0*/  @P1 LOP3.LUT R51, R51, 0x40, RZ, 0xfc, !PT ;  /* 0x0000004033331812 */ /* 0x000fe200078efcff */
[----:B0-----:R-:W-:Y:S01]  /*2dd00*/  VIADD R8, R8, UR8 ;  /* 0x0000000808087c36 */ /* 0x001fe20008000000 */
[----:B------:R-:W-:-:S04]  /*2dd10*/  ULDC UR8, c[0x0][0x248] ;  /* 0x0000920000087ab9 */ /* 0x000fc80000000800 */
[----:B------:R0:W-:Y:S01]  /*2dd20*/  STL [R1+0x880], R8 ;  /* 0x0008800801007387 */ /* 0x0001e20000100800 */
[----:B------:R-:W-:Y:S01]  /*2dd30*/  LOP3.LUT R51, R51, 0xffffffdf, RZ, 0xc0, !PT ;  /* 0xffffffdf33337812 */ /* 0x000fe200078ec0ff */
[----:B0-----:R-:W-:Y:S01]  /*2dd40*/  VIADD R8, R8, UR8 ;  /* 0x0000000808087c36 */ /* 0x001fe20008000000 */
[----:B------:R-:W-:Y:S02]  /*2dd50*/  ULDC UR8, c[0x0][0x248] ;  /* 0x0000920000087ab9 */ /* 0x000fe40000000800 */
[----:B------:R-:W-:Y:S02]  /*2dd60*/  @P0 LOP3.LUT R51, R51, 0x20, RZ, 0xfc, !PT ;  /* 0x0000002033330812 */ /* 0x000fe400078efcff */
[----:B------:R0:W-:Y:S01]  /*2dd70*/  STL [R1+0x884], R8 ;  /* 0x0008840801007387 */ /* 0x0001e20000100800 */
[----:B------:R-:W-:Y:S01]  /*2dd80*/  ISETP.GE.AND P0, PT, R2, UR11, PT ;  /* 0x0000000b02007c0c */ /* 0x000fe2000bf06270 */
[----:B0-----:R-:W-:Y:S01]  /*2dd90*/  VIADD R8, R8, UR8 ;  /* 0x0000000808087c36 */ /* 0x001fe20008000000 */
[----:B------:R-:W-:-:S02]  /*2dda0*/  ULDC UR8, c[0x0][0x248] ;  /* 0x0000920000087ab9 */ /* 0x000fc40000000800 */
[----:B------:R-:W-:Y:S02]  /*2ddb0*/  ISETP.LT.AND P1, PT, R5, UR28, !P0 ;  /* 0x0000001c05007c0c */ /* 0x000fe4000c721270 */
[----:B------:R-:W-:Y:S01]  /*2ddc0*/  LOP3.LUT R51, R51, 0xfffffffb, RZ, 0xc0, !PT ;  /* 0xfffffffb33337812 */ /* 0x000fe200078ec0ff */
[----:B------:R0:W-:Y:S01]  /*2ddd0*/  STL [R1+0x888], R8 ;  /* 0x0008880801007387 */ /* 0x0001e20000100800 */
[----:B------:R-:W-:Y:S01]  /*2dde0*/  VIADD R2, R3, 0xd7 ;  /* 0x000000d703027836 */ /* 0x000fe20000000000 */
[----:B------:R-:W-:Y:S01]  /*2ddf0*/  ULDC.64 UR10, c[0x0][0x228] ;  /* 0x00008a00000a7ab9 */ /* 0x000fe20000000a00 */
[----:B0-----:R-:W-:Y:S01]  /*2de00*/  VIADD R8, R8, UR8 ;  /* 0x0000000808087c36 */ /* 0x001fe20008000000 */
[----:B------:R-:W-:-:S04]  /*2de10*/  ULDC UR8, c[0x0][0x248] ;  /* 0x0000920000087ab9 */ /* 0x000fc80000000800 */
[----:B------:R0:W-:Y:S02]  /*2de20*/  STL [R1+0x88c], R8 ;  /* 0x00088c0801007387 */ /* 0x0001e40000100800 */
[----:B------:R-:W-:Y:S01]  /*2de30*/  @P1 LOP3.LUT R51, R51, 0x4, RZ, 0xfc, !PT ;  /* 0x0000000433331812 */ /* 0x000fe200078efcff */
[----:B0-----:R-:W-:Y:S01]  /*2de40*/  VIADD R8, R8, UR8 ;  /* 0x0000000808087c36 */ /* 0x001fe20008000000 */
[----:B------:R-:W-:Y:S02]  /*2de50*/  ULDC.64 UR8, c[0x0][0x228] ;  /* 0x00008a0000087ab9 */ /* 0x000fe40000000a00 */
[----:B------:R-:W-:Y:S01]  /*2de60*/  ISETP.LT.AND P0, PT, R4, UR8, !P0 ;  /* 0x0000000804007c0c */ /* 0x000fe2000c701270 */
[----:B------:R-:W-:Y:S01]  /*2de70*/  ULDC UR8, c[0x0][0x248] ;  /* 0x0000920000087ab9 */ /* 0x000fe20000000800 */
[----:B------:R-:W-:-:S11]  /*2de80*/  LOP3.LUT R51, R51, 0xfffffffd, RZ, 0xc0, !PT ;  /* 0xfffffffd33337812 */ /* 0x000fd600078ec0ff */
[----:B------:R-:W-:Y:S02]  /*2de90*/  @P0 LOP3.LUT R51, R51, 0x2, RZ, 0xfc, !PT ;  /* 0x0000000233330812 */ /* 0x000fe400078efcff */
[----:B------:R-:W-:Y:S01]  /*2dea0*/  ISETP.GE.AND P0, PT, R2, UR51, PT ;  /* 0x0000003302007c0c */ /* 0x000fe2000bf06270 */
[----:B------:R-:W-:Y:S01]  /*2deb0*/  VIADD R2, R3, 0xd6 ;  /* 0x000000d603027836 */ /* 0x000fe20000000000 */
[----:B------:R-:W-:Y:S01]  /*2dec0*/  LOP3.LUT R51, R51, 0xfffffffe, RZ, 0xc0, !PT ;  /* 0xfffffffe33337812 */ /* 0x000fe200078ec0ff */
[----:B------:R0:W-:Y:S01]  /*2ded0*/  STL [R1+0x890], R8 ;  /* 0x0008900801007387 */ /* 0x0001e20000100800 */
[----:B------:R-:W-:Y:S01]  /*2dee0*/  ISETP.LT.AND P1, PT, R5, UR26, !P0 ;  /* 0x0000001a05007c0c */ /* 0x000fe2000c721270 */
[----:B------:R-:W-:Y:S01]  /*2def0*/  ULDC.64 UR26, c[0x0][0x228] ;  /* 0x00008a00001a7ab9 */ /* 0x000fe20000000a00 */
[----:B------:R-:W-:Y:S01]  /*2df00*/  ISETP.LT.AND P0, PT, R4, UR10, !P0 ;  /* 0x0000000a04007c0c */ /* 0x000fe2000c701270 */
[----:B------:R-:W-:-:S12]  /*2df10*/  ULDC UR51, c[0x0][0x228] ;  /* 0x00008a0000337ab9 */ /* 0x000fd80000000800 */
[----:B------:R-:W-:Y:S02]  /*2df20*/  @P0 LOP3.LUT R52, R52, 0x80000000, RZ, 0xfc, !PT ;  /* 0x8000000034340812 */ /* 0x000fe400078efcff */
[----:B------:R-:W-:Y:S02]  /*2df30*/  ISETP.GE.AND P0, PT, R2, UR47, PT ;  /* 0x0000002f02007c0c */ /* 0x000fe4000bf06270 */
[----:B------:R-:W-:Y:S02]  /*2df40*/  @P1 LOP3.LUT R51, R51, 0x1, RZ, 0xfc, !PT ;  /* 0x0000000133331812 */ /* 0x000fe400078efcff */
[----:B------:R-:W-:Y:S01]  /*2df50*/  LOP3.LUT R52, R52, 0xbfffffff, RZ, 0xc0, !PT ;  /* 0xbfffffff34347812 */ /* 0x000fe200078ec0ff */
[----:B------:R-:W-:Y:S01]  /*2df60*/  VIADD R2, R3, 0xd5 ;  /* 0x000000d503027836 */ /* 0x000fe20000000000 */
[----:B------:R-:W-:Y:S01]  /*2df70*/  ISETP.LT.AND P1, PT, R5, UR20, !P0 ;  /* 0x0000001405007c0c */ /* 0x000fe2000c721270 */
[----:B0-----:R-:W-:Y:S01]  /*2df80*/  VIADD R8, R8, UR7 ;  /* 0x0000000708087c36 */ /* 0x001fe20008000000 */
[----:B------:R-:W-:Y:S01]  /*2df90*/  ISETP.LT.AND P0, PT, R4, UR24, !P0 ;  /* 0x0000001804007c0c */ /* 0x000fe2000c701270 */
[----:B------:R-:W-:Y:S01]  /*2dfa0*/  ULDC UR7, c[0x0][0x248] ;  /* 0x0000920000077ab9 */ /* 0x000fe20000000800 */
[----:B------:R-:W-:-:S09]  /*2dfb0*/  ULDC UR47, c[0x0][0x228] ;  /* 0x00008a00002f7ab9 */ /* 0x000fd20000000800 */
[----:B------:R-:W-:-:S04]  /*2dfc0*/  @P1 LOP3.LUT R52, R52, 0x40000000, RZ, 0xfc, !PT ;  /* 0x4000000034341812 */ /* 0x000fc800078efcff */
[----:B------:R-:W-:-:S04]  /*2dfd0*/  LOP3.LUT R52, R52, 0xdfffffff, RZ, 0xc0, !PT ;  /* 0xdfffffff34347812 */ /* 0x000fc800078ec0ff */
[----:B------:R-:W-:Y:S02]  /*2dfe0*/  @P0 LOP3.LUT R52, R52, 0x20000000, RZ, 0xfc, !PT ;  /* 0x2000000034340812 */ /* 0x000fe400078efcff */
[----:B------:R-:W-:Y:S02]  /*2dff0*/  ISETP.GE.AND P0, PT, R2, UR43, PT ;  /* 0x0000002b02007c0c */ /* 0x000fe4000bf06270 */
[----:B------:R-:W-:Y:S01]  /*2e000*/  LOP3.LUT R52, R52, 0xefffffff, RZ, 0xc0, !PT ;  /* 0xefffffff34347812 */ /* 0x000fe200078ec0ff */
[----:B------:R-:W-:Y:S01]  /*2e010*/  VIADD R2, R3, 0xd4 ;  /* 0x000000d403027836 */ /* 0x000fe20000000000 */
[----:B------:R-:W-:Y:S01]  /*2e020*/  ISETP.LT.AND P1, PT, R5, UR14, !P0 ;  /* 0x0000000e05007c0c */ /* 0x000fe2000c721270 */
[----:B------:R-:W-:Y:S01]  /*2e030*/  ULDC.64 UR42, c[0x0][0x228] ;  /* 0x00008a00002a7ab9 */ /* 0x000fe20000000a00 */
[----:B------:R-:W-:-:S11]  /*2e040*/  ISETP.LT.AND P0, PT, R4, UR26, !P0 ;  /* 0x0000001a04007c0c */ /* 0x000fd6000c701270 */
        /* <DEDUP_REMOVED lines=9> */
[----:B------:R-:W-:Y:S01]  /*2e0e0*/  ULDC.64 UR44, c[0x0][0x228] ;  /* 0x00008a00002c7ab9 */ /* 0x000fe20000000a00 */
[----:B------:R-:W-:-:S09]  /*2e0f0*/  ULDC UR41, c[0x0][0x228] ;  /* 0x00008a0000297ab9 */ /* 0x000fd20000000800 */
        /* <DEDUP_REMOVED lines=11> */
[----:B------:R-:W-:Y:S01]  /*2e1b0*/  ULDC.64 UR20, c[0x0][0x228] ;  /* 0x00008a0000147ab9 */ /* 0x000fe20000000a00 */
[----:B------:R-:W-:Y:S01]  /*2e1c0*/  ULDC UR39, c[0x0][0x228] ;  /* 0x00008a0000277ab9 */ /* 0x000fe20000000800 */
[----:B0-----:R-:W-:Y:S01]  /*2e1d0*/  VIADD R8, R8, UR7 ;  /* 0x0000000708087c36 */ /* 0x001fe20008000000 */
[----:B------:R-:W-:-:S07]  /*2e1e0*/  ULDC UR7, c[0x0][0x248] ;  /* 0x0000920000077ab9 */ /* 0x000fce0000000800 */
[----:B------:R-:W-:Y:S01]  /*2e1f0*/  @P1 LOP3.LUT R52, R52, 0x1000000, RZ, 0xfc, !PT ;  /* 0x0100000034341812 */ /* 0x000fe200078efcff */
[----:B------:R0:W-:Y:S03]  /*2e200*/  STL [R1+0x89c], R8 ;  /* 0x00089c0801007387 */ /* 0x0001e60000100800 */
[----:B------:R-:W-:Y:S01]  /*2e210*/  LOP3.LUT R52, R52, 0xff7fffff, RZ, 0xc0, !PT ;  /* 0xff7fffff34347812 */ /* 0x000fe200078ec0ff */
[----:B0-----:R-:W-:Y:S01]  /*2e220*/  VIADD R8, R8, UR8 ;  /* 0x0000000808087c36 */ /* 0x001fe20008000000 */
[----:B------:R-:W-:-:S04]  /*2e230*/  ULDC UR8, c[0x0][0x248] ;  /* 0x0000920000087ab9 */ /* 0x000fc80000000800 */
[----:B------:R0:W-:Y:S01]  /*2e240*/  STL [R1+0x8a0], R8 ;  /* 0x0008a00801007387 */ /* 0x0001e20000100800 */
[----:B------:R-:W-:Y:S02]  /*2e250*/  @P0 LOP3.LUT R52, R52, 0x800000, RZ, 0xfc, !PT ;  /* 0x0080000034340812 */ /* 0x000fe400078efcff */
[----:B------:R-:W-:Y:S01]  /*2e260*/  ISETP.GE.AND P0, PT, R2, UR31, PT ;  /* 0x0000001f02007c0c */ /* 0x000fe2000bf06270 */
[----:B0-----:R-:W-:-:S03]  /*2e270*/  VIADD R8, R8, UR7 ;  /* 0x0000000708087c36 */ /* 0x001fc60008000000 */
[----:B------:R-:W-:Y:S01]  /*2e280*/  ISETP.LT.AND P1, PT, R5, UR56, !P0 ;  /* 0x0000003805007c0c */ /* 0x000fe2000c721270 */
[----:B------:R-:W-:Y:S01]  /*2e290*/  ULDC UR7, c[0x0][0x248] ;  /* 0x0000920000077ab9 */ /* 0x000fe20000000800 */
[----:B------:R0:W-:Y:S01]  /*2e2a0*/  STL [R1+0x8a4], R8 ;  /* 0x0008a40801007387 */ /* 0x0001e20000100800 */
[----:B------:R-:W-:Y:S01]  /*2e2b0*/  LOP3.LUT R52, R52, 0xffbfffff, RZ, 0xc0, !PT ;  /* 0xffbfffff34347812 */ /* 0x000fe200078ec0ff */
[----:B------:R-:W-:Y:S01]  /*2e2c0*/  VIADD R2, R3, 0xd1 ;  /* 0x000000d103027836 */ /* 0x000fe20000000000 */
[----:B------:R-:W-:Y:S01]  /*2e2d0*/  ULDC UR56, c[0x0][0x228] ;  /* 0x00008a0000387ab9 */ /* 0x000fe20000000800 */
[----:B0-----:R-:W-:Y:S01]  /*2e2e0*/  VIADD R8, R8, UR8 ;  /* 0x0000000808087c36 */ /* 0x001fe20008000000 */
[----:B------:R-:W-:-:S04]  /*2e2f0*/  ULDC UR8, c[0x0][0x248] ;  /* 0x0000920000087ab9 */ /* 0x000fc80000000800 */
[----:B------:R0:W-:Y:S01]  /*2e300*/  STL [R1+0x8a8], R8 ;  /* 0x0008a80801007387 */ /* 0x0001e20000100800 */
[----:B------:R-:W-:Y:S01]  /*2e310*/  ISETP.LT.AND P0, PT, R4, UR20, !P0 ;  /* 0x0000001404007c0c */ /* 0x000fe2000c701270 */
        /* <DEDUP_REMOVED lines=8> */
[----:B------:R-:W-:Y:S02]  /*2e3a0*/  @P0 LOP3.LUT R52, R52, 0x200000, RZ, 0xfc, !PT ;  /* 0x0020000034340812 */ /* 0x000fe400078efcff */
[----:B------:R-:W-:Y:S01]  /*2e3b0*/  ISETP.GE.AND P0, PT, R2, UR9, PT ;  /* 0x0000000902007c0c */ /* 0x000fe2000bf06270 */
[----:B0-----:R-:W-:Y:S01]  /*2e3c0*/  VIADD R8, R8, UR7 ;  /* 0x0000000708087c36 */ /* 0x001fe20008000000 */
[----:B------:R-:W-:-:S04]  /*2e3d0*/  ULDC UR7, c[0x0][0x248] ;  /* 0x0000920000077ab9 */ /* 0x000fc80000000800 */
[----:B------:R0:W-:Y:S01]  /*2e3e0*/  STL [R1+0x8b4], R8 ;  /* 0x0008b40801007387 */ /* 0x0001e20000100800 */
[----:B------:R-:W-:Y:S02]  /*2e3f0*/  ISETP.LT.AND P1, PT, R5, UR55, !P0 ;  /* 0x0000003705007c0c */ /* 0x000fe4000c721270 */
[----:B------:R-:W-:Y:S01]  /*2e400*/  LOP3.LUT R52, R52, 0xffefffff, RZ, 0xc0, !PT ;  /* 0xffefffff34347812 */ /* 0x000fe200078ec0ff */
[----:B------:R-:W-:Y:S02]  /*2e410*/  VIADD R2, R3, 0xd0 ;  /* 0x000000d003027836 */ /* 0x000fe40000000000 */
[----:B0-----:R-:W-:Y:S01]  /*2e420*/  VIADD R8, R8, UR8 ;  /* 0x0000000808087c36 */ /* 0x001fe20008000000 */
[----:B------:R-:W-:Y:S01]  /*2e430*/  ULDC UR8, c[0x0][0x248] ;  /* 0x0000920000087ab9 */ /* 0x000fe20000000800 */
[----:B------:R-:W-:-:S03]  /*2e440*/  ULDC UR55, c[0x0][0x228] ;  /* 0x00008a0000377ab9 */ /* 0x000fc60000000800 */
[----:B------:R0:W-:Y:S01]  /*2e450*/  STL [R1+0x8b8], R8 ;  /* 0x0008b80801007387 */ /* 0x0001e20000100800 */
[----:B------:R-:W-:Y:S01]  /*2e460*/  ISETP.LT.AND P0, PT, R4, UR48, !P0 ;  /* 0x0000003004007c0c */ /* 0x000fe2000c701270 */
[----:B------:R-:W-:Y:S01]  /*2e470*/  ULDC UR48, c[0x0][0x228] ;  /* 0x00008a0000307ab9 */ /* 0x000fe20000000800 */
[----:B0-----:R-:W-:Y:S01]  /*2e480*/  VIADD R8, R8, UR7 ;  /* 0x0000000708087c36 */ /* 0x001fe20008000000 */
[----:B------:R-:W-:-:S04]  /*2e490*/  ULDC UR7, c[0x0][0x248] ;  /* 0x0000920000077ab9 */ /* 0x000fc80000000800 */
[----:B------:R0:W-:Y:S01]  /*2e4a0*/  STL [R1+0x8bc], R8 ;  /* 0x0008bc0801007387 */ /* 0x0001e20000100800 */
[----:B------:R-:W-:Y:S01]  /*2e4b0*/  @P1 LOP3.LUT R52, R52, 0x100000, RZ, 0xfc, !PT ;  /* 0x0010000034341812 */ /* 0x000fe200078efcff */
        /* <DEDUP_REMOVED lines=9> */
[----:B0-----:R-:W-:-:S03]  /*2e550*/  VIADD R8, R8, UR8 ;  /* 0x0000000808087c36 */ /* 0x001fc60008000000 */
[----:B------:R-:W-:Y:S01]  /*2e560*/  ISETP.LT.AND P1, PT, R5, UR55, !P0 ;  /* 0x0000003705007c0c */ /* 0x000fe2000c721270 */
[----:B------:R-:W-:Y:S01]  /*2e570*/  ULDC UR8, c[0x0][0x248] ;  /* 0x0000920000087ab9 */ /* 0x000fe20000000800 */
[----:B------:R-:W-:Y:S01]  /*2e580*/  LOP3.LUT R52, R52, 0xfffbffff, RZ, 0xc0, !PT ;  /* 0xfffbffff34347812 */ /* 0x000fe200078ec0ff */
[----:B------:R-:W-:Y:S01]  /*2e590*/  VIADD R2, R3, 0xcf ;  /* 0x000000cf03027836 */ /* 0x000fe20000000000 */
[----:B------:R0:W-:Y:S01]  /*2e5a0*/  STL [R1+0x8c8], R8 ;  /* 0x0008c80801007387 */ /* 0x0001e20000100800 */
[----:B------:R-:W-:Y:S01]  /*2e5b0*/  ULDC UR55, c[0x0][0x228] ;  /* 0x00008a0000377ab9 */ /* 0x000fe20000000800 */
[----:B------:R-:W-:Y:S01]  /*2e5c0*/  ULDC.64 UR10, c[0x0][0x228] ;  /* 0x00008a00000a7ab9 */ /* 0x000fe20000000a00 */
[----:B0-----:R-:W-:-:S06]  /*2e5d0*/  VIADD R8, R8, UR7 ;  /* 0x0000000708087c36 */ /* 0x001fcc0008000000 */
[----:B------:R-:W-:Y:S01]  /*2e5e0*/  @P1 LOP3.LUT R52, R52, 0x40000, RZ, 0xfc, !PT ;  /* 0x0004000034341812 */ /* 0x000fe200078efcff */
[----:B------:R-:W-:Y:S01]  /*2e5f0*/  ULDC UR7, c[0x0][0x248] ;  /* 0x0000920000077ab9 */ /* 0x000fe20000000800 */
[----:B------:R0:W-:Y:S02]  /*2e600*/  STL [R1+0x8cc], R8 ;  /* 0x0008cc0801007387 */ /* 0x0001e40000100800 */
[----:B0-----:R-:W-:Y:S01]  /*2e610*/  VIADD R8, R8, UR8 ;  /* 0x0000000808087c36 */ /* 0x001fe20008000000 */
[----:B------:R-:W-:Y:S02]  /*2e620*/  ULDC.64 UR8, c[0x0][0x228] ;  /* 0x00008a0000087ab9 */ /* 0x000fe40000000a00 */
[----:B------:R-:W-:Y:S01]  /*2e630*/  ISETP.LT.AND P0, PT, R4, UR8, !P0 ;  /* 0x0000000804007c0c */ /* 0x000fe2000c701270 */
[----:B------:R-:W-:Y:S01]  /*2e640*/  ULDC UR8, c[0x0][0x248] ;  /* 0x0000920000087ab9 */ /* 0x000fe20000000800 */
[----:B------:R-:W-:-:S11]  /*2e650*/  LOP3.LUT R52, R52, 0xfffdffff, RZ, 0xc0, !PT ;  /* 0xfffdffff34347812 */ /* 0x000fd600078ec0ff */
[----:B------:R-:W-:Y:S02]  /*2e660*/  @P0 LOP3.LUT R52, R52, 0x20000, RZ, 0xfc, !PT ;  /* 0x0002000034340812 */ /* 0x000fe400078efcff */
[----:B------:R-:W-:Y:S02]  /*2e670*/  ISETP.GE.AND P0, PT, R2, UR25, PT ;  /* 0x0000001902007c0c */ /* 0x000fe4000bf06270 */
[----:B------:R-:W-:Y:S01]  /*2e680*/  LOP3.LUT R52, R52, 0xfffeffff, RZ, 0xc0, !PT ;  /* 0xfffeffff34347812 */ /* 0x000fe200078ec0ff */
[----:B------:R-:W-:Y:S01]  /*2e690*/  VIADD R2, R3, 0xce ;  /* 0x000000ce03027836 */ /* 0x000fe20000000000 */
[----:B------:R-:W-:Y:S01]  /*2e6a0*/  ISETP.LT.AND P1, PT, R5, UR55, !P0 ;  /* 0x0000003705007c0c */ /* 0x000fe2000c721270 */
[----:B------:R-:W-:Y:S01]  /*2e6b0*/  ULDC UR55, c[0x0][0x228] ;  /* 0x00008a0000377ab9 */ /* 0x000fe20000000800 */
[----:B------:R-:W-:Y:S01]  /*2e6c0*/  ISETP.LT.AND P0, PT, R4, UR10, !P0 ;  /* 0x0000000a04007c0c */ /* 0x000fe2000c701270 */
[----:B------:R-:W-:-:S10]  /*2e6d0*/  ULDC.64 UR24, c[0x0][0x228] ;  /* 0x00008a0000187ab9 */ /* 0x000fd40000000a00 */
[----:B------:R-:W-:-:S04]  /*2e6e0*/  @P1 LOP3.LUT R52, R52, 0x10000, RZ, 0xfc, !PT ;  /* 0x0001000034341812 */ /* 0x000fc800078efcff */
[----:B------:R-:W-:-:S04]  /*2e6f0*/  LOP3.LUT R52, R52, 0xffff7fff, RZ, 0xc0, !PT ;  /* 0xffff7fff34347812 */ /* 0x000fc800078ec0ff */
        /* <DEDUP_REMOVED lines=24> */
[----:B------:R-:W-:Y:S01]  /*2e880*/  LOP3.LUT R52, R52, 0xfffffbff, RZ, 0xc0, !PT ;  /* 0xfffffbff34347812 */ /* 0x000fe200078ec0ff */
[----:B------:R-:W-:Y:S01]  /*2e890*/  ULDC UR7, c[0x0][0x248] ;  /* 0x0000920000077ab9 */ /* 0x000fe20000000800 */
[----:B------:R-:W-:Y:S01]  /*2e8a0*/  ISETP.LT.AND P1, PT, R5, UR5, !P0 ;  /* 0x0000000505007c0c */ /* 0x000fe2000c721270 */
[----:B------:R-:W-:Y:S01]  /*2e8b0*/  VIADD R2, R3, 0xcb ;  /* 0x000000cb03027836 */ /* 0x000fe20000000000 */
[----:B------:R-:W-:Y:S01]  /*2e8c0*/  ISETP.LT.AND P0, PT, R4, UR42, !P0 ;  /* 0x0000002a04007c0c */ /* 0x000fe2000c701270 */
[----:B------:R0:W-:Y:S01]  /*2e8d0*/  STL [R1+0x8d4], R8 ;  /* 0x0008d40801007387 */ /* 0x0001e20000100800 */
[----:B------:R-:W-:Y:S01]  /*2e8e0*/  ULDC.64 UR44, c[0x0][0x228] ;  /* 0x00008a00002c7ab9 */ /* 0x000fe20000000a00 */
[----:B------:R-:W-:Y:S01]  /*2e8f0*/  ULDC UR5, c[0x0][0x248] ;  /* 0x0000920000057ab9 */ /* 0x000fe20000000800 */
[----:B------:R-:W-:Y:S01]  /*2e900*/  ULDC UR42, c[0x0][0x228] ;  /* 0x00008a00002a7ab9 */ /* 0x000fe20000000800 */
[----:B0-----:R-:W-:-:S06]  /*2e910*/  VIADD R8, R8, UR8 ;  /* 0x0000000808087c36 */ /* 0x001fcc0008000000 */
[----:B------:R-:W-:Y:S01]  /*2e920*/  @P1 LOP3.LUT R52, R52, 0x400, RZ, 0xfc, !PT ;  /* 0x0000040034341812 */ /* 0x000fe200078efcff */
[----:B------:R-:W-:Y:S01]  /*2e930*/  ULDC UR8, c[0x0][0x248] ;  /* 0x0000920000087ab9 */ /* 0x000fe20000000800 */
[----:B------:R0:W-:Y:S02]  /*2e940*/  STL [R1+0x8d8], R8 ;  /* 0x0008d80801007387 */ /* 0x0001e40000100800 */
[----:B------:R-:W-:-:S04]  /*2e950*/  LOP3.LUT R52, R52, 0xfffffdff, RZ, 0xc0, !PT ;  /* 0xfffffdff34347812 */ /* 0x000fc800078ec0ff */
        /* <DEDUP_REMOVED lines=8> */
[----:B------:R-:W-:Y:S01]  /*2e9e0*/  ULDC.64 UR20, c[0x0][0x228] ;  /* 0x00008a0000147ab9 */ /* 0x000fe20000000a00 */
[----:B0-----:R-:W-:Y:S01]  /*2e9f0*/  VIADD R8, R8, UR8 ;  /* 0x0000000808087c36 */ /* 0x001fe20008000000 */
[----:B------:R-:W-:Y:S01]  /*2ea00*/  ULDC UR8, c[0x0][0x248] ;  /* 0x0000920000087ab9 */ /* 0x000fe20000000800 */
[----:B------:R-:W-:-:S03]  /*2ea10*/  ULDC.64 UR18, c[0x0][0x228] ;  /* 0x00008a0000127ab9 */ /* 0x000fc60000000a00 */
[----:B------:R0:W-:Y:S01]  /*2ea20*/  STL [R1+0x8e0], R8 ;  /* 0x0008e00801007387 */ /* 0x0001e20000100800 */
[----:B------:R-:W-:Y:S01]  /*2ea30*/  ISETP.LT.AND P0, PT, R4, UR44, !P0 ;  /* 0x0000002c04007c0c */ /* 0x000fe2000c701270 */
        /* <DEDUP_REMOVED lines=19> */
[----:B0-----:R-:W-:-:S05]  /*2eb70*/  VIADD R8, R8, UR8 ;  /* 0x0000000808087c36 */ /* 0x001fca0008000000 */
[----:B------:R0:W-:Y:S01]  /*2eb80*/  STL [R1+0x8f0], R8 ;  /* 0x0008f00801007387 */ /* 0x0001e20000100800 */
[----:B------:R-:W-:Y:S01]  /*2eb90*/  ISETP.LT.AND P0, PT, R4, UR18, !P0 ;  /* 0x0000001204007c0c */ /* 0x000fe2000c701270 */
        /* <DEDUP_REMOVED lines=18> */
[----:B------:R-:W-:Y:S01]  /*2ecc0*/  ULDC.64 UR8, c[0x0][0x228] ;  /* 0x00008a0000087ab9 */ /* 0x000fe20000000a00 */
        /* <DEDUP_REMOVED lines=15> */
[----:B------:R-:W-:Y:S01]  /*2edc0*/  ULDC.64 UR10, c[0x0][0x228] ;  /* 0x00008a00000a7ab9 */ /* 0x000fe20000000a00 */
[----:B------:R-:W-:Y:S01]  /*2edd0*/  ISETP.LT.AND P0, PT, R4, UR8, !P0 ;  /* 0x0000000804007c0c */ /* 0x000fe2000c701270 */
[----:B------:R-:W-:Y:S01]  /*2ede0*/  ULDC.64 UR22, c[0x0][0x228] ;  /* 0x00008a0000167ab9 */ /* 0x000fe20000000a00 */
[----:B------:R0:W-:Y:S01]  /*2edf0*/  STL [R1+0x908], R8 ;  /* 0x0009080801007387 */ /* 0x0001e20000100800 */
[----:B------:R-:W-:-:S08]  /*2ee00*/  ULDC UR8, c[0x0][0x248] ;  /* 0x0000920000087ab9 */ /* 0x000fd00000000800 */
[----:B------:R-:W-:-:S04]  /*2ee10*/  @P1 LOP3.LUT R52, R52, 0x4, RZ, 0xfc, !PT ;  /* 0x0000000434341812 */ /* 0x000fc800078efcff */
[----:B------:R-:W-:-:S04]  /*2ee20*/  LOP3.LUT R52, R52, 0xfffffffd, RZ, 0xc0, !PT ;  /* 0xfffffffd34347812 */ /* 0x000fc800078ec0ff */
[----:B------:R-:W-:Y:S02]  /*2ee30*/  @P0 LOP3.LUT R52, R52, 0x2, RZ, 0xfc, !PT ;  /* 0x0000000234340812 */ /* 0x000fe400078efcff */
[----:B------:R-:W-:Y:S01]  /*2ee40*/  ISETP.GE.AND P0, PT, R2, UR25, PT ;  /* 0x0000001902007c0c */ /* 0x000fe2000bf06270 */
[----:B------:R-:W-:Y:S01]  /*2ee50*/  VIADD R2, R3, 0xc6 ;  /* 0x000000c603027836 */ /* 0x000fe20000000000 */
[----:B------:R-:W-:Y:S01]  /*2ee60*/  LOP3.LUT R52, R52, 0xfffffffe, RZ, 0xc0, !PT ;  /* 0xfffffffe34347812 */ /* 0x000fe200078ec0ff */
[----:B0-----:R-:W-:Y:S01]  /*2ee70*/  VIADD R8, R8, UR5 ;  /* 0x0000000508087c36 */ /* 0x001fe20008000000 */
[----:B------:R-:W-:Y:S01]  /*2ee80*/  ISETP.LT.AND P1, PT, R5, UR30, !P0 ;  /* 0x0000001e05007c0c */ /* 0x000fe2000c721270 */
[----:B------:R-:W-:Y:S01]  /*2ee90*/  ULDC UR5, c[0x0][0x248] ;  /* 0x0000920000057ab9 */ /* 0x000fe20000000800 */
[----:B------:R-:W-:Y:S01]  /*2eea0*/  ISETP.LT.AND P0, PT, R4, UR10, !P0 ;  /* 0x0000000a04007c0c */ /* 0x000fe2000c701270 */
[----:B------:R-:W-:Y:S01]  /*2eeb0*/  ULDC.64 UR24, c[0x0][0x228] ;  /* 0x00008a0000187ab9 */ /* 0x000fe20000000a00 */
[----:B------:R0:W-:Y:S01]  /*2eec0*/  STL [R1+0x90c], R8 ;  /* 0x00090c0801007387 */ /* 0x0001e20000100800 */
[----:B------:R-:W-:Y:S01]  /*2eed0*/  ULDC UR10, c[0x0][0x248] ;  /* 0x00009200000a7ab9 */ /* 0x000fe20000000800 */
[----:B------:R-:W-:-:S09]  /*2eee0*/  ULDC.64 UR30, c[0x0][0x228] ;  /* 0x00008a00001e7ab9 */ /* 0x000fd20000000a00 */
        /* <DEDUP_REMOVED lines=9> */
[----:B------:R-:W-:Y:S01]  /*2ef80*/  ULDC UR12, c[0x0][0x248] ;  /* 0x00009200000c7ab9 */ /* 0x000fe20000000800 */
[----:B------:R-:W-:Y:S01]  /*2ef90*/  ULDC.64 UR26, c[0x0][0x228] ;  /* 0x00008a00001a7ab9 */ /* 0x000fe20000000a00 */
[----:B------:R-:W-:-:S07]  /*2efa0*/  ULDC.64 UR28, c[0x0][0x228] ;  /* 0x00008a00001c7ab9 */ /* 0x000fce0000000a00 */
        /* <DEDUP_REMOVED lines=8> */
[----:B------:R-:W-:Y:S01]  /*2f030*/  ISETP.LT.AND P0, PT, R4, UR20, !P0 ;  /* 0x0000001404007c0c */ /* 0x000fe2000c701270 */
[----:B------:R0:W-:Y:S01]  /*2f040*/  STL [R1+0x914], R8 ;  /* 0x0009140801007387 */ /* 0x0001e20000100800 */
        /* <DEDUP_REMOVED lines=22> */
[----:B------:R-:W-:-:S10]  /*2f1b0*/  ULDC.64 UR18, c[0x0][0x228] ;  /* 0x00008a0000127ab9 */ /* 0x000fd40000000a00 */
        /* <DEDUP_REMOVED lines=9> */
[----:B------:R0:W-:Y:S01]  /*2f250*/  STL [R1+0x91c], R8 ;  /* 0x00091c0801007387 */ /* 0x0001e20000100800 */
[----:B------:R-:W-:Y:S01]  /*2f260*/  ISETP.LT.AND P0, PT, R4, UR18, !P0 ;  /* 0x0000001204007c0c */ /* 0x000fe2000c701270 */
[----:B------:R-:W-:Y:S01]  /*2f270*/  ULDC.64 UR32, c[0x0][0x228] ;  /* 0x00008a0000207ab9 */ /* 0x000fe20000000a00 */
[----:B------:R-:W-:Y:S01]  /*2f280*/  ULDC UR18, c[0x0][0x248] ;  /* 0x0000920000127ab9 */ /* 0x000fe20000000800 */
[----:B------:R-:W-:Y:S01]  /*2f290*/  ULDC UR7, c[0x0][0x228] ;  /* 0x00008a0000077ab9 */ /* 0x000fe20000000800 */
[----:B0-----:R-:W-:-:S06]  /*2f2a0*/  VIADD R8, R8, UR5 ;  /* 0x0000000508087c36 */ /* 0x001fcc0008000000 */
        /* <DEDUP_REMOVED lines=16> */
[----:B------:R-:W-:Y:S01]  /*2f3b0*/  ULDC.64 UR14, c[0x0][0x228] ;  /* 0x00008a00000e7ab9 */ /* 0x000fe20000000a00 */
[----:B------:R-:W-:Y:S01]  /*2f3c0*/  ULDC UR9, c[0x0][0x228] ;  /* 0x00008a0000097ab9 */ /* 0x000fe20000000800 */
[----:B0-----:R-:W-:-:S05]  /*2f3d0*/  VIADD R8, R8, UR5 ;  /* 0x0000000508087c36 */ /* 0x001fca0008000000 */
[----:B------:R-:W-:Y:S01]  /*2f3e0*/  @P1 LOP3.LUT R53, R53, 0x100000, RZ, 0xfc, !PT ;  /* 0x0010000035351812 */ /* 0x000fe200078efcff */
[----:B------:R-:W-:Y:S01]  /*2f3f0*/  ULDC UR5, c[0x0][0x228] ;  /* 0x00008a0000057ab9 */ /* 0x000fe20000000800 */
        /* <DEDUP_REMOVED lines=17> */
[----:B0-----:R-:W-:Y:S01]  /*2f510*/  VIADD R8, R8, UR8 ;  /* 0x0000000808087c36 */ /* 0x001fe20008000000 */
[----:B------:R-:W-:Y:S01]  /*2f520*/  ISETP.LT.AND P0, PT, R4, UR14, !P0 ;  /* 0x0000000e04007c0c */ /* 0x000fe2000c701270 */
[----:B------:R-:W-:Y:S01]  /*2f530*/  ULDC UR14, c[0x0][0x248] ;  /* 0x00009200000e7ab9 */ /* 0x000fe20000000800 */
[----:B------:R-:W-:-:S02]  /*2f540*/  ULDC UR8, c[0x0][0x228] ;  /* 0x00008a0000087ab9 */ /* 0x000fc40000000800 */
[----:B------:R0:W-:Y:S02]  /*2f550*/  STL [R1+0x93c], R8 ;  /* 0x00093c0801007387 */ /* 0x0001e40000100800 */
        /* <DEDUP_REMOVED lines=17> */
[----:B------:R-:W-:Y:S01]  /*2f670*/  ISETP.LT.AND P0, PT, R4, UR26, !P0 ;  /* 0x0000001a04007c0c */ /* 0x000fe2000c701270 */
[----:B------:R-:W-:Y:S01]  /*2f680*/  ULDC UR12, c[0x0][0x248] ;  /* 0x00009200000c7ab9 */ /* 0x000fe20000000800 */
[----:B------:R-:W-:Y:S02]  /*2f690*/  ULDC.64 UR34, c[0x0][0x228] ;  /* 0x00008a0000227ab9 */ /* 0x000fe40000000a00 */
        /* <DEDUP_REMOVED lines=18> */
[----:B------:R-:W-:Y:S01]  /*2f7c0*/  ULDC UR40, c[0x0][0x228] ;  /* 0x00008a0000287ab9 */ /* 0x000fe20000000800 */
[----:B0-----:R-:W-:Y:S01]  /*2f7d0*/  VIADD R8, R8, UR11 ;  /* 0x0000000b08087c36 */ /* 0x001fe20008000000 */
[----:B------:R-:W-:-:S04]  /*2f7e0*/  ULDC UR11, c[0x0][0x228] ;  /* 0x00008a00000b7ab9 */ /* 0x000fc80000000800 */
[----:B------:R0:W-:Y:S02]  /*2f7f0*/  STL [R1+0x95c], R8 ;  /* 0x00095c0801007387 */ /* 0x0001e40000100800 */
[----:B0-----:R-:W-:Y:S01]  /*2f800*/  VIADD R8, R8, UR12 ;  /* 0x0000000c08087c36 */ /* 0x001fe20008000000 */
[----:B------:R-:W-:-:S04]  /*2f810*/  ULDC UR12, c[0x0][0x248] ;  /* 0x00009200000c7ab9 */ /* 0x000fc80000000800 */
[----:B------:R0:W-:Y:S01]  /*2f820*/  STL [R1+0x960], R8 ;  /* 0x0009600801007387 */ /* 0x0001e20000100800 */
[----:B------:R-:W-:Y:S01]  /*2f830*/  @P1 LOP3.LUT R53, R53, 0x4000, RZ, 0xfc, !PT ;  /* 0x0000400035351812 */ /* 0x000fe200078efcff */
[----:B0-----:R-:W-:Y:S01]  /*2f840*/  VIADD R8, R8, UR12 ;  /* 0x0000000c08087c36 */ /* 0x001fe20008000000 */
[----:B------:R-:W-:Y:S02]  /*2f850*/  ULDC.64 UR12, c[0x0][0x228] ;  /* 0x00008a00000c7ab9 */ /* 0x000fe40000000a00 */
[----:B------:R-:W-:Y:S01]  /*2f860*/  ISETP.LT.AND P0, PT, R4, UR12, !P0 ;  /* 0x0000000c04007c0c */ /* 0x000fe2000c701270 */
[----:B------:R-:W-:Y:S01]  /*2f870*/  ULDC UR12, c[0x0][0x228] ;  /* 0x00008a00000c7ab9 */ /* 0x000fe20000000800 */
[----:B------:R-:W-:-:S11]  /*2f880*/  LOP3.LUT R53, R53, 0xffffdfff, RZ, 0xc0, !PT ;  /* 0xffffdfff35357812 */ /* 0x000fd600078ec0ff */
[----:B------:R-:W-:Y:S02]  /*2f890*/  @P0 LOP3.LUT R53, R53, 0x2000, RZ, 0xfc, !PT ;  /* 0x0000200035350812 */ /* 0x000fe400078efcff */
[----:B------:R-:W-:-:S04]  /*2f8a0*/  ISETP.GE.AND P0, PT, R2, UR17, PT ;  /* 0x0000001102007c0c */ /* 0x000fc8000bf06270 */
[----:B------:R-:W-:Y:S02]  /*2f8b0*/  ISETP.LT.AND P1, PT, R5, UR37, !P0 ;  /* 0x0000002505007c0c */ /* 0x000fe4000c721270 */
[----:B------:R-:W-:Y:S01]  /*2f8c0*/  LOP3.LUT R53, R53, 0xffffefff, RZ, 0xc0, !PT ;  /* 0xffffefff35357812 */ /* 0x000fe200078ec0ff */
[----:B------:R0:W-:Y:S01]  /*2f8d0*/  STL [R1+0x964], R8 ;  /* 0x0009640801007387 */ /* 0x0001e20000100800 */
[----:B------:R-:W-:Y:S01]  /*2f8e0*/  ISETP.LT.AND P0, PT, R4, UR20, !P0 ;  /* 0x0000001404007c0c */ /* 0x000fe2000c701270 */
[----:B------:R-:W-:Y:S01]  /*2f8f0*/  VIADD R2, R3, 0xbc ;  /* 0x000000bc03027836 */ /* 0x000fe20000000000 */
[----:B------:R-:W-:Y:S01]  /*2f900*/  ULDC UR20, c[0x0][0x248] ;  /* 0x0000920000147ab9 */ /* 0x000fe20000000800 */
[----:B------:R-:W-:Y:S01]  /*2f910*/  ULDC.64 UR36, c[0x0][0x228] ;  /* 0x00008a0000247ab9 */ /* 0x000fe20000000a00 */
[----:B0-----:R-:W-:-:S05]  /*2f920*/  VIADD R8, R8, UR14 ;  /* 0x0000000e08087c36 */ /* 0x001fca0008000000 */
[----:B------:R-:W-:Y:S01]  /*2f930*/  @P1 LOP3.LUT R53, R53, 0x1000, RZ, 0xfc, !PT ;  /* 0x0000100035351812 */ /* 0x000fe200078efcff */
[----:B------:R-:W-:-:S03]  /*2f940*/  ULDC UR14, c[0x0][0x248] ;  /* 0x00009200000e7ab9 */ /* 0x000fc60000000800 */
[----:B------:R-:W-:Y:S01]  /*2f950*/  LOP3.LUT R53, R53, 0xfffff7ff, RZ, 0xc0, !PT ;  /* 0xfffff7ff35357812 */ /* 0x000fe200078ec0ff */
[----:B------:R0:W-:Y:S03]  /*2f960*/  STL [R1+0x968], R8 ;  /* 0x0009680801007387 */ /* 0x0001e60000100800 */
        /* <DEDUP_REMOVED lines=37> */
[----:B0-----:R-:W-:Y:S01]  /*2fbc0*/  VIADD R8, R8, UR18 ;  /* 0x0000001208087c36 */ /* 0x001fe20008000000 */
        /* <DEDUP_REMOVED lines=29> */
[----:B------:R-:W-:Y:S01]  /*2fda0*/  ISETP.GE.AND P0, PT, R2, UR13, PT ;  /* 0x0000000d02007c0c */ /* 0x000fe2000bf06270 */
[----:B------:R-:W-:Y:S01]  /*2fdb0*/  VIADD R2, R3, 0xb6 ;  /* 0x000000b603027836 */ /* 0x000fe20000000000 */
[----:B------:R-:W-:Y:S01]  /*2fdc0*/  LOP3.LUT R53, R53, 0xfffffffe, RZ, 0xc0, !PT ;  /* 0xfffffffe35357812 */ /* 0x000fe200078ec0ff */
[----:B------:R0:W-:Y:S01]  /*2fdd0*/  STL [R1+0x97c], R8 ;  /* 0x00097c0801007387 */ /* 0x0001e20000100800 */
[----:B------:R-:W-:Y:S01]  /*2fde0*/  ISETP.LT.AND P1, PT, R5, UR54, !P0 ;  /* 0x0000003605007c0c */ /* 0x000fe2000c721270 */
[----:B------:R-:W-:Y:S01]  /*2fdf0*/  ULDC UR13, c[0x0][0x228] ;  /* 0x00008a00000d7ab9 */ /* 0x000fe20000000800 */
        /* <DEDUP_REMOVED lines=22> */
[----:B0-----:R-:W-:Y:S01]  /*2ff60*/  VIADD R8, R8, UR19 ;  /* 0x0000001308087c36 */ /* 0x001fe20008000000 */
[----:B------:R-:W-:Y:S01]  /*2ff70*/  ISETP.LT.AND P0, PT, R4, UR34, !P0 ;  /* 0x0000002204007c0c */ /* 0x000fe2000c701270 */
[----:B------:R-:W-:Y:S01]  /*2ff80*/  ULDC UR19, c[0x0][0x228] ;  /* 0x00008a0000137ab9 */ /* 0x000fe20000000800 */
[----:B------:R-:W-:-:S02]  /*2ff90*/  ULDC UR57, c[0x0][0x228] ;  /* 0x00008a0000397ab9 */ /* 0x000fc40000000800 */
[----:B------:R0:W-:Y:S06]  /*2ffa0*/  STL [R1+0x984], R8 ;  /* 0x0009840801007387 */ /* 0x0001ec0000100800 */
        /* <DEDUP_REMOVED lines=63> */
[----:B------:R-:W-:Y:S02]  /*303a0*/  ULDC UR48, c[0x0][0x228] ;  /* 0x00008a0000307ab9 */ /* 0x000fe40000000800 */
[----:B------:R0:W-:Y:S02]  /*303b0*/  STL [R1+0x9b4], R8 ;  /* 0x0009b40801007387 */ /* 0x0001e40000100800 */
        /* <DEDUP_REMOVED lines=68> */
[----:B------:R-:W-:-:S09]  /*30800*/  ULDC.64 UR36, c[0x0][0x228] ;  /* 0x00008a0000247ab9 */ /* 0x000fd20000000a00 */
[----:B------:R-:W-:Y:S01]  /*30810*/  @P1 LOP3.LUT R54, R54, 0x1000, RZ, 0xfc, !PT ;  /* 0x0000100036361812 */ /* 0x000fe200078efcff */
[----:B0-----:R-:W-:Y:S01]  /*30820*/  VIADD R8, R8, UR23 ;  /* 0x0000001708087c36 */ /* 0x001fe20008000000 */
[----:B------:R-:W-:Y:S02]  /*30830*/  ULDC UR23, c[0x0][0x248] ;  /* 0x0000920000177ab9 */ /* 0x000fe40000000800 */
        /* <DEDUP_REMOVED lines=8> */
[----:B------:R-:W-:Y:S01]  /*308c0*/  ULDC.64 UR38, c[0x0][0x228] ;  /* 0x00008a0000267ab9 */ /* 0x000fe20000000a00 */
[----:B0-----:R-:W-:Y:S01]  /*308d0*/  VIADD R8, R8, UR24 ;  /* 0x0000001808087c36 */ /* 0x001fe20008000000 */
[----:B------:R-:W-:Y:S01]  /*308e0*/  ISETP.LT.AND P0, PT, R4, UR36, !P0 ;  /* 0x0000002404007c0c */ /* 0x000fe2000c701270 */
[----:B------:R-:W-:-:S03]  /*308f0*/  ULDC UR24, c[0x0][0x248] ;  /* 0x0000920000187ab9 */ /* 0x000fc60000000800 */
[----:B------:R0:W-:Y:S05]  /*30900*/  STL [R1+0x9d4], R8 ;  /* 0x0009d40801007387 */ /* 0x0001ea0000100800 */
[----:B------:R-:W-:Y:S01]  /*30910*/  @P1 LOP3.LUT R54, R54, 0x400, RZ, 0xfc, !PT ;  /* 0x0000040036361812 */ /* 0x000fe200078efcff */
        /* <DEDUP_REMOVED lines=83> */
[----:B------:R-:W-:Y:S01]  /*30e50*/  ISETP.GE.AND P0, PT, R2, UR33, PT ;  /* 0x0000002102007c0c */ /* 0x000fe2000bf06270 */
[----:B------:R-:W-:Y:S01]  /*30e60*/  VIADD R2, R3, 0xa6 ;  /* 0x000000a603027836 */ /* 0x000fe20000000000 */
[----:B------:R-:W-:Y:S01]  /*30e70*/  LOP3.LUT R54, R54, 0xfffffffe, RZ, 0xc0, !PT ;  /* 0xfffffffe36367812 */ /* 0x000fe200078ec0ff */
[----:B------:R-:W-:Y:S01]  /*30e80*/  ULDC.64 UR32, c[0x0][0x228] ;  /* 0x00008a0000207ab9 */ /* 0x000fe20000000a00 */
[----:B------:R-:W-:Y:S01]  /*30e90*/  ISETP.LT.AND P1, PT, R5, UR43, !P0 ;  /* 0x0000002b05007c0c */ /* 0x000fe2000c721270 */
[----:B------:R-:W-:Y:S01]  /*30ea0*/  ULDC UR43, c[0x0][0x228] ;  /* 0x00008a00002b7ab9 */ /* 0x000fe20000000800 */
[----:B------:R-:W-:-:S13]  /*30eb0*/  ISETP.LT.AND P0, PT, R4, UR26, !P0 ;  /* 0x0000001a04007c0c */ /* 0x000fda000c701270 */
[----:B------:R-:W-:Y:S02]  /*30ec0*/  @P0 LOP3.LUT R55, R55, 0x80000000, RZ, 0xfc, !PT ;  /* 0x8000000037370812 */ /* 0x000fe400078efcff */
[----:B------:R-:W-:Y:S02]  /*30ed0*/  ISETP.GE.AND P0, PT, R2, UR35, PT ;  /* 0x0000002302007c0c */ /* 0x000fe4000bf06270 */
[----:B------:R-:W-:Y:S02]  /*30ee0*/  @P1 LOP3.LUT R54, R54, 0x1, RZ, 0xfc, !PT ;  /* 0x0000000136361812 */ /* 0x000fe400078efcff */
        /* <DEDUP_REMOVED lines=95> */
[----:B------:R-:W-:Y:S01]  /*314e0*/  ULDC.64 UR30, c[0x0][0x228] ;  /* 0x00008a00001e7ab9 */ /* 0x000fe20000000a00 */
[----:B------:R-:W-:Y:S01]  /*314f0*/  ULDC UR60, c[0x0][0x228] ;  /* 0x00008a00003c7ab9 */ /* 0x000fe20000000800 */
        /* <DEDUP_REMOVED lines=50> */
[----:B------:R-:W-:Y:S01]  /*31820*/  ULDC.64 UR36, c[0x0][0x228] ;  /* 0x00008a0000247ab9 */ /* 0x000fe20000000a00 */
        /* <DEDUP_REMOVED lines=10> */
[----:B------:R-:W-:Y:S01]  /*318d0*/  ULDC.64 UR38, c[0x0][0x228] ;  /* 0x00008a0000267ab9 */ /* 0x000fe20000000a00 */
[----:B------:R-:W-:Y:S01]  /*318e0*/  ISETP.LT.AND P0, PT, R4, UR36, !P0 ;  /* 0x0000002404007c0c */ /* 0x000fe2000c701270 */
[----:B------:R-:W-:Y:S01]  /*318f0*/  ULDC UR36, c[0x0][0x228] ;  /* 0x00008a0000247ab9 */ /* 0x000fe20000000800 */
[----:B------:R-:W-:Y:S01]  /*31900*/  ULDC UR47, c[0x0][0x228] ;  /* 0x00008a00002f7ab9 */ /* 0x000fe20000000800 */
[----:B0-----:R-:W-:Y:S01]  /*31910*/  VIADD R8, R8, UR23 ;  /* 0x0000001708087c36 */ /* 0x001fe20008000000 */
[----:B------:R-:W-:-:S04]  /*31920*/  ULDC UR23, c[0x0][0x248] ;  /* 0x0000920000177ab9 */ /* 0x000fc80000000800 */
[----:B------:R0:W-:Y:S03]  /*31930*/  STL [R1+0xa58], R8 ;  /* 0x000a580801007387 */ /* 0x0001e60000100800 */
[----:B------:R-:W-:Y:S01]  /*31940*/  @P1 LOP3.LUT R55, R55, 0x400, RZ, 0xfc, !PT ;  /* 0x0000040037371812 */ /* 0x000fe200078efcff */
[----:B0-----:R-:W-:-:S03]  /*31950*/  VIADD R8, R8, UR24 ;  /* 0x0000001808087c36 */ /* 0x001fc60008000000 */
[----:B------:R-:W-:Y:S01]  /*31960*/  LOP3.LUT R55, R55, 0xfffffdff, RZ, 0xc0, !PT ;  /* 0xfffffdff37377812 */ /* 0x000fe200078ec0ff */
[----:B------:R-:W-:Y:S01]  /*31970*/  ULDC UR24, c[0x0][0x248] ;  /* 0x0000920000187ab9 */ /* 0x000fe20000000800 */
[----:B------:R0:W-:Y:S02]  /*31980*/  STL [R1+0xa5c], R8 ;  /* 0x000a5c0801007387 */ /* 0x0001e40000100800 */
        /* <DEDUP_REMOVED lines=83> */
[----:B------:R-:W-:Y:S01]  /*31ec0*/  ULDC.64 UR32, c[0x0][0x228] ;  /* 0x00008a0000207ab9 */ /* 0x000fe20000000a00 */
[----:B------:R-:W-:Y:S01]  /*31ed0*/  ISETP.LT.AND P0, PT, R4, UR26, !P0 ;  /* 0x0000001a04007c0c */ /* 0x000fe2000c701270 */
[----:B------:R-:W-:Y:S01]  /*31ee0*/  ULDC UR23, c[0x0][0x248] ;  /* 0x0000920000177ab9 */ /* 0x000fe20000000800 */
[----:B------:R0:W-:Y:S01]  /*31ef0*/  STL [R1+0xa90], R8 ;  /* 0x000a900801007387 */ /* 0x0001e20000100800 */
[----:B------:R-:W-:-:S10]  /*31f00*/  ULDC UR6, c[0x0][0x248] ;  /* 0x0000920000067ab9 */ /* 0x000fd40000000800 */
[----:B------:R-:W-:Y:S02]  /*31f10*/  @P0 LOP3.LUT R56, R56, 0x80000000, RZ, 0xfc, !PT ;  /* 0x8000000038380812 */ /* 0x000fe400078efcff */
[----:B------:R-:W-:Y:S02]  /*31f20*/  ISETP.GE.AND P0, PT, R2, UR35, PT ;  /* 0x0000002302007c0c */ /* 0x000fe4000bf06270 */
[----:B------:R-:W-:Y:S01]  /*31f30*/  @P1 LOP3.LUT R55, R55, 0x1, RZ, 0xfc, !PT ;  /* 0x0000000137371812 */ /* 0x000fe200078efcff */
[----:B0-----:R-:W-:Y:S01]  /*31f40*/  VIADD R8, R8, UR24 ;  /* 0x0000001808087c36 */ /* 0x001fe20008000000 */
[----:B------:R-:W-:Y:S02]  /*31f50*/  ISETP.LT.AND P1, PT, R5, UR8, !P0 ;  /* 0x0000000805007c0c */ /* 0x000fe4000c721270 */
[----:B------:R-:W-:Y:S01]  /*31f60*/  LOP3.LUT R56, R56, 0xbfffffff, RZ, 0xc0, !PT ;  /* 0xbfffffff38387812 */ /* 0x000fe200078ec0ff */
[----:B------:R-:W-:Y:S01]  /*31f70*/  VIADD R2, R3, 0x95 ;  /* 0x0000009503027836 */ /* 0x000fe20000000000 */
[----:B------:R-:W-:Y:S01]  /*31f80*/  ISETP.LT.AND P0, PT, R4, UR32, !P0 ;  /* 0x0000002004007c0c */ /* 0x000fe2000c701270 */
[----:B------:R0:W-:Y:S01]  /*31f90*/  STL [R1+0xa94], R8 ;  /* 0x000a940801007387 */ /* 0x0001e20000100800 */
[----:B------:R-:W-:-:S07]  /*31fa0*/  ULDC.64 UR34, c[0x0][0x228] ;  /* 0x00008a0000227ab9 */ /* 0x000fce0000000a00 */
[----:B------:R-:W-:Y:S01]  /*31fb0*/  @P1 LOP3.LUT R56, R56, 0x40000000, RZ, 0xfc, !PT ;  /* 0x4000000038381812 */ /* 0x000fe200078efcff */
[----:B0-----:R-:W-:Y:S01]  /*31fc0*/  VIADD R8, R8, UR23 ;  /* 0x0000001708087c36 */ /* 0x001fe20008000000 */
[----:B------:R-:W-:Y:S02]  /*31fd0*/  ULDC UR23, c[0x0][0x248] ;  /* 0x0000920000177ab9 */ /* 0x000fe40000000800 */
[----:B------:R-:W-:Y:S02]  /*31fe0*/  LOP3.LUT R56, R56, 0xdfffffff, RZ, 0xc0, !PT ;  /* 0xdfffffff38387812 */ /* 0x000fe400078ec0ff */
[----:B------:R0:W-:Y:S02]  /*31ff0*/  STL [R1+0xa98], R8 ;  /* 0x000a980801007387 */ /* 0x0001e40000100800 */
[----:B------:R-:W-:Y:S02]  /*32000*/  @P0 LOP3.LUT R56, R56, 0x20000000, RZ, 0xfc, !PT ;  /* 0x2000000038380812 */ /* 0x000fe400078efcff */
[----:B------:R-:W-:Y:S01]  /*32010*/  ISETP.GE.AND P0, PT, R2, UR37, PT ;  /* 0x0000002502007c0c */ /* 0x000fe2000bf06270 */
[----:B0-----:R-:W-:-:S03]  /*32020*/  VIADD R8, R8, UR23 ;  /* 0x0000001708087c36 */ /* 0x001fc60008000000 */
[----:B------:R-:W-:Y:S02]  /*32030*/  ISETP.LT.AND P1, PT, R5, UR7, !P0 ;  /* 0x0000000705007c0c */ /* 0x000fe4000c721270 */
[----:B------:R0:W-:Y:S01]  /*32040*/  STL [R1+0xa9c], R8 ;  /* 0x000a9c0801007387 */ /* 0x0001e20000100800 */
[----:B------:R-:W-:Y:S01]  /*32050*/  ISETP.LT.AND P0, PT, R4, UR34, !P0 ;  /* 0x0000002204007c0c */ /* 0x000fe2000c701270 */
[----:B0-----:R-:W-:Y:S01]  /*32060*/  VIADD R8, R8, UR5 ;  /* 0x0000000508087c36 */ /* 0x001fe20008000000 */
[----:B------:R-:W-:Y:S01]  /*32070*/  LOP3.LUT R56, R56, 0xefffffff, RZ, 0xc0, !PT ;  /* 0xefffffff38387812 */ /* 0x000fe200078ec0ff */
[----:B------:R-:W-:-:S03]  /*32080*/  ULDC UR5, c[0x0][0x248] ;  /* 0x0000920000057ab9 */ /* 0x000fc60000000800 */
[----:B------:R0:W-:Y:S04]  /*32090*/  STL [R1+0xaa0], R8 ;  /* 0x000aa00801007387 */ /* 0x0001e80000100800 */
[----:B------:R-:W-:Y:S01]  /*320a0*/  @P1 LOP3.LUT R56, R56, 0x10000000, RZ, 0xfc, !PT ;  /* 0x1000000038381812 */ /* 0x000fe200078efcff */
[----:B0-----:R-:W-:Y:S01]  /*320b0*/  VIADD R8, R8, UR6 ;  /* 0x0000000608087c36 */ /* 0x001fe20008000000 */
[----:B------:R-:W-:-:S04]  /*320c0*/  ULDC UR6, c[0x0][0x248] ;  /* 0x0000920000067ab9 */ /* 0x000fc80000000800 */
[----:B------:R0:W-:Y:S01]  /*320d0*/  STL [R1+0xaa4], R8 ;  /* 0x000aa40801007387 */ /* 0x0001e20000100800 */
[----:B------:R-:W-:Y:S01]  /*320e0*/  LOP3.LUT R56, R56, 0xf7ffffff, RZ, 0xc0, !PT ;  /* 0xf7ffffff38387812 */ /* 0x000fe200078ec0ff */
[----:B------:R-:W-:Y:S02]  /*320f0*/  VIADD R2, R3, 0x94 ;  /* 0x0000009403027836 */ /* 0x000fe40000000000 */
[----:B0-----:R-:W-:Y:S01]  /*32100*/  VIADD R8, R8, UR5 ;  /* 0x0000000508087c36 */ /* 0x001fe20008000000 */
[----:B------:R-:W-:Y:S01]  /*32110*/  @P0 LOP3.LUT R56, R56, 0x8000000, RZ, 0xfc, !PT ;  /* 0x0800000038380812 */ /* 0x000fe200078efcff */
[----:B------:R-:W-:-:S03]  /*32120*/  ULDC UR5, c[0x0][0x248] ;  /* 0x0000920000057ab9 */ /* 0x000fc60000000800 */
        /* <DEDUP_REMOVED lines=9> */
[----:B0-----:R-:W-:-:S07]  /*321c0*/  VIADD R8, R8, UR5 ;  /* 0x0000000508087c36 */ /* 0x001fce0008000000 */
        /* <DEDUP_REMOVED lines=37> */
[----:B------:R-:W-:Y:S01]  /*32420*/  ULDC.64 UR30, c[0x0][0x228] ;  /* 0x00008a00001e7ab9 */ /* 0x000fe20000000a00 */
        /* <DEDUP_REMOVED lines=35> */
[----:B0-----:R-:W-:Y:S01]  /*32660*/  VIADD R8, R8, UR5 ;  /* 0x0000000508087c36 */ /* 0x001fe20008000000 */
[----:B------:R-:W-:-:S04]  /*32670*/  ULDC UR5, c[0x0][0x248] ;  /* 0x0000920000057ab9 */ /* 0x000fc80000000800 */
[----:B------:R0:W-:Y:S05]  /*32680*/  STL [R1+0xac0], R8 ;  /* 0x000ac00801007387 */ /* 0x0001ea0000100800 */
        /* <DEDUP_REMOVED lines=14> */
[----:B------:R-:W-:Y:S01]  /*32770*/  ULDC.64 UR18, c[0x0][0x228] ;  /* 0x00008a0000127ab9 */ /* 0x000fe20000000a00 */
[----:B0-----:R-:W-:Y:S01]  /*32780*/  VIADD R8, R8, UR5 ;  /* 0x0000000508087c36 */ /* 0x001fe20008000000 */
[----:B------:R-:W-:Y:S01]  /*32790*/  ISETP.LT.AND P0, PT, R4, UR32, !P0 ;  /* 0x0000002004007c0c */ /* 0x000fe2000c701270 */
[----:B------:R-:W-:-:S03]  /*327a0*/  ULDC UR5, c[0x0][0x228] ;  /* 0x00008a0000057ab9 */ /* 0x000fc60000000800 */
        /* <DEDUP_REMOVED lines=41> */
[----:B------:R-:W-:-:S04]  /*32a40*/  ULDC UR14, c[0x0][0x248] ;  /* 0x00009200000e7ab9 */ /* 0x000fc80000000800 */
[----:B------:R0:W-:Y:S02]  /*32a50*/  STL [R1+0xc0c], R8 ;  /* 0x000c0c0801007387 */ /* 0x0001e40000100800 */
[----:B0-----:R-:W-:Y:S01]  /*32a60*/  VIADD R8, R8, UR12 ;  /* 0x0000000c08087c36 */ /* 0x001fe20008000000 */
[----:B------:R-:W-:Y:S01]  /*32a70*/  @P1 LOP3.LUT R56, R56, 0x100, RZ, 0xfc, !PT ;  /* 0x0000010038381812 */ /* 0x000fe200078efcff */
[----:B------:R-:W-:-:S03]  /*32a80*/  ULDC UR12, c[0x0][0x248] ;  /* 0x00009200000c7ab9 */ /* 0x000fc60000000800 */
        /* <DEDUP_REMOVED lines=25> */
[----:B------:R-:W-:Y:S01]  /*32c20*/  ULDC.64 UR20, c[0x0][0x228] ;  /* 0x00008a0000147ab9 */ /* 0x000fe20000000a00 */
        /* <DEDUP_REMOVED lines=21> */
[----:B------:R-:W-:Y:S01]  /*32d80*/  ISETP.LT.AND P0, PT, R4, UR20, !P0 ;  /* 0x0000001404007c0c */ /* 0x000fe2000c701270 */
        /* <DEDUP_REMOVED lines=17> */
[----:B------:R-:W-:Y:S01]  /*32ea0*/  ISETP.LT.AND P1, PT, R5, UR22, !P0 ;  /* 0x0000001605007c0c */ /* 0x000fe2000c721270 */
[----:B------:R-:W-:Y:S01]  /*32eb0*/  VIADD R2, R3, 0x86 ;  /* 0x0000008603027836 */ /* 0x000fe20000000000 */
[----:B------:R-:W-:Y:S01]  /*32ec0*/  LOP3.LUT R56, R56, 0xfffffffe, RZ, 0xc0, !PT ;  /* 0xfffffffe38387812 */ /* 0x000fe200078ec0ff */
[----:B------:R0:W-:Y:S01]  /*32ed0*/  STL [R1+0xc48], R8 ;  /* 0x000c480801007387 */ /* 0x0001e20000100800 */
[----:B------:R-:W-:Y:S01]  /*32ee0*/  ULDC.64 UR22, c[0x0][0x228] ;  /* 0x00008a0000167ab9 */ /* 0x000fe20000000a00 */
[----:B------:R-:W-:Y:S01]  /*32ef0*/  ULDC.64 UR30, c[0x0][0x228] ;  /* 0x00008a00001e7ab9 */ /* 0x000fe20000000a00 */
[----:B0-----:R-:W-:Y:S01]  /*32f00*/  VIADD R8, R8, UR16 ;  /* 0x0000001008087c36 */ /* 0x001fe20008000000 */
[----:B------:R-:W-:-:S02]  /*32f10*/  ULDC.64 UR16, c[0x0][0x228] ;  /* 0x00008a0000107ab9 */ /* 0x000fc40000000a00 */
[----:B------:R-:W-:Y:S01]  /*32f20*/  ISETP.LT.AND P0, PT, R4, UR16, !P0 ;  /* 0x0000001004007c0c */ /* 0x000fe2000c701270 */
[----:B------:R-:W-:-:S03]  /*32f30*/  ULDC UR16, c[0x0][0x228] ;  /* 0x00008a0000107ab9 */ /* 0x000fc60000000800 */
[----:B------:R-:W-:-:S09]  /*32f40*/  @P1 LOP3.LUT R56, R56, 0x1, RZ, 0xfc, !PT ;  /* 0x0000000138381812 */ /* 0x000fd200078efcff */
        /* <DEDUP_REMOVED lines=56> */
[----:B------:R0:W-:Y:S01]  /*332d0*/  STL [R1+0xc60], R8 ;  /* 0x000c600801007387 */ /* 0x0001e20000100800 */
[----:B------:R-:W-:-:S09]  /*332e0*/  ULDC.64 UR34, c[0x0][0x228] ;  /* 0x00008a0000227ab9 */ /* 0x000fd20000000a00 */
        /* <DEDUP_REMOVED lines=11> */
[----:B------:R-:W-:Y:S01]  /*333a0*/  ULDC UR36, c[0x0][0x228] ;  /* 0x00008a0000247ab9 */ /* 0x000fe20000000800 */
[----:B------:R-:W-:Y:S01]  /*333b0*/  ULDC UR21, c[0x0][0x228] ;  /* 0x00008a0000157ab9 */ /* 0x000fe20000000800 */
[----:B0-----:R-:W-:-:S07]  /*333c0*/  VIADD R8, R8, UR22 ;  /* 0x0000001608087c36 */ /* 0x001fce0008000000 */
[----:B------:R-:W-:Y:S01]  /*333d0*/  @P1 LOP3.LUT R57, R57, 0x100000, RZ, 0xfc, !PT ;  /* 0x0010000039391812 */ /* 0x000fe200078efcff */
[----:B------:R-:W-:-:S03]  /*333e0*/  ULDC UR22, c[0x0][0x248] ;  /* 0x0000920000167ab9 */ /* 0x000fc60000000800 */
[----:B------:R-:W-:Y:S01]  /*333f0*/  LOP3.LUT R57, R57, 0xfff7ffff, RZ, 0xc0, !PT ;  /* 0xfff7ffff39397812 */ /* 0x000fe200078ec0ff */
[----:B------:R0:W-:Y:S03]  /*33400*/  STL [R1+0xc6c], R8 ;  /* 0x000c6c0801007387 */ /* 0x0001e60000100800 */
        /* <DEDUP_REMOVED lines=61> */
[----:B0-----:R-:W-:-:S05]  /*337e0*/  VIADD R8, R8, UR26 ;  /* 0x0000001a08087c36 */ /* 0x001fca0008000000 */
[----:B------:R0:W-:Y:S01]  /*337f0*/  STL [R1+0xcb8], R8 ;  /* 0x000cb80801007387 */ /* 0x0001e20000100800 */
[----:B------:R-:W-:Y:S01]  /*33800*/  LOP3.LUT R57, R57, 0xffffdfff, RZ, 0xc0, !PT ;  /* 0xffffdfff39397812 */ /* 0x000fe200078ec0ff */
[----:B0-----:R-:W-:Y:S01]  /*33810*/  VIADD R8, R8, UR24 ;  /* 0x0000001808087c36 */ /* 0x001fe20008000000 */
[----:B------:R-:W-:Y:S02]  /*33820*/  ULDC UR24, c[0x0][0x248] ;  /* 0x0000920000187ab9 */ /* 0x000fe40000000800 */
[----:B------:R-:W-:Y:S02]  /*33830*/  @P0 LOP3.LUT R57, R57, 0x2000, RZ, 0xfc, !PT ;  /* 0x0000200039390812 */ /* 0x000fe400078efcff */
        /* <DEDUP_REMOVED lines=57> */
[----:B------:R-:W-:Y:S01]  /*33bd0*/  ULDC.64 UR34, c[0x0][0x228] ;  /* 0x00008a0000227ab9 */ /* 0x000fe20000000a00 */
[----:B0-----:R-:W-:Y:S01]  /*33be0*/  VIADD R8, R8, UR23 ;  /* 0x0000001708087c36 */ /* 0x001fe20008000000 */
[----:B------:R-:W-:-:S07]  /*33bf0*/  ULDC UR23, c[0x0][0x248] ;  /* 0x0000920000177ab9 */ /* 0x000fce0000000800 */
[----:B------:R-:W-:Y:S01]  /*33c00*/  @P1 LOP3.LUT R57, R57, 0x10, RZ, 0xfc, !PT ;  /* 0x0000001039391812 */ /* 0x000fe200078efcff */
[----:B------:R0:W-:Y:S03]  /*33c10*/  STL [R1+0xcd4], R8 ;  /* 0x000cd40801007387 */ /* 0x0001e60000100800 */
        /* <DEDUP_REMOVED lines=12> */
[----:B------:R-:W-:-:S03]  /*33ce0*/  ULDC UR45, c[0x0][0x228] ;  /* 0x00008a00002d7ab9 */ /* 0x000fc60000000800 */
[----:B------:R0:W-:Y:S01]  /*33cf0*/  STL [R1+0xcdc], R8 ;  /* 0x000cdc0801007387 */ /* 0x0001e20000100800 */
[----:B------:R-:W-:Y:S01]  /*33d00*/  ISETP.LT.AND P0, PT, R4, UR34, !P0 ;  /* 0x0000002204007c0c */ /* 0x000fe2000c701270 */
[----:B0-----:R-:W-:Y:S01]  /*33d10*/  VIADD R8, R8, UR24 ;  /* 0x0000001808087c36 */ /* 0x001fe20008000000 */
[----:B------:R-:W-:Y:S01]  /*33d20*/  @P1 LOP3.LUT R57, R57, 0x4, RZ, 0xfc, !PT ;  /* 0x0000000439391812 */ /* 0x000fe200078efcff */
[----:B------:R-:W-:-:S03]  /*33d30*/  ULDC UR24, c[0x0][0x248] ;  /* 0x0000920000187ab9 */ /* 0x000fc60000000800 */
[----:B------:R0:W-:Y:S01]  /*33d40*/  STL [R1+0xce4], R8 ;  /* 0x000ce40801007387 */ /* 0x0001e20000100800 */
        /* <DEDUP_REMOVED lines=8> */
[----:B------:R-:W-:Y:S01]  /*33dd0*/  VIADD R2, R3, 0x76 ;  /* 0x0000007603027836 */ /* 0x000fe20000000000 */
[----:B------:R-:W-:Y:S01]  /*33de0*/  LOP3.LUT R57, R57, 0xfffffffe, RZ, 0xc0, !PT ;  /* 0xfffffffe39397812 */ /* 0x000fe200078ec0ff */
[----:B------:R-:W-:Y:S01]  /*33df0*/  ULDC.64 UR38, c[0x0][0x228] ;  /* 0x00008a0000267ab9 */ /* 0x000fe20000000a00 */
[----:B------:R0:W-:Y:S01]  /*33e00*/  STL [R1+0xcf0], R8 ;  /* 0x000cf00801007387 */ /* 0x0001e20000100800 */
[----:B------:R-:W-:Y:S01]  /*33e10*/  ISETP.LT.AND P1, PT, R5, UR45, !P0 ;  /* 0x0000002d05007c0c */ /* 0x000fe2000c721270 */
[----:B------:R-:W-:Y:S01]  /*33e20*/  ULDC UR45, c[0x0][0x228] ;  /* 0x00008a00002d7ab9 */ /* 0x000fe20000000800 */
[----:B------:R-:W-:Y:S01]  /*33e30*/  ISETP.LT.AND P0, PT, R4, UR36, !P0 ;  /* 0x0000002404007c0c */ /* 0x000fe2000c701270 */
[----:B0-----:R-:W-:Y:S01]  /*33e40*/  VIADD R8, R8, UR23 ;  /* 0x0000001708087c36 */ /* 0x001fe20008000000 */
[----:B------:R-:W-:-:S04]  /*33e50*/  ULDC UR23, c[0x0][0x248] ;  /* 0x0000920000177ab9 */ /* 0x000fc80000000800 */
[----:B------:R0:W-:Y:S02]  /*33e60*/  STL [R1+0xcf4], R8 ;  /* 0x000cf40801007387 */ /* 0x0001e40000100800 */
[----:B0-----:R-:W-:Y:S01]  /*33e70*/  VIADD R8, R8, UR24 ;  /* 0x0000001808087c36 */ /* 0x001fe20008000000 */
[----:B------:R-:W-:-:S04]  /*33e80*/  ULDC UR24, c[0x0][0x248] ;  /* 0x0000920000187ab9 */ /* 0x000fc80000000800 */
[----:B------:R0:W-:Y:S01]  /*33e90*/  STL [R1+0xcfc], R8 ;  /* 0x000cfc0801007387 */ /* 0x0001e20000100800 */
[----:B------:R-:W-:Y:S02]  /*33ea0*/  @P0 LOP3.LUT R58, R58, 0x80000000, RZ, 0xfc, !PT ;  /* 0x800000003a3a0812 */ /* 0x000fe400078efcff */
[----:B------:R-:W-:Y:S01]  /*33eb0*/  ISETP.GE.AND P0, PT, R2, UR25, PT ;  /* 0x0000001902007c0c */ /* 0x000fe2000bf06270 */
[----:B0-----:R-:W-:Y:S01]  /*33ec0*/  VIADD R8, R8, UR23 ;  /* 0x0000001708087c36 */ /* 0x001fe20008000000 */
[----:B------:R-:W-:-:S04]  /*33ed0*/  ULDC UR23, c[0x0][0x248] ;  /* 0x0000920000177ab9 */ /* 0x000fc80000000800 */
[----:B------:R0:W-:Y:S01]  /*33ee0*/  STL [R1+0xd00], R8 ;  /* 0x000d000801007387 */ /* 0x0001e20000100800 */
[----:B------:R-:W-:Y:S02]  /*33ef0*/  @P1 LOP3.LUT R57, R57, 0x1, RZ, 0xfc, !PT ;  /* 0x0000000139391812 */ /* 0x000fe400078efcff */
        /* <DEDUP_REMOVED lines=93> */
[----:B0-----:R-:W-:Y:S01]  /*344d0*/  VIADD R8, R8, UR23 ;  /* 0x0000001708087c36 */ /* 0x001fe20008000000 */
[----:B------:R-:W-:-:S04]  /*344e0*/  ULDC UR23, c[0x0][0x248] ;  /* 0x0000920000177ab9 */ /* 0x000fc80000000800 */
[----:B------:R0:W-:Y:S04]  /*344f0*/  STL [R1+0xd3c], R8 ;  /* 0x000d3c0801007387 */ /* 0x0001e80000100800 */
        /* <DEDUP_REMOVED lines=159> */
[----:B------:R-:W-:Y:S01]  /*34ef0*/  ISETP.LT.AND P1, PT, R5, UR41, !P0 ;  /* 0x0000002905007c0c */ /* 0x000fe2000c721270 */
[----:B0-----:R-:W-:Y:S01]  /*34f00*/  VIADD R8, R8, UR24 ;  /* 0x0000001808087c36 */ /* 0x001fe20008000000 */
[----:B------:R-:W-:-:S04]  /*34f10*/  ULDC UR24, c[0x0][0x248] ;  /* 0x0000920000187ab9 */ /* 0x000fc80000000800 */
[----:B------:R0:W-:Y:S01]  /*34f20*/  STL [R1+0xdbc], R8 ;  /* 0x000dbc0801007387 */ /* 0x0001e20000100800 */
[----:B------:R-:W-:Y:S01]  /*34f30*/  ISETP.LT.AND P0, PT, R4, UR38, !P0 ;  /* 0x0000002604007c0c */ /* 0x000fe2000c701270 */
[----:B0-----:R-:W-:Y:S01]  /*34f40*/  VIADD R8, R8, UR23 ;  /* 0x0000001708087c36 */ /* 0x001fe20008000000 */
[----:B------:R-:W-:Y:S01]  /*34f50*/  LOP3.LUT R59, R59, 0xbfffffff, RZ, 0xc0, !PT ;  /* 0xbfffffff3b3b7812 */ /* 0x000fe200078ec0ff */
[----:B------:R-:W-:-:S03]  /*34f60*/  ULDC UR23, c[0x0][0x248] ;  /* 0x0000920000177ab9 */ /* 0x000fc60000000800 */
[----:B------:R0:W-:Y:S01]  /*34f70*/  STL [R1+0xdc0], R8 ;  /* 0x000dc00801007387 */ /* 0x0001e20000100800 */
        /* <DEDUP_REMOVED lines=60> */
[----:B------:R-:W-:Y:S01]  /*35340*/  LOP3.LUT R59, R59, 0xffdfffff, RZ, 0xc0, !PT ;  /* 0xffdfffff3b3b7812 */ /* 0x000fe200078ec0ff */
[----:B0-----:R-:W-:-:S03]  /*35350*/  VIADD R8, R8, UR24 ;  /* 0x0000001808087c36 */ /* 0x001fc60008000000 */
        /* <DEDUP_REMOVED lines=13> */
[----:B------:R-:W-:Y:S02]  /*35430*/  LOP3.LUT R59, R59, 0xfff7ffff, RZ, 0xc0, !PT ;  /* 0xfff7ffff3b3b7812 */ /* 0x000fe400078ec0ff */
[----:B------:R0:W-:Y:S02]  /*35440*/  STL [R1+0xdf4], R8 ;  /* 0x000df40801007387 */ /* 0x0001e40000100800 */
[----:B------:R-:W-:Y:S02]  /*35450*/  @P0 LOP3.LUT R59, R59, 0x80000, RZ, 0xfc, !PT ;  /* 0x000800003b3b0812 */ /* 0x000fe400078efcff */
[----:B------:R-:W-:Y:S01]  /*35460*/  ISETP.GE.AND P0, PT, R2, UR37, PT ;  /* 0x0000002502007c0c */ /* 0x000fe2000bf06270 */
[----:B0-----:R-:W-:Y:S01]  /*35470*/  VIADD R8, R8, UR5 ;  /* 0x0000000508087c36 */ /* 0x001fe20008000000 */
[----:B------:R-:W-:Y:S01]  /*35480*/  ULDC UR5, c[0x0][0x248] ;  /* 0x0000920000057ab9 */ /* 0x000fe20000000800 */
[----:B------:R-:W-:Y:S01]  /*35490*/  LOP3.LUT R59, R59, 0xfffbffff, RZ, 0xc0, !PT ;  /* 0xfffbffff3b3b7812 */ /* 0x000fe200078ec0ff */
[----:B------:R-:W-:Y:S01]  /*354a0*/  VIADD R2, R3, 0x5f ;  /* 0x0000005f03027836 */ /* 0x000fe20000000000 */
[----:B------:R-:W-:Y:S01]  /*354b0*/  ULDC.64 UR36, c[0x0][0x228] ;  /* 0x00008a0000247ab9 */ /* 0x000fe20000000a00 */
[----:B------:R0:W-:Y:S01]  /*354c0*/  STL [R1+0xdfc], R8 ;  /* 0x000dfc0801007387 */ /* 0x0001e20000100800 */
[----:B------:R-:W-:Y:S01]  /*354d0*/  ISETP.LT.AND P1, PT, R5, UR7, !P0 ;  /* 0x0000000705007c0c */ /* 0x000fe2000c721270 */
        /* <DEDUP_REMOVED lines=63> */
[----:B0-----:R-:W-:Y:S01]  /*358d0*/  VIADD R8, R8, UR5 ;  /* 0x0000000508087c36 */ /* 0x001fe20008000000 */
        /* <DEDUP_REMOVED lines=56> */
[----:B------:R-:W-:Y:S01]  /*35c60*/  ULDC UR9, c[0x0][0x248] ;  /* 0x0000920000097ab9 */ /* 0x000fe20000000800 */
[----:B------:R0:W-:Y:S01]  /*35c70*/  STL [R1+0xf54], R8 ;  /* 0x000f540801007387 */ /* 0x0001e20000100800 */
[----:B------:R-:W-:Y:S01]  /*35c80*/  ULDC UR15, c[0x0][0x228] ;  /* 0x00008a00000f7ab9 */ /* 0x000fe20000000800 */
[----:B------:R-:W-:-:S09]  /*35c90*/  ULDC UR18, c[0x0][0x228] ;  /* 0x00008a0000127ab9 */ /* 0x000fd20000000800 */
[----:B------:R-:W-:Y:S02]  /*35ca0*/  @P0 LOP3.LUT R188, R188, 0x80000000, RZ, 0xfc, !PT ;  /* 0x80000000bcbc0812 */ /* 0x000fe400078efcff */
[----:B------:R-:W-:Y:S02]  /*35cb0*/  ISETP.GE.AND P0, PT, R2, UR25, PT ;  /* 0x0000001902007c0c */ /* 0x000fe4000bf06270 */
[----:B------:R-:W-:Y:S02]  /*35cc0*/  @P1 LOP3.LUT R59, R59, 0x1, RZ, 0xfc, !PT ;  /* 0x000000013b3b1812 */ /* 0x000fe400078efcff */
        /* <DEDUP_REMOVED lines=93> */
[----:B------:R-:W-:-:S10]  /*362a0*/  ULDC UR25, c[0x0][0x228] ;  /* 0x00008a0000197ab9 */ /* 0x000fd40000000800 */
        /* <DEDUP_REMOVED lines=146> */
[----:B------:R-:W-:Y:S01]  /*36bd0*/  R2UR UR4, R27 ;  /* 0x000000001b0472ca */ /* 0x000fe200000e0000 */
[----:B------:R-:W-:Y:S01]  /*36be0*/  VIADD R26, R3, 0x1a ;  /* 0x0000001a031a7836 */ /* 0x000fe20000000000 */
[----:B------:R-:W-:-:S06]  /*36bf0*/  ULDC UR61, c[0x0][0x228] ;  /* 0x00008a00003d7ab9 */ /* 0x000fcc0000000800 */
        /* <DEDUP_REMOVED lines=10> */
[----:B------:R-:W-:Y:S01]  /*36ca0*/  VIADD R27, R3, 0x1b ;  /* 0x0000001b031b7836 */ /* 0x000fe20000000000 */
[----:B------:R-:W-:Y:S01]  /*36cb0*/  ULDC UR60, c[0x0][0x228] ;  /* 0x00008a00003c7ab9 */ /* 0x000fe20000000800 */
[----:B0-----:R-:W-:Y:S01]  /*36cc0*/  VIADD R8, R8, UR5 ;  /* 0x0000000508087c36 */ /* 0x001fe20008000000 */
[----:B------:R-:W-:-:S07]  /*36cd0*/  ULDC UR5, c[0x0][0x248] ;  /* 0x0000920000057ab9 */ /* 0x000fce0000000800 */
[----:B------:R-:W-:Y:S01]  /*36ce0*/  @P1 LOP3.LUT R189, R189, 0x10000, RZ, 0xfc, !PT ;  /* 0x00010000bdbd1812 */ /* 0x000fe200078efcff */
[----:B------:R0:W-:Y:S03]  /*36cf0*/  STL [R1+0xf74], R8 ;  /* 0x000f740801007387 */ /* 0x0001e60000100800 */
[----:B------:R-:W-:Y:S01]  /*36d00*/  LOP3.LUT R189, R189, 0xffff7fff, RZ, 0xc0, !PT ;  /* 0xffff7fffbdbd7812 */ /* 0x000fe200078ec0ff */
[----:B0-----:R-:W-:-:S03]  /*36d10*/  VIADD R8, R8, UR10 ;  /* 0x0000000a08087c36 */ /* 0x001fc60008000000 */
[----:B------:R-:W-:Y:S01]  /*36d20*/  @P0 LOP3.LUT R189, R189, 0x8000, RZ, 0xfc, !PT ;  /* 0x00008000bdbd0812 */ /* 0x000fe200078efcff */
[----:B------:R-:W-:Y:S01]  /*36d30*/  ULDC UR10, c[0x0][0x228] ;  /* 0x00008a00000a7ab9 */ /* 0x000fe20000000800 */
[----:B------:R-:W-:Y:S01]  /*36d40*/  ISETP.GE.AND P0, PT, R2, UR37, PT ;  /* 0x0000002502007c0c */ /* 0x000fe2000bf06270 */
[----:B------:R0:W-:Y:S01]  /*36d50*/  STL [R1+0xf78], R8 ;  /* 0x000f780801007387 */ /* 0x0001e20000100800 */
[----:B------:R-:W-:Y:S01]  /*36d60*/  LOP3.LUT R189, R189, 0xffffbfff, RZ, 0xc0, !PT ;  /* 0xffffbfffbdbd7812 */ /* 0x000fe200078ec0ff */
[----:B------:R-:W-:Y:S01]  /*36d70*/  VIADD R2, R3, 0x3d ;  /* 0x0000003d03027836 */ /* 0x000fe20000000000 */
[----:B------:R-:W-:Y:S01]  /*36d80*/  ISETP.LT.AND P1, PT, R5, UR57, !P0 ;  /* 0x0000003905007c0c */ /* 0x000fe2000c721270 */
[----:B------:R-:W-:Y:S01]  /*36d90*/  ULDC.64 UR36, c[0x0][0x228] ;  /* 0x00008a0000247ab9 */ /* 0x000fe20000000a00 */
[----:B0-----:R-:W-:Y:S01]  /*36da0*/  VIADD R8, R8, UR5 ;  /* 0x0000000508087c36 */ /* 0x001fe20008000000 */
[----:B------:R-:W-:Y:S01]  /*36db0*/  ULDC UR5, c[0x0][0x248] ;  /* 0x0000920000057ab9 */ /* 0x000fe20000000800 */
[----:B------:R-:W-:Y:S01]  /*36dc0*/  VIADD R25, R3, 0x19 ;  /* 0x0000001903197836 */ /* 0x000fe20000000000 */
[----:B------:R-:W-:-:S02]  /*36dd0*/  ULDC UR57, c[0x0][0x228] ;  /* 0x00008a0000397ab9 */ /* 0x000fc40000000800 */
[----:B------:R0:W-:Y:S01]  /*36de0*/  STL [R1+0xf7c], R8 ;  /* 0x000f7c0801007387 */ /* 0x0001e20000100800 */
[----:B------:R-:W-:Y:S01]  /*36df0*/  ISETP.LT.AND P0, PT, R4, UR32, !P0 ;  /* 0x0000002004007c0c */ /* 0x000fe2000c701270 */
        /* <DEDUP_REMOVED lines=17> */
[----:B------:R-:W-:-:S02]  /*36f10*/  VIADD R24, R3, 0x18 ;  /* 0x0000001803187836 */ /* 0x000fc40000000000 */
[----:B0-----:R-:W-:Y:S01]  /*36f20*/  VIADD R8, R8, UR5 ;  /* 0x0000000508087c36 */ /* 0x001fe20008000000 */
[----:B------:R-:W-:Y:S01]  /*36f30*/  ULDC UR5, c[0x0][0x248] ;  /* 0x0000920000057ab9 */ /* 0x000fe20000000800 */
[----:B------:R-:W-:Y:S01]  /*36f40*/  VIADD R23, R3, 0x17 ;  /* 0x0000001703177836 */ /* 0x000fe20000000000 */
[----:B------:R-:W-:Y:S02]  /*36f50*/  ULDC UR56, c[0x0][0x228] ;  /* 0x00008a0000387ab9 */ /* 0x000fe40000000800 */
[----:B------:R0:W-:Y:S01]  /*36f60*/  STL [R1+0xf94], R8 ;  /* 0x000f940801007387 */ /* 0x0001e20000100800 */
[----:B------:R-:W-:Y:S01]  /*36f70*/  ISETP.LT.AND P0, PT, R4, UR36, !P0 ;  /* 0x0000002404007c0c */ /* 0x000fe2000c701270 */
[----:B0-----:R-:W-:-:S03]  /*36f80*/  VIADD R8, R8, UR14 ;  /* 0x0000000e08087c36 */ /* 0x001fc60008000000 */
        /* <DEDUP_REMOVED lines=16> */
[C---:B------:R-:W-:Y:S01]  /*37090*/  VIADD R2, R3.reuse, 0x3b ;  /* 0x0000003b03027836 */ /* 0x040fe20000000000 */
[----:B------:R0:W-:Y:S01]  /*370a0*/  STL [R1+0xfac], R8 ;  /* 0x000fac0801007387 */ /* 0x0001e20000100800 */
[----:B------:R-:W-:Y:S01]  /*370b0*/  ISETP.LT.AND P0, PT, R4, UR38, !P0 ;  /* 0x0000002604007c0c */ /* 0x000fe2000c701270 */
[----:B------:R-:W-:Y:S01]  /*370c0*/  ULDC.64 UR40, c[0x0][0x228] ;  /* 0x00008a0000287ab9 */ /* 0x000fe20000000a00 */
[----:B------:R-:W-:Y:S01]  /*370d0*/  VIADD R22, R3, 0x16 ;  /* 0x0000001603167836 */ /* 0x000fe20000000000 */
        /* <DEDUP_REMOVED lines=18> */
[C---:B------:R-:W-:Y:S01]  /*37200*/  VIADD R2, R3.reuse, 0x3a ;  /* 0x0000003a03027836 */ /* 0x040fe20000000000 */
[----:B------:R0:W-:Y:S01]  /*37210*/  STL [R1+0xfc4], R8 ;  /* 0x000fc40801007387 */ /* 0x0001e20000100800 */
[----:B------:R-:W-:Y:S01]  /*37220*/  ULDC.64 UR34, c[0x0][0x228] ;  /* 0x00008a0000227ab9 */ /* 0x000fe20000000a00 */
        /* <DEDUP_REMOVED lines=91> */
[----:B------:R-:W-:Y:S01]  /*377e0*/  VIADD R2, R3, 0x36 ;  /* 0x0000003603027836 */ /* 0x000fe20000000000 */
[----:B------:R-:W-:Y:S01]  /*377f0*/  LOP3.LUT R189, R189, 0xfffffffe, RZ, 0xc0, !PT ;  /* 0xfffffffebdbd7812 */ /* 0x000fe200078ec0ff */
[----:B------:R-:W-:Y:S01]  /*37800*/  ULDC.64 UR32, c[0x0][0x228] ;  /* 0x00008a0000207ab9 */ /* 0x000fe20000000a00 */
[----:B------:R0:W-:Y:S01]  /*37810*/  STL [R1+0x1020], R8 ;  /* 0x0010200801007387 */ /* 0x0001e20000100800 */
[----:B------:R-:W-:Y:S01]  /*37820*/  ISETP.LT.AND P0, PT, R4, UR30, !P0 ;  /* 0x0000001e04007c0c */ /* 0x000fe2000c701270 */
[----:B------:R-:W-:Y:S01]  /*37830*/  ULDC UR5, c[0x0][0x228] ;  /* 0x00008a0000057ab9 */ /* 0x000fe20000000800 */
[----:B------:R-:W-:Y:S01]  /*37840*/  VIADD R16, R3, 0x10 ;  /* 0x0000001003107836 */ /* 0x000fe20000000000 */
        /* <DEDUP_REMOVED lines=9> */
[----:B------:R-:W-:Y:S01]  /*378e0*/  ISETP.GE.AND P0, PT, R2, UR37, PT ;  /* 0x0000002502007c0c */ /* 0x000fe2000bf06270 */
[----:B------:R-:W-:-:S03]  /*378f0*/  ULDC UR21, c[0x0][0x248] ;  /* 0x0000920000157ab9 */ /* 0x000fc60000000800 */
[----:B------:R0:W-:Y:S01]  /*37900*/  STL [R1+0x1034], R8 ;  /* 0x0010340801007387 */ /* 0x0001e20000100800 */
[----:B------:R-:W-:Y:S02]  /*37910*/  @P1 LOP3.LUT R189, R189, 0x1, RZ, 0xfc, !PT ;  /* 0x00000001bdbd1812 */ /* 0x000fe400078efcff */
[----:B------:R-:W-:Y:S01]  /*37920*/  LOP3.LUT R190, R190, 0xbfffffff, RZ, 0xc0, !PT ;  /* 0xbfffffffbebe7812 */ /* 0x000fe200078ec0ff */
[----:B------:R-:W-:Y:S01]  /*37930*/  VIADD R2, R3, 0x35 ;  /* 0x0000003503027836 */ /* 0x000fe20000000000 */
[----:B------:R-:W-:Y:S01]  /*37940*/  ULDC.64 UR36, c[0x0][0x228] ;  /* 0x00008a0000247ab9 */ /* 0x000fe20000000a00 */
[----:B0-----:R-:W-:Y:S01]  /*37950*/  VIADD R8, R8, UR23 ;  /* 0x0000001708087c36 */ /* 0x001fe20008000000 */
[----:B------:R-:W-:Y:S01]  /*37960*/  ISETP.LT.AND P1, PT, R5, UR49, !P0 ;  /* 0x0000003105007c0c */ /* 0x000fe2000c721270 */
        /* <DEDUP_REMOVED lines=262> */
[----:B------:R-:W-:-:S04]  /*389d0*/  VIADD R13, R3, 0xd ;  /* 0x0000000d030d7836 */ /* 0x000fc80000000000 */
[----:B------:R-:W-:Y:S01]  /*389e0*/  @P1 LOP3.LUT R190, R190, 0x100, RZ, 0xfc, !PT ;  /* 0x00000100bebe1812 */ /* 0x000fe200078efcff */
[----:B------:R-:W-:Y:S01]  /*389f0*/  VIADD R12, R3, 0xc ;  /* 0x0000000c030c7836 */ /* 0x000fe20000000000 */
[----:B------:R-:W-:Y:S01]  /*38a00*/  ULDC UR40, c[0x0][0x248] ;  /* 0x0000920000287ab9 */ /* 0x000fe20000000800 */
        /* <DEDUP_REMOVED lines=21> */
[----:B0-----:R-:W-:-:S05]  /*38b60*/  VIADD R8, R8, UR21 ;  /* 0x0000001508087c36 */ /* 0x001fca0008000000 */
[----:B------:R-:W-:Y:S01]  /*38b70*/  @P1 LOP3.LUT R190, R190, 0x40, RZ, 0xfc, !PT ;  /* 0x00000040bebe1812 */ /* 0x000fe200078efcff */
[----:B------:R-:W-:Y:S01]  /*38b80*/  ULDC UR21, c[0x0][0x248] ;  /* 0x0000920000157ab9 */ /* 0x000fe20000000800 */
        /* <DEDUP_REMOVED lines=55> */
[----:B------:R-:W-:Y:S01]  /*38f00*/  ISETP.LT.AND P1, PT, R5, UR13, !P0 ;  /* 0x0000000d05007c0c */ /* 0x000fe2000c721270 */
[----:B------:R-:W-:Y:S01]  /*38f10*/  VIADD R2, R3, 0x26 ;  /* 0x0000002603027836 */ /* 0x000fe20000000000 */
[----:B------:R-:W-:Y:S01]  /*38f20*/  LOP3.LUT R190, R190, 0xfffffffe, RZ, 0xc0, !PT ;  /* 0xfffffffebebe7812 */ /* 0x000fe200078ec0ff */
[----:B------:R-:W-:Y:S01]  /*38f30*/  ULDC UR23, c[0x0][0x248] ;  /* 0x0000920000177ab9 */ /* 0x000fe20000000800 */
[----:B------:R0:W-:Y:S01]  /*38f40*/  STL [R1+0xf98], R8 ;  /* 0x000f980801007387 */ /* 0x0001e20000100800 */
[----:B------:R-:W-:Y:S01]  /*38f50*/  ISETP.LT.AND P0, PT, R4, UR30, !P0 ;  /* 0x0000001e04007c0c */ /* 0x000fe2000c701270 */
[----:B------:R-:W-:Y:S01]  /*38f60*/  ULDC UR30, c[0x0][0x248] ;  /* 0x00009200001e7ab9 */ /* 0x000fe20000000800 */
[----:B------:R-:W-:Y:S01]  /*38f70*/  ULDC UR33, c[0x0][0x248] ;  /* 0x0000920000217ab9 */ /* 0x000fe20000000800 */
[----:B0-----:R-:W-:-:S05]  /*38f80*/  VIADD R8, R8, UR6 ;  /* 0x0000000608087c36 */ /* 0x001fca0008000000 */
[----:B------:R-:W-:Y:S01]  /*38f90*/  @P1 LOP3.LUT R190, R190, 0x1, RZ, 0xfc, !PT ;  /* 0x00000001bebe1812 */ /* 0x000fe200078efcff */
[----:B------:R-:W-:Y:S01]  /*38fa0*/  ULDC UR6, c[0x0][0x248] ;  /* 0x0000920000067ab9 */ /* 0x000fe20000000800 */
        /* <DEDUP_REMOVED lines=17> */
[----:B0-----:R-:W-:-:S05]  /*390c0*/  VIADD R8, R8, UR26 ;  /* 0x0000001a08087c36 */ /* 0x001fca0008000000 */
[----:B------:R0:W-:Y:S02]  /*390d0*/  STL [R1+0xf50], R8 ;  /* 0x000f500801007387 */ /* 0x0001e40000100800 */
[----:B0-----:R-:W-:Y:S01]  /*390e0*/  VIADD R8, R8, UR27 ;  /* 0x0000001b08087c36 */ /* 0x001fe20008000000 */
[----:B------:R-:W-:Y:S02]  /*390f0*/  ULDC.64 UR26, c[0x0][0x228] ;  /* 0x00008a00001a7ab9 */ /* 0x000fe40000000a00 */
[----:B------:R-:W-:Y:S01]  /*39100*/  ISETP.LT.AND P0, PT, R4, UR26, !P0 ;  /* 0x0000001a04007c0c */ /* 0x000fe2000c701270 */
[----:B------:R-:W-:Y:S01]  /*39110*/  ULDC UR26, c[0x0][0x248] ;  /* 0x00009200001a7ab9 */ /* 0x000fe20000000800 */
[----:B------:R-:W-:Y:S01]  /*39120*/  LOP3.LUT R191, R191, 0xdfffffff, RZ, 0xc0, !PT ;  /* 0xdfffffffbfbf7812 */ /* 0x000fe200078ec0ff */
[----:B------:R0:W-:Y:S10]  /*39130*/  STL [R1+0xf48], R8 ;  /* 0x000f480801007387 */ /* 0x0001f40000100800 */
[----:B------:R-:W-:-:S02]  /*39140*/  @P0 LOP3.LUT R191, R191, 0x20000000, RZ, 0xfc, !PT ;  /* 0x20000000bfbf0812 */ /* 0x000fc400078efcff */
[----:B------:R-:W-:Y:S01]  /*39150*/  ISETP.GE.AND P0, PT, R2, UR39, PT ;  /* 0x0000002702007c0c */ /* 0x000fe2000bf06270 */
[----:B0-----:R-:W-:Y:S01]  /*39160*/  VIADD R8, R8, UR12 ;  /* 0x0000000c08087c36 */ /* 0x001fe20008000000 */
[----:B------:R-:W-:Y:S01]  /*39170*/  ULDC.64 UR12, c[0x0][0x228] ;  /* 0x00008a00000c7ab9 */ /* 0x000fe20000000a00 */
        /* <DEDUP_REMOVED lines=10> */
[----:B------:R-:W-:-:S04]  /*39220*/  ISETP.GE.AND P0, PT, R2, UR41, PT ;  /* 0x0000002902007c0c */ /* 0x000fc8000bf06270 */
[----:B------:R-:W-:Y:S01]  /*39230*/  ISETP.LT.AND P1, PT, R5, UR24, !P0 ;  /* 0x0000001805007c0c */ /* 0x000fe2000c721270 */
[----:B0-----:R-:W-:Y:S01]  /*39240*/  VIADD R8, R8, UR10 ;  /* 0x0000000a08087c36 */ /* 0x001fe20008000000 */
[----:B------:R-:W-:Y:S02]  /*39250*/  ISETP.LT.AND P0, PT, R4, UR28, !P0 ;  /* 0x0000001c04007c0c */ /* 0x000fe4000c701270 */
[----:B------:R-:W-:Y:S01]  /*39260*/  LOP3.LUT R191, R191, 0xfbffffff, RZ, 0xc0, !PT ;  /* 0xfbffffffbfbf7812 */ /* 0x000fe200078ec0ff */
[----:B------:R-:W-:Y:S01]  /*39270*/  VIADD R2, R3, 0x23 ;  /* 0x0000002303027836 */ /* 0x000fe20000000000 */
[----:B------:R0:W-:Y:S01]  /*39280*/  STL [R1+0xf2c], R8 ;  /* 0x000f2c0801007387 */ /* 0x0001e20000100800 */
[----:B------:R-:W-:Y:S01]  /*39290*/  ULDC UR10, c[0x0][0x248] ;  /* 0x00009200000a7ab9 */ /* 0x000fe20000000800 */
[----:B------:R-:W-:Y:S01]  /*392a0*/  ULDC UR24, c[0x0][0x248] ;  /* 0x0000920000187ab9 */ /* 0x000fe20000000800 */
[----:B------:R-:W-:-:S04]  /*392b0*/  ULDC UR28, c[0x0][0x248] ;  /* 0x00009200001c7ab9 */ /* 0x000fc80000000800 */
        /* <DEDUP_REMOVED lines=14> */
[----:B0-----:R-:W-:-:S05]  /*393a0*/  VIADD R8, R8, UR6 ;  /* 0x0000000608087c36 */ /* 0x001fca0008000000 */
[----:B------:R0:W-:Y:S01]  /*393b0*/  STL [R1+0xddc], R8 ;  /* 0x000ddc0801007387 */ /* 0x0001e20000100800 */
[----:B------:R-:W-:Y:S01]  /*393c0*/  @P1 LOP3.LUT R191, R191, 0x1000000, RZ, 0xfc, !PT ;  /* 0x01000000bfbf1812 */ /* 0x000fe200078efcff */
[----:B0-----:R-:W-:Y:S01]  /*393d0*/  VIADD R8, R8, UR7 ;  /* 0x0000000708087c36 */ /* 0x001fe20008000000 */
[----:B------:R-:W-:Y:S02]  /*393e0*/  ULDC.64 UR6, c[0x0][0x228] ;  /* 0x00008a0000067ab9 */ /* 0x000fe40000000a00 */
[----:B------:R-:W-:Y:S01]  /*393f0*/  ISETP.LT.AND P0, PT, R4, UR6, !P0 ;  /* 0x0000000604007c0c */ /* 0x000fe2000c701270 */
[----:B------:R-:W-:Y:S01]  /*39400*/  VIADD R10, R3, 0xb ;  /* 0x0000000b030a7836 */ /* 0x000fe20000000000 */
[----:B------:R-:W-:Y:S01]  /*39410*/  LOP3.LUT R191, R191, 0xff7fffff, RZ, 0xc0, !PT ;  /* 0xff7fffffbfbf7812 */ /* 0x000fe200078ec0ff */
[----:B------:R0:W-:Y:S01]  /*39420*/  STL [R1+0xdd4], R8 ;  /* 0x000dd40801007387 */ /* 0x0001e20000100800 */
[----:B------:R-:W-:Y:S01]  /*39430*/  VIADD R9, R3, 0xa ;  /* 0x0000000a03097836 */ /* 0x000fe20000000000 */
[----:B------:R-:W-:-:S08]  /*39440*/  ULDC UR6, c[0x0][0x248] ;  /* 0x0000920000067ab9 */ /* 0x000fd00000000800 */
        /* <DEDUP_REMOVED lines=8> */
[----:B------:R-:W-:Y:S01]  /*394d0*/  ULDC.64 UR42, c[0x0][0x228] ;  /* 0x00008a00002a7ab9 */ /* 0x000fe20000000a00 */
[----:B0-----:R-:W-:Y:S01]  /*394e0*/  VIADD R8, R8, UR21 ;  /* 0x0000001508087c36 */ /* 0x001fe20008000000 */
[----:B------:R-:W-:-:S02]  /*394f0*/  ULDC.64 UR20, c[0x0][0x228] ;  /* 0x00008a0000147ab9 */ /* 0x000fc40000000a00 */
        /* <DEDUP_REMOVED lines=11> */
[----:B------:R-:W-:Y:S01]  /*395b0*/  ULDC.64 UR18, c[0x0][0x228] ;  /* 0x00008a0000127ab9 */ /* 0x000fe20000000a00 */
[----:B------:R0:W-:Y:S01]  /*395c0*/  STL [R1+0xda8], R8 ;  /* 0x000da80801007387 */ /* 0x0001e20000100800 */
[----:B------:R-:W-:Y:S01]  /*395d0*/  ULDC UR25, c[0x0][0x248] ;  /* 0x0000920000197ab9 */ /* 0x000fe20000000800 */
[----:B0-----:R-:W-:Y:S01]  /*395e0*/  VIADD R8, R8, UR16 ;  /* 0x0000001008087c36 */ /* 0x001fe20008000000 */
[----:B------:R-:W-:-:S02]  /*395f0*/  ULDC.64 UR16, c[0x0][0x228] ;  /* 0x00008a0000107ab9 */ /* 0x000fc40000000a00 */
[----:B------:R-:W-:-:S06]  /*39600*/  ISETP.LT.AND P0, PT, R4, UR16, !P0 ;  /* 0x0000001004007c0c */ /* 0x000fcc000c701270 */
        /* <DEDUP_REMOVED lines=8> */
[----:B------:R-:W-:Y:S01]  /*39690*/  ULDC UR11, c[0x0][0x248] ;  /* 0x00009200000b7ab9 */ /* 0x000fe20000000800 */
[----:B0-----:R-:W-:Y:S01]  /*396a0*/  VIADD R8, R8, UR14 ;  /* 0x0000000e08087c36 */ /* 0x001fe20008000000 */
[----:B------:R-:W-:Y:S02]  /*396b0*/  ULDC.64 UR14, c[0x0][0x228] ;  /* 0x00008a00000e7ab9 */ /* 0x000fe40000000a00 */
[----:B------:R-:W-:-:S05]  /*396c0*/  ISETP.LT.AND P0, PT, R4, UR14, !P0 ;  /* 0x0000000e04007c0c */ /* 0x000fca000c701270 */
[----:B------:R-:W-:-:S04]  /*396d0*/  @P1 LOP3.LUT R191, R191, 0x40000, RZ, 0xfc, !PT ;  /* 0x00040000bfbf1812 */ /* 0x000fc800078efcff */
[----:B------:R-:W-:-:S04]  /*396e0*/  LOP3.LUT R191, R191, 0xfffdffff, RZ, 0xc0, !PT ;  /* 0xfffdffffbfbf7812 */ /* 0x000fc800078ec0ff */
[----:B------:R-:W-:Y:S02]  /*396f0*/  @P0 LOP3.LUT R191, R191, 0x20000, RZ, 0xfc, !PT ;  /* 0x00020000bfbf0812 */ /* 0x000fe400078efcff */
[----:B------:R-:W-:-:S04]  /*39700*/  ISETP.GE.AND P0, PT, R2, UR27, PT ;  /* 0x0000001b02007c0c */ /* 0x000fc8000bf06270 */
[----:B------:R-:W-:Y:S01]  /*39710*/  ISETP.LT.AND P1, PT, R5, UR9, !P0 ;  /* 0x0000000905007c0c */ /* 0x000fe2000c721270 */
[----:B------:R0:W-:Y:S01]  /*39720*/  STL [R1+0xd8c], R8 ;  /* 0x000d8c0801007387 */ /* 0x0001e20000100800 */
[----:B------:R-:W-:Y:S02]  /*39730*/  ISETP.LT.AND P0, PT, R4, UR18, !P0 ;  /* 0x0000001204007c0c */ /* 0x000fe4000c701270 */
[----:B------:R-:W-:Y:S01]  /*39740*/  LOP3.LUT R191, R191, 0xfffeffff, RZ, 0xc0, !PT ;  /* 0xfffeffffbfbf7812 */ /* 0x000fe200078ec0ff */
[----:B------:R-:W-:Y:S01]  /*39750*/  VIADD R2, R3, 0x1e ;  /* 0x0000001e03027836 */ /* 0x000fe20000000000 */
[----:B------:R-:W-:Y:S01]  /*39760*/  ULDC UR9, c[0x0][0x248] ;  /* 0x0000920000097ab9 */ /* 0x000fe20000000800 */
[----:B0-----:R-:W-:Y:S01]  /*39770*/  VIADD R8, R8, UR32 ;  /* 0x0000002008087c36 */ /* 0x001fe20008000000 */
[----:B------:R-:W-:-:S05]  /*39780*/  ULDC UR32, c[0x0][0x248] ;  /* 0x0000920000207ab9 */ /* 0x000fca0000000800 */
[----:B------:R-:W-:Y:S01]  /*39790*/  @P1 LOP3.LUT R191, R191, 0x10000, RZ, 0xfc, !PT ;  /* 0x00010000bfbf1812 */ /* 0x000fe200078efcff */
[----:B------:R0:W-:Y:S03]  /*397a0*/  STL [R1+0xd84], R8 ;  /* 0x000d840801007387 */ /* 0x0001e60000100800 */
        /* <DEDUP_REMOVED lines=9> */
[C---:B------:R-:W-:Y:S01]  /*39840*/  VIADD R2, R3.reuse, 0x1d ;  /* 0x0000001d03027836 */ /* 0x040fe20000000000 */
[----:B------:R0:W-:Y:S01]  /*39850*/  STL [R1+0xd68], R8 ;  /* 0x000d680801007387 */ /* 0x0001e20000100800 */
[----:B------:R-:W-:Y:S01]  /*39860*/  ULDC UR13, c[0x0][0x248] ;  /* 0x00009200000d7ab9 */ /* 0x000fe20000000800 */
[----:B------:R-:W-:Y:S01]  /*39870*/  VIADD R252, R3, 0x9 ;  /* 0x0000000903fc7836 */ /* 0x000fe20000000000 */
[----:B------:R-:W-:Y:S01]  /*39880*/  ULDC UR5, c[0x0][0x248] ;  /* 0x0000920000057ab9 */ /* 0x000fe20000000800 */
[----:B0-----:R-:W-:-:S05]  /*39890*/  VIADD R8, R8, UR39 ;  /* 0x0000002708087c36 */ /* 0x001fca0008000000 */
[----:B------:R-:W-:Y:S01]  /*398a0*/  @P1 LOP3.LUT R191, R191, 0x4000, RZ, 0xfc, !PT ;  /* 0x00004000bfbf1812 */ /* 0x000fe200078efcff */
[----:B------:R-:W-:Y:S01]  /*398b0*/  ULDC.64 UR38, c[0x0][0x228] ;  /* 0x00008a0000267ab9 */ /* 0x000fe20000000a00 */
[----:B------:R0:W-:Y:S02]  /*398c0*/  STL [R1+0xd54], R8 ;  /* 0x000d540801007387 */ /* 0x0001e40000100800 */
[----:B0-----:R-:W-:Y:S01]  /*398d0*/  VIADD R8, R8, UR23 ;  /* 0x0000001708087c36 */ /* 0x001fe20008000000 */
[----:B------:R-:W-:Y:S02]  /*398e0*/  ULDC.64 UR22, c[0x0][0x228] ;  /* 0x00008a0000167ab9 */ /* 0x000fe40000000a00 */
[----:B------:R-:W-:Y:S02]  /*398f0*/  ISETP.LT.AND P0, PT, R4, UR22, !P0 ;  /* 0x0000001604007c0c */ /* 0x000fe4000c701270 */
[----:B------:R-:W-:Y:S01]  /*39900*/  LOP3.LUT R191, R191, 0xffffdfff, RZ, 0xc0, !PT ;  /* 0xffffdfffbfbf7812 */ /* 0x000fe200078ec0ff */
[----:B------:R0:W-:Y:S10]  /*39910*/  STL [R1+0xd4c], R8 ;  /* 0x000d4c0801007387 */ /* 0x0001f40000100800 */
[----:B------:R-:W-:-:S02]  /*39920*/  @P0 LOP3.LUT R191, R191, 0x2000, RZ, 0xfc, !PT ;  /* 0x00002000bfbf0812 */ /* 0x000fc400078efcff */
        /* <DEDUP_REMOVED lines=8> */
[----:B0-----:R-:W-:Y:S01]  /*399b0*/  VIADD R8, R8, UR26 ;  /* 0x0000001a08087c36 */ /* 0x001fe20008000000 */
[----:B------:R-:W-:Y:S02]  /*399c0*/  ULDC.64 UR26, c[0x0][0x228] ;  /* 0x00008a00001a7ab9 */ /* 0x000fe40000000a00 */
[----:B------:R-:W-:-:S06]  /*399d0*/  ISETP.LT.AND P0, PT, R4, UR26, !P0 ;  /* 0x0000001a04007c0c */ /* 0x000fcc000c701270 */
        /* <DEDUP_REMOVED lines=9> */
[----:B------:R-:W-:Y:S01]  /*39a70*/  ISETP.LT.AND P0, PT, R4, UR47, !P0 ;  /* 0x0000002f04007c0c */ /* 0x000fe2000c701270 */
[----:B------:R-:W-:Y:S01]  /*39a80*/  ULDC.64 UR46, c[0x0][0x228] ;  /* 0x00008a00002e7ab9 */ /* 0x000fe20000000a00 */
        /* <DEDUP_REMOVED lines=17> */
[----:B------:R-:W-:Y:S01]  /*39ba0*/  LOP3.LUT R191, R191, 0xfffffeff, RZ, 0xc0, !PT ;  /* 0xfffffeffbfbf7812 */ /* 0x000fe200078ec0ff */
[----:B------:R0:W-:Y:S01]  /*39bb0*/  STL [R1+0xcf8], R8 ;  /* 0x000cf80801007387 */ /* 0x0001e20000100800 */
[----:B------:R-:W-:-:S03]  /*39bc0*/  ULDC UR49, c[0x0][0x228] ;  /* 0x00008a0000317ab9 */ /* 0x000fc60000000800 */
[----:B------:R-:W4:Y:S04]  /*39bd0*/  LDL.LU R27, [R1+0x144c] ;  /* 0x00144c00011b7983 */ /* 0x000f280000300800 */
[----:B------:R-:W-:-:S04]  /*39be0*/  @P1 LOP3.LUT R191, R191, 0x100, RZ, 0xfc, !PT ;  /* 0x00000100bfbf1812 */ /* 0x000fc800078efcff */
[----:B------:R-:W-:Y:S01]  /*39bf0*/  LOP3.LUT R191, R191, 0xffffff7f, RZ, 0xc0, !PT ;  /* 0xffffff7fbfbf7812 */ /* 0x000fe200078ec0ff */
[----:B0-----:R-:W-:Y:S01]  /*39c00*/  VIADD R8, R8, UR34 ;  /* 0x0000002208087c36 */ /* 0x001fe20008000000 */
[----:B------:R-:W-:Y:S02]  /*39c10*/  ULDC.64 UR34, c[0x0][0x228] ;  /* 0x00008a0000227ab9 */ /* 0x000fe40000000a00 */
[----:B------:R-:W-:Y:S02]  /*39c20*/  @P0 LOP3.LUT R191, R191, 0x80, RZ, 0xfc, !PT ;  /* 0x00000080bfbf0812 */ /* 0x000fe400078efcff */
[----:B------:R-:W-:Y:S01]  /*39c30*/  ISETP.GE.AND P0, PT, R26, UR17, PT ;  /* 0x000000111a007c0c */ /* 0x000fe2000bf06270 */
[----:B------:R-:W-:-:S03]  /*39c40*/  ULDC.64 UR16, c[0x0][0x228] ;  /* 0x00008a0000107ab9 */ /* 0x000fc60000000a00 */
[----:B------:R-:W-:Y:S02]  /*39c50*/  ISETP.LT.AND P1, PT, R5, UR34, !P0 ;  /* 0x0000002205007c0c */ /* 0x000fe4000c721270 */
[----:B------:R-:W-:Y:S01]  /*39c60*/  ISETP.LT.AND P0, PT, R4, UR49, !P0 ;  /* 0x0000003104007c0c */ /* 0x000fe2000c701270 */
[----:B------:R-:W-:Y:S01]  /*39c70*/  ULDC UR49, c[0x0][0x228] ;  /* 0x00008a0000317ab9 */ /* 0x000fe20000000800 */
[----:B------:R-:W-:-:S09]  /*39c80*/  LOP3.LUT R191, R191, 0xffffffbf, RZ, 0xc0, !PT ;  /* 0xffffffbfbfbf7812 */ /* 0x000fd200078ec0ff */
[----:B------:R-:W-:-:S04]  /*39c90*/  @P1 LOP3.LUT R191, R191, 0x40, RZ, 0xfc, !PT ;  /* 0x00000040bfbf1812 */ /* 0x000fc800078efcff */
[----:B------:R-:W-:-:S04]  /*39ca0*/  LOP3.LUT R191, R191, 0xffffffdf, RZ, 0xc0, !PT ;  /* 0xffffffdfbfbf7812 */ /* 0x000fc800078ec0ff */
        /* <DEDUP_REMOVED lines=20> */
[----:B------:R0:W-:Y:S01]  /*39df0*/  STL [R1+0xce8], R8 ;  /* 0x000ce80801007387 */ /* 0x0001e20000100800 */
[----:B------:R-:W-:Y:S01]  /*39e00*/  LOP3.LUT R191, R191, 0xfffffffe, RZ, 0xc0, !PT ;  /* 0xfffffffebfbf7812 */ /* 0x000fe200078ec0ff */
[----:B------:R-:W-:Y:S01]  /*39e10*/  ULDC.64 UR22, c[0x0][0x228] ;  /* 0x00008a0000167ab9 */ /* 0x000fe20000000a00 */
[----:B------:R-:W-:Y:S02]  /*39e20*/  ISETP.LT.AND P1, PT, R5, UR46, !P0 ;  /* 0x0000002e05007c0c */ /* 0x000fe4000c721270 */
[----:B------:R-:W-:Y:S01]  /*39e30*/  ISETP.LT.AND P0, PT, R4, UR49, !P0 ;  /* 0x0000003104007c0c */ /* 0x000fe2000c701270 */
[----:B------:R-:W-:-:S12]  /*39e40*/  ULDC UR49, c[0x0][0x228] ;  /* 0x00008a0000317ab9 */ /* 0x000fd80000000800 */
[----:B------:R-:W-:Y:S02]  /*39e50*/  @P0 LOP3.LUT R192, R192, 0x80000000, RZ, 0xfc, !PT ;  /* 0x80000000c0c00812 */ /* 0x000fe400078efcff */
[----:B------:R-:W-:Y:S01]  /*39e60*/  ISETP.GE.AND P0, PT, R22, UR27, PT ;  /* 0x0000001b16007c0c */ /* 0x000fe2000bf06270 */
[----:B0-----:R-:W-:Y:S01]  /*39e70*/  VIADD R8, R8, UR37 ;  /* 0x0000002508087c36 */ /* 0x001fe20008000000 */
[----:B------:R-:W-:Y:S01]  /*39e80*/  @P1 LOP3.LUT R191, R191, 0x1, RZ, 0xfc, !PT ;  /* 0x00000001bfbf1812 */ /* 0x000fe200078efcff */
[----:B------:R-:W-:Y:S01]  /*39e90*/  ULDC.64 UR26, c[0x0][0x228] ;  /* 0x00008a00001a7ab9 */ /* 0x000fe20000000a00 */
[----:B------:R-:W-:Y:S01]  /*39ea0*/  ISETP.LT.AND P1, PT, R5, UR14, !P0 ;  /* 0x0000000e05007c0c */ /* 0x000fe2000c721270 */
[----:B------:R-:W-:Y:S01]  /*39eb0*/  ULDC UR14, c[0x0][0x228] ;  /* 0x00008a00000e7ab9 */ /* 0x000fe20000000800 */
        /* <DEDUP_REMOVED lines=10> */
[----:B------:R-:W-:Y:S01]  /*39f60*/  ISETP.LT.AND P1, PT, R5, UR16, !P0 ;  /* 0x0000001005007c0c */ /* 0x000fe2000c721270 */
[----:B------:R-:W4:Y:S01]  /*39f70*/  LDL.LU R26, [R1+0x1448] ;  /* 0x00144800011a7983 */ /* 0x000f220000300800 */
[----:B------:R-:W-:Y:S01]  /*39f80*/  ISETP.LT.AND P0, PT, R4, UR49, !P0 ;  /* 0x0000003104007c0c */ /* 0x000fe2000c701270 */
[----:B------:R-:W-:-:S10]  /*39f90*/  ULDC UR49, c[0x0][0x228] ;  /* 0x00008a0000317ab9 */ /* 0x000fd40000000800 */
[----:B------:R-:W-:-:S04]  /*39fa0*/  @P1 LOP3.LUT R192, R192, 0x10000000, RZ, 0xfc, !PT ;  /* 0x10000000c0c01812 */ /* 0x000fc800078efcff */
[----:B------:R-:W-:-:S04]  /*39fb0*/  LOP3.LUT R192, R192, 0xf7ffffff, RZ, 0xc0, !PT ;  /* 0xf7ffffffc0c07812 */ /* 0x000fc800078ec0ff */
[----:B------:R-:W-:Y:S02]  /*39fc0*/  @P0 LOP3.LUT R192, R192, 0x8000000, RZ, 0xfc, !PT ;  /* 0x08000000c0c00812 */ /* 0x000fe400078efcff */
[----:B------:R-:W-:Y:S01]  /*39fd0*/  ISETP.GE.AND P0, PT, R20, UR35, PT ;  /* 0x0000002314007c0c */ /* 0x000fe2000bf06270 */
[----:B0-----:R-:W-:Y:S01]  /*39fe0*/  VIADD R8, R8, UR33 ;  /* 0x0000002108087c36 */ /* 0x001fe20008000000 */
[----:B------:R-:W-:Y:S01]  /*39ff0*/  LOP3.LUT R192, R192, 0xfbffffff, RZ, 0xc0, !PT ;  /* 0xfbffffffc0c07812 */ /* 0x000fe200078ec0ff */
[----:B------:R-:W-:Y:S01]  /*3a000*/  ULDC.64 UR34, c[0x0][0x228] ;  /* 0x00008a0000227ab9 */ /* 0x000fe20000000a00 */
[----:B------:R-:W-:Y:S02]  /*3a010*/  ISETP.LT.AND P1, PT, R5, UR18, !P0 ;  /* 0x0000001205007c0c */ /* 0x000fe4000c721270 */
[----:B------:R-:W-:Y:S01]  /*3a020*/  ISETP.LT.AND P0, PT, R4, UR49, !P0 ;  /* 0x0000003104007c0c */ /* 0x000fe2000c701270 */
[----:B------:R0:W-:Y:S01]  /*3a030*/  STL [R1+0xccc], R8 ;  /* 0x000ccc0801007387 */ /* 0x0001e20000100800 */
[----:B------:R-:W-:-:S03]  /*3a040*/  ULDC UR49, c[0x0][0x228] ;  /* 0x00008a0000317ab9 */ /* 0x000fc60000000800 */
[----:B------:R-:W4:Y:S06]  /*3a050*/  LDL.LU R25, [R1+0x1444] ;  /* 0x0014440001197983 */ /* 0x000f2c0000300800 */
[----:B------:R-:W-:Y:S01]  /*3a060*/  @P1 LOP3.LUT R192, R192, 0x4000000, RZ, 0xfc, !PT ;  /* 0x04000000c0c01812 */ /* 0x000fe200078efcff */
[----:B0-----:R-:W-:-:S03]  /*3a070*/  VIADD R8, R8, UR25 ;  /* 0x0000001908087c36 */ /* 0x001fc60008000000 */
[----:B------:R-:W-:Y:S02]  /*3a080*/  LOP3.LUT R192, R192, 0xfdffffff, RZ, 0xc0, !PT ;  /* 0xfdffffffc0c07812 */ /* 0x000fe400078ec0ff */
[----:B------:R0:W-:Y:S02]  /*3a090*/  STL [R1+0xcc4], R8 ;  /* 0x000cc40801007387 */ /* 0x0001e40000100800 */
[----:B------:R-:W-:Y:S02]  /*3a0a0*/  @P0 LOP3.LUT R192, R192, 0x2000000, RZ, 0xfc, !PT ;  /* 0x02000000c0c00812 */ /* 0x000fe400078efcff */
[----:B------:R-:W-:Y:S01]  /*3a0b0*/  ISETP.GE.AND P0, PT, R19, UR39, PT ;  /* 0x0000002713007c0c */ /* 0x000fe2000bf06270 */
[----:B------:R-:W4:Y:S01]  /*3a0c0*/  LDL.LU R24, [R1+0x1440] ;  /* 0x0014400001187983 */ /* 0x000f220000300800 */
[----:B0-----:R-:W-:Y:S01]  /*3a0d0*/  VIADD R8, R8, UR20 ;  /* 0x0000001408087c36 */ /* 0x001fe20008000000 */
[----:B------:R-:W-:Y:S01]  /*3a0e0*/  ULDC.64 UR20, c[0x0][0x228] ;  /* 0x00008a0000147ab9 */ /* 0x000fe20000000a00 */
[----:B------:R-:W-:Y:S01]  /*3a0f0*/  LOP3.LUT R192, R192, 0xfeffffff, RZ, 0xc0, !PT ;  /* 0xfeffffffc0c07812 */ /* 0x000fe200078ec0ff */
[----:B------:R-:W-:Y:S01]  /*3a100*/  ULDC.64 UR38, c[0x0][0x228] ;  /* 0x00008a0000267ab9 */ /* 0x000fe20000000a00 */
[----:B------:R-:W-:-:S02]  /*3a110*/  ISETP.LT.AND P1, PT, R5, UR20, !P0 ;  /* 0x0000001405007c0c */ /* 0x000fc4000c721270 */
[----:B------:R-:W-:Y:S01]  /*3a120*/  ISETP.LT.AND P0, PT, R4, UR49, !P0 ;  /* 0x0000003104007c0c */ /* 0x000fe2000c701270 */
[----:B------:R-:W-:-:S10]  /*3a130*/  ULDC UR49, c[0x0][0x228] ;  /* 0x00008a0000317ab9 */ /* 0x000fd40000000800 */
        /* <DEDUP_REMOVED lines=12> */
[----:B------:R-:W-:Y:S01]  /*3a200*/  LOP3.LUT R192, R192, 0xffdfffff, RZ, 0xc0, !PT ;  /* 0xffdfffffc0c07812 */ /* 0x000fe200078ec0ff */
[----:B0-----:R-:W-:Y:S01]  /*3a210*/  VIADD R8, R8, UR24 ;  /* 0x0000001808087c36 */ /* 0x001fe20008000000 */
[----:B------:R-:W-:Y:S02]  /*3a220*/  ULDC.64 UR24, c[0x0][0x228] ;  /* 0x00008a0000187ab9 */ /* 0x000fe40000000a00 */
[----:B------:R-:W-:Y:S02]  /*3a230*/  @P0 LOP3.LUT R192, R192, 0x200000, RZ, 0xfc, !PT ;  /* 0x00200000c0c00812 */ /* 0x000fe400078efcff */
[----:B------:R-:W-:Y:S01]  /*3a240*/  ISETP.GE.AND P0, PT, R17, UR47, PT ;  /* 0x0000002f11007c0c */ /* 0x000fe2000bf06270 */
[----:B------:R0:W-:Y:S01]  /*3a250*/  STL [R1+0xca8], R8 ;  /* 0x000ca80801007387 */ /* 0x0001e20000100800 */
[----:B------:R-:W-:Y:S01]  /*3a260*/  LOP3.LUT R192, R192, 0xffefffff, RZ, 0xc0, !PT ;  /* 0xffefffffc0c07812 */ /* 0x000fe200078ec0ff */
[----:B------:R-:W-:Y:S01]  /*3a270*/  VIADD R194, R3, 0x7 ;  /* 0x0000000703c27836 */ /* 0x000fe20000000000 */
[----:B------:R-:W-:Y:S01]  /*3a280*/  ISETP.LT.AND P1, PT, R5, UR24, !P0 ;  /* 0x0000001805007c0c */ /* 0x000fe2000c721270 */
[----:B------:R-:W4:Y:S01]  /*3a290*/  LDL.LU R22, [R1+0x1438] ;  /* 0x0014380001167983 */ /* 0x000f220000300800 */
[----:B------:R-:W-:Y:S01]  /*3a2a0*/  ISETP.LT.AND P0, PT, R4, UR49, !P0 ;  /* 0x0000003104007c0c */ /* 0x000fe2000c701270 */
[----:B------:R-:W-:Y:S01]  /*3a2b0*/  VIADD R193, R3, 0x6 ;  /* 0x0000000603c17836 */ /* 0x000fe20000000000 */
[----:B------:R-:W-:-:S09]  /*3a2c0*/  ULDC.64 UR46, c[0x0][0x228] ;  /* 0x00008a00002e7ab9 */ /* 0x000fd20000000a00 */
[----:B------:R-:W-:-:S04]  /*3a2d0*/  @P1 LOP3.LUT R192, R192, 0x100000, RZ, 0xfc, !PT ;  /* 0x00100000c0c01812 */ /* 0x000fc800078efcff */
[----:B------:R-:W-:-:S04]  /*3a2e0*/  LOP3.LUT R192, R192, 0xfff7ffff, RZ, 0xc0, !PT ;  /* 0xfff7ffffc0c07812 */ /* 0x000fc800078ec0ff */
[----:B------:R-:W-:Y:S02]  /*3a2f0*/  @P0 LOP3.LUT R192, R192, 0x80000, RZ, 0xfc, !PT ;  /* 0x00080000c0c00812 */ /* 0x000fe400078efcff */
[----:B------:R-:W-:-:S04]  /*3a300*/  ISETP.GE.AND P0, PT, R16, UR15, PT ;  /* 0x0000000f10007c0c */ /* 0x000fc8000bf06270 */
[----:B------:R-:W-:Y:S02]  /*3a310*/  ISETP.LT.AND P1, PT, R5, UR26, !P0 ;  /* 0x0000001a05007c0c */ /* 0x000fe4000c721270 */
[----:B------:R-:W-:Y:S01]  /*3a320*/  ISETP.LT.AND P0, PT, R4, UR14, !P0 ;  /* 0x0000000e04007c0c */ /* 0x000fe2000c701270 */
[----:B0-----:R-:W-:Y:S01]  /*3a330*/  VIADD R8, R8, UR28 ;  /* 0x0000001c08087c36 */ /* 0x001fe20008000000 */
[----:B------:R-:W-:Y:S01]  /*3a340*/  LOP3.LUT R192, R192, 0xfffbffff, RZ, 0xc0, !PT ;  /* 0xfffbffffc0c07812 */ /* 0x000fe200078ec0ff */
[----:B------:R-:W-:Y:S01]  /*3a350*/  ULDC.64 UR28, c[0x0][0x228] ;  /* 0x00008a00001c7ab9 */ /* 0x000fe20000000a00 */
[----:B------:R-:W-:-:S07]  /*3a360*/  ULDC UR14, c[0x0][0x228] ;  /* 0x00008a00000e7ab9 */ /* 0x000fce0000000800 */
[----:B------:R-:W-:-:S04]  /*3a370*/  @P1 LOP3.LUT R192, R192, 0x40000, RZ, 0xfc, !PT ;  /* 0x00040000c0c01812 */ /* 0x000fc800078efcff */
[----:B------:R-:W-:-:S04]  /*3a380*/  LOP3.LUT R192, R192, 0xfffdffff, RZ, 0xc0, !PT ;  /* 0xfffdffffc0c07812 */ /* 0x000fc800078ec0ff */
[----:B------:R-:W-:Y:S02]  /*3a390*/  @P0 LOP3.LUT R192, R192, 0x20000, RZ, 0xfc, !PT ;  /* 0x00020000c0c00812 */ /* 0x000fe400078efcff */
[----:B------:R-:W-:-:S04]  /*3a3a0*/  ISETP.GE.AND P0, PT, R15, UR17, PT ;  /* 0x000000110f007c0c */ /* 0x000fc8000bf06270 */
[----:B------:R-:W-:Y:S02]  /*3a3b0*/  ISETP.LT.AND P1, PT, R5, UR28, !P0 ;  /* 0x0000001c05007c0c */ /* 0x000fe4000c721270 */
[----:B------:R-:W-:Y:S01]  /*3a3c0*/  ISETP.LT.AND P0, PT, R4, UR14, !P0 ;  /* 0x0000000e04007c0c */ /* 0x000fe2000c701270 */
[----:B------:R-:W-:Y:S01]  /*3a3d0*/  ULDC UR14, c[0x0][0x228] ;  /* 0x00008a00000e7ab9 */ /* 0x000fe20000000800 */
[----:B------:R-:W-:-:S09]  /*3a3e0*/  LOP3.LUT R192, R192, 0xfffeffff, RZ, 0xc0, !PT ;  /* 0xfffeffffc0c07812 */ /* 0x000fd200078ec0ff */
[----:B------:R-:W-:-:S04]  /*3a3f0*/  @P1 LOP3.LUT R192, R192, 0x10000, RZ, 0xfc, !PT ;  /* 0x00010000c0c01812 */ /* 0x000fc800078efcff */
[----:B------:R-:W-:-:S04]  /*3a400*/  LOP3.LUT R192, R192, 0xffff7fff, RZ, 0xc0, !PT ;  /* 0xffff7fffc0c07812 */ /* 0x000fc800078ec0ff */
[----:B------:R-:W-:Y:S02]  /*3a410*/  @P0 LOP3.LUT R192, R192, 0x8000, RZ, 0xfc, !PT ;  /* 0x00008000c0c00812 */ /* 0x000fe400078efcff */
[----:B------:R-:W-:-:S04]  /*3a420*/  ISETP.GE.AND P0, PT, R14, UR19, PT ;  /* 0x000000130e007c0c */ /* 0x000fc8000bf06270 */
[----:B------:R-:W-:Y:S02]  /*3a430*/  ISETP.LT.AND P1, PT, R5, UR30, !P0 ;  /* 0x0000001e05007c0c */ /* 0x000fe4000c721270 */
[----:B------:R-:W-:Y:S01]  /*3a440*/  ISETP.LT.AND P0, PT, R4, UR14, !P0 ;  /* 0x0000000e04007c0c */ /* 0x000fe2000c701270 */
[----:B------:R0:W-:Y:S01]  /*3a450*/  STL [R1+0xca0], R8 ;  /* 0x000ca00801007387 */ /* 0x0001e20000100800 */
[----:B------:R-:W-:Y:S01]  /*3a460*/  LOP3.LUT R192, R192, 0xffffbfff, RZ, 0xc0, !PT ;  /* 0xffffbfffc0c07812 */ /* 0x000fe200078ec0ff */
[----:B------:R-:W-:Y:S02]  /*3a470*/  ULDC UR14, c[0x0][0x228] ;  /* 0x00008a00000e7ab9 */ /* 0x000fe40000000800 */
[----:B------:R-:W4:Y:S06]  /*3a480*/  LDL.LU R21, [R1+0x1434] ;  /* 0x0014340001157983 */ /* 0x000f2c0000300800 */
[----:B------:R-:W-:-:S04]  /*3a490*/  @P1 LOP3.LUT R192, R192, 0x4000, RZ, 0xfc, !PT ;  /* 0x00004000c0c01812 */ /* 0x000fc800078efcff */
[----:B------:R-:W-:Y:S01]  /*3a4a0*/  LOP3.LUT R192, R192, 0xffffdfff, RZ, 0xc0, !PT ;  /* 0xffffdfffc0c07812 */ /* 0x000fe200078ec0ff */
[----:B0-----:R-:W-:Y:S01]  /*3a4b0*/  VIADD R8, R8, UR32 ;  /* 0x0000002008087c36 */ /* 0x001fe20008000000 */
[----:B------:R-:W-:Y:S02]  /*3a4c0*/  ULDC.64 UR32, c[0x0][0x228] ;  /* 0x00008a0000207ab9 */ /* 0x000fe40000000a00 */
        /* <DEDUP_REMOVED lines=16> */
[----:B------:R0:W-:Y:S01]  /*3a5d0*/  STL [R1+0xc8c], R8 ;  /* 0x000c8c0801007387 */ /* 0x0001e20000100800 */
[----:B------:R-:W-:-:S03]  /*3a5e0*/  ISETP.LT.AND P0, PT, R4, UR14, !P0 ;  /* 0x0000000e04007c0c */ /* 0x000fc6000c701270 */
[----:B------:R-:W4:Y:S01]  /*3a5f0*/  LDL.LU R19, [R1+0x142c] ;  /* 0x00142c0001137983 */ /* 0x000f220000300800 */
[----:B0-----:R-:W-:-:S06]  /*3a600*/  VIADD R8, R8, UR40 ;  /* 0x0000002808087c36 */ /* 0x001fcc0008000000 */
[----:B------:R-:W-:Y:S01]  /*3a610*/  @P1 LOP3.LUT R192, R192, 0x400, RZ, 0xfc, !PT ;  /* 0x00000400c0c01812 */ /* 0x000fe200078efcff */
[----:B------:R-:W-:Y:S01]  /*3a620*/  ULDC.64 UR40, c[0x0][0x228] ;  /* 0x00008a0000287ab9 */ /* 0x000fe20000000a00 */
[----:B------:R0:W-:Y:S02]  /*3a630*/  STL [R1+0xc78], R8 ;  /* 0x000c780801007387 */ /* 0x0001e40000100800 */
[----:B------:R-:W-:Y:S02]  /*3a640*/  LOP3.LUT R192, R192, 0xfffffdff, RZ, 0xc0, !PT ;  /* 0xfffffdffc0c07812 */ /* 0x000fe400078ec0ff */
[----:B------:R-:W4:Y:S01]  /*3a650*/  LDL.LU R18, [R1+0x1428] ;  /* 0x0014280001127983 */ /* 0x000f220000300800 */
[----:B0-----:R-:W-:Y:S01]  /*3a660*/  VIADD R8, R8, UR44 ;  /* 0x0000002c08087c36 */ /* 0x001fe20008000000 */
[----:B------:R-:W-:Y:S01]  /*3a670*/  @P0 LOP3.LUT R192, R192, 0x200, RZ, 0xfc, !PT ;  /* 0x00000200c0c00812 */ /* 0x000fe200078efcff */
[----:B------:R-:W-:-:S03]  /*3a680*/  ULDC.64 UR44, c[0x0][0x228] ;  /* 0x00008a00002c7ab9 */ /* 0x000fc60000000a00 */
[----:B------:R0:W-:Y:S01]  /*3a690*/  STL [R1+0xc70], R8 ;  /* 0x000c700801007387 */ /* 0x0001e20000100800 */
[----:B------:R-:W-:-:S03]  /*3a6a0*/  ISETP.GE.AND P0, PT, R10, UR25, PT ;  /* 0x000000190a007c0c */ /* 0x000fc6000bf06270 */
[----:B------:R-:W4:Y:S01]  /*3a6b0*/  LDL.LU R17, [R1+0x1424] ;  /* 0x0014240001117983 */ /* 0x000f220000300800 */
[----:B0-----:R-:W-:Y:S01]  /*3a6c0*/  VIADD R8, R8, UR48 ;  /* 0x0000003008087c36 */ /* 0x001fe20008000000 */
[----:B------:R-:W-:Y:S01]  /*3a6d0*/  ISETP.LT.AND P2, PT, R5, UR36, !P0 ;  /* 0x0000002405007c0c */ /* 0x000fe2000c741270 */
[----:B------:R-:W-:Y:S01]  /*3a6e0*/  VIADD R2, R3, 0x5 ;  /* 0x0000000503027836 */ /* 0x000fe20000000000 */
[----:B------:R-:W-:Y:S01]  /*3a6f0*/  ISETP.LT.AND P1, PT, R4, UR61, !P0 ;  /* 0x0000003d04007c0c */ /* 0x000fe2000c721270 */
[----:B------:R-:W-:Y:S01]  /*3a700*/  ULDC.64 UR48, c[0x0][0x228] ;  /* 0x00008a0000307ab9 */ /* 0x000fe20000000a00 */
[----:B------:R0:W-:Y:S04]  /*3a710*/  STL [R1+0xc68], R8 ;  /* 0x000c680801007387 */ /* 0x0001e80000100800 */
[----:B------:R-:W4:Y:S04]  /*3a720*/  LDL.LU R16, [R1+0x1420] ;  /* 0x0014200001107983 */ /* 0x000f280000300800 */
[----:B------:R-:W4:Y:S01]  /*3a730*/  LDL.LU R15, [R1+0x141c] ;  /* 0x00141c00010f7983 */ /* 0x000f220000300800 */
[----:B0-----:R-:W-:-:S05]  /*3a740*/  VIADD R8, R8, UR52 ;  /* 0x0000003408087c36 */ /* 0x001fca0008000000 */
[----:B------:R0:W-:Y:S01]  /*3a750*/  STL [R1+0xc5c], R8 ;  /* 0x000c5c0801007387 */ /* 0x0001e20000100800 */
[----:B------:R-:W-:-:S03]  /*3a760*/  LOP3.LUT R192, R192, 0xfffffeff, RZ, 0xc0, !PT ;  /* 0xfffffeffc0c07812 */ /* 0x000fc600078ec0ff */
[----:B------:R-:W4:Y:S01]  /*3a770*/  LDL.LU R14, [R1+0x1418] ;  /* 0x00141800010e7983 */ /* 0x000f220000300800 */
[----:B0-----:R-:W-:Y:S01]  /*3a780*/  VIADD R8, R8, UR51 ;  /* 0x0000003308087c36 */ /* 0x001fe20008000000 */
[----:B------:R-:W-:-:S04]  /*3a790*/  ISETP.GE.AND P0, PT, R9, UR27, PT ;  /* 0x0000001b09007c0c */ /* 0x000fc8000bf06270 */
[----:B------:R0:W-:Y:S01]  /*3a7a0*/  STL [R1+0xc54], R8 ;  /* 0x000c540801007387 */ /* 0x0001e20000100800 */
[----:B------:R-:W-:-:S03]  /*3a7b0*/  @P2 LOP3.LUT R192, R192, 0x100, RZ, 0xfc, !PT ;  /* 0x00000100c0c02812 */ /* 0x000fc600078efcff */
[----:B------:R-:W4:Y:S01]  /*3a7c0*/  LDL.LU R13, [R1+0x1414] ;  /* 0x00141400010d7983 */ /* 0x000f220000300800 */
[----:B0-----:R-:W-:Y:S01]  /*3a7d0*/  VIADD R8, R8, UR50 ;  /* 0x0000003208087c36 */ /* 0x001fe20008000000 */
[----:B------:R-:W-:-:S04]  /*3a7e0*/  ISETP.LT.AND P2, PT, R5, UR38, !P0 ;  /* 0x0000002605007c0c */ /* 0x000fc8000c741270 */
[----:B------:R0:W-:Y:S01]  /*3a7f0*/  STL [R1+0xc4c], R8 ;  /* 0x000c4c0801007387 */ /* 0x0001e20000100800 */
[----:B------:R-:W-:-:S03]  /*3a800*/  LOP3.LUT R192, R192, 0xffffff7f, RZ, 0xc0, !PT ;  /* 0xffffff7fc0c07812 */ /* 0x000fc600078ec0ff */
[----:B------:R-:W4:Y:S01]  /*3a810*/  LDL.LU R12, [R1+0x1410] ;  /* 0x00141000010c7983 */ /* 0x000f220000300800 */
[----:B0-----:R-:W-:Y:S01]  /*3a820*/  VIADD R8, R8, UR13 ;  /* 0x0000000d08087c36 */ /* 0x001fe20008000000 */
[----:B------:R-:W-:-:S04]  /*3a830*/  @P1 LOP3.LUT R192, R192, 0x80, RZ, 0xfc, !PT ;  /* 0x00000080c0c01812 */ /* 0x000fc800078efcff */
[----:B------:R0:W-:Y:S01]  /*3a840*/  STL [R1+0xc3c], R8 ;  /* 0x000c3c0801007387 */ /* 0x0001e20000100800 */
[----:B------:R-:W-:Y:S02]  /*3a850*/  R2UR UR14, R11 ;  /* 0x000000000b0e72ca */ /* 0x000fe400000e0000 */
[----:B------:R-:W-:Y:S01]  /*3a860*/  ISETP.LT.AND P1, PT, R4, UR60, !P0 ;  /* 0x0000003c04007c0c */ /* 0x000fe2000c721270 */
[----:B------:R-:W4:Y:S01]  /*3a870*/  LDL.LU R11, [R1+0x140c] ;  /* 0x00140c00010b7983 */ /* 0x000f220000300800 */
[----:B------:R-:W-:-:S03]  /*3a880*/  LOP3.LUT R192, R192, 0xffffffbf, RZ, 0xc0, !PT ;  /* 0xffffffbfc0c07812 */ /* 0x000fc600078ec0ff */
[----:B------:R-:W4:Y:S01]  /*3a890*/  LDL.LU R10, [R1+0x1408] ;  /* 0x00140800010a7983 */ /* 0x000f220000300800 */
[----:B0-----:R-:W-:Y:S01]  /*3a8a0*/  VIADD R8, R8, UR12 ;  /* 0x0000000c08087c36 */ /* 0x001fe20008000000 */
[----:B------:R-:W-:-:S04]  /*3a8b0*/  ISETP.GE.AND P0, PT, R252, UR29, PT ;  /* 0x0000001dfc007c0c */ /* 0x000fc8000bf06270 */
[----:B------:R0:W-:Y:S01]  /*3a8c0*/  STL [R1+0xc30], R8 ;  /* 0x000c300801007387 */ /* 0x0001e20000100800 */
[----:B------:R-:W-:Y:S02]  /*3a8d0*/  @P2 LOP3.LUT R192, R192, 0x40, RZ, 0xfc, !PT ;  /* 0x00000040c0c02812 */ /* 0x000fe400078efcff */
[----:B------:R-:W-:Y:S01]  /*3a8e0*/  ISETP.LT.AND P2, PT, R5, UR40, !P0 ;  /* 0x0000002805007c0c */ /* 0x000fe2000c741270 */
[----:B------:R-:W4:Y:S01]  /*3a8f0*/  LDL.LU R9, [R1+0x1404] ;  /* 0x0014040001097983 */ /* 0x000f220000300800 */
[----:B0-----:R-:W-:Y:S01]  /*3a900*/  VIADD R8, R8, UR11 ;  /* 0x0000000b08087c36 */ /* 0x001fe20008000000 */
[----:B------:R-:W-:-:S04]  /*3a910*/  LOP3.LUT R192, R192, 0xffffffdf, RZ, 0xc0, !PT ;  /* 0xffffffdfc0c07812 */ /* 0x000fc800078ec0ff */
[----:B------:R0:W-:Y:S01]  /*3a920*/  STL [R1+0xc20], R8 ;  /* 0x000c200801007387 */ /* 0x0001e20000100800 */
[----:B------:R-:W-:Y:S02]  /*3a930*/  @P1 LOP3.LUT R192, R192, 0x20, RZ, 0xfc, !PT ;  /* 0x00000020c0c01812 */ /* 0x000fe400078efcff */
[----:B------:R-:W-:Y:S01]  /*3a940*/  ISETP.LT.AND P1, PT, R4, UR57, !P0 ;  /* 0x0000003904007c0c */ /* 0x000fe2000c721270 */
[----:B0-----:R-:W-:-:S04]  /*3a950*/  VIADD R8, R8, UR10 ;  /* 0x0000000a08087c36 */ /* 0x001fc80008000000 */
[----:B------:R-:W-:Y:S01]  /*3a960*/  VIADD R252, R8, UR9 ;  /* 0x0000000908fc7c36 */ /* 0x000fe20008000000 */
[----:B------:R0:W-:Y:S01]  /*3a970*/  STL [R1+0xc18], R8 ;  /* 0x000c180801007387 */ /* 0x0001e20000100800 */
[----:B------:R-:W-:Y:S02]  /*3a980*/  LOP3.LUT R192, R192, 0xffffffef, RZ, 0xc0, !PT ;  /* 0xffffffefc0c07812 */ /* 0x000fe400078ec0ff */
[----:B------:R-:W-:Y:S02]  /*3a990*/  ISETP.GE.AND P0, PT, R195, UR31, PT ;  /* 0x0000001fc3007c0c */ /* 0x000fe4000bf06270 */
[----:B------:R-:W-:Y:S01]  /*3a9a0*/  @P2 LOP3.LUT R192, R192, 0x10, RZ, 0xfc, !PT ;  /* 0x00000010c0c02812 */ /* 0x000fe200078efcff */
[----:B0-----:R-:W4:Y:S04]  /*3a9b0*/  LDL.LU R8, [R1+0x1400] ;  /* 0x0014000001087983 */ /* 0x001f280000300800 */
[----:B------:R0:W-:Y:S01]  /*3a9c0*/  STL [R1+0xc08], R252 ;  /* 0x000c08fc01007387 */ /* 0x0001e20000100800 */
[----:B------:R-:W-:-:S02]  /*3a9d0*/  LOP3.LUT R192, R192, 0xfffffff7, RZ, 0xc0, !PT ;  /* 0xfffffff7c0c07812 */ /* 0x000fc400078ec0ff */
[----:B------:R-:W-:Y:S01]  /*3a9e0*/  ISETP.LT.AND P2, PT, R5, UR42, !P0 ;  /* 0x0000002a05007c0c */ /* 0x000fe2000c741270 */
[----:B0-----:R-:W-:-:S04]  /*3a9f0*/  VIADD R252, R252, UR8 ;  /* 0x00000008fcfc7c36 */ /* 0x001fc80008000000 */
[----:B------:R-:W-:Y:S01]  /*3aa00*/  VIADD R195, R252, UR7 ;  /* 0x00000007fcc37c36 */ /* 0x000fe20008000000 */
[----:B------:R0:W-:Y:S01]  /*3aa10*/  STL [R1+0xaec], R252 ;  /* 0x000aecfc01007387 */ /* 0x0001e20000100800 */
[----:B------:R-:W-:Y:S02]  /*3aa20*/  @P1 LOP3.LUT R192, R192, 0x8, RZ, 0xfc, !PT ;  /* 0x00000008c0c01812 */ /* 0x000fe400078efcff */
[----:B------:R-:W-:Y:S01]  /*3aa30*/  ISETP.LT.AND P1, PT, R4, UR56, !P0 ;  /* 0x0000003804007c0c */ /* 0x000fe2000c721270 */
[----:B0-----:R-:W0:Y:S01]  /*3aa40*/  S2R R252, SR_TID.X ;  /* 0x0000000000fc7919 */ /* 0x001e220000002100 */
[----:B------:R-:W-:Y:S01]  /*3aa50*/  ISETP.GE.AND P0, PT, R194, UR33, PT ;  /* 0x00000021c2007c0c */ /* 0x000fe2000bf06270 */
[----:B------:R-:W-:Y:S01]  /*3aa60*/  VIADD R194, R195, UR6 ;  /* 0x00000006c3c27c36 */ /* 0x000fe20008000000 */
[----:B------:R-:W-:Y:S01]  /*3aa70*/  LOP3.LUT R192, R192, 0xfffffffb, RZ, 0xc0, !PT ;  /* 0xfffffffbc0c07812 */ /* 0x000fe200078ec0ff */
[----:B------:R-:W-:Y:S04]  /*3aa80*/  STL [R1+0xadc], R195 ;  /* 0x000adcc301007387 */ /* 0x000fe80000100800 */
[----:B------:R1:W-:Y:S01]  /*3aa90*/  STL [R1+0xad4], R194 ;  /* 0x000ad4c201007387 */ /* 0x0003e20000100800 */
[----:B------:R-:W-:-:S04]  /*3aaa0*/  @P2 LOP3.LUT R192, R192, 0x4, RZ, 0xfc, !PT ;  /* 0x00000004c0c02812 */ /* 0x000fc800078efcff */
[----:B------:R-:W-:Y:S01]  /*3aab0*/  LOP3.LUT R192, R192, 0xfffffffd, RZ, 0xc0, !PT ;  /* 0xfffffffdc0c07812 */ /* 0x000fe200078ec0ff */
[----:B-1----:R-:W-:-:S03]  /*3aac0*/  VIADD R194, R194, UR5 ;  /* 0x00000005c2c27c36 */ /* 0x002fc60008000000 */
[----:B------:R-:W-:Y:S02]  /*3aad0*/  @P1 LOP3.LUT R192, R192, 0x2, RZ, 0xfc, !PT ;  /* 0x00000002c0c01812 */ /* 0x000fe400078efcff */
[----:B------:R1:W-:Y:S01]  /*3aae0*/  STL [R1+0x110c], R194 ;  /* 0x00110cc201007387 */ /* 0x0003e20000100800 */
[----:B------:R-:W-:Y:S02]  /*3aaf0*/  ISETP.LT.AND P1, PT, R5, UR44, !P0 ;  /* 0x0000002c05007c0c */ /* 0x000fe4000c721270 */
[----:B------:R-:W-:Y:S02]  /*3ab00*/  LOP3.LUT R192, R192, 0xfffffffe, RZ, 0xc0, !PT ;  /* 0xfffffffec0c07812 */ /* 0x000fe400078ec0ff */
[----:B------:R-:W-:Y:S02]  /*3ab10*/  ISETP.GE.AND P2, PT, R193, UR35, PT ;  /* 0x00000023c1007c0c */ /* 0x000fe4000bf46270 */
[----:B------:R-:W-:Y:S01]  /*3ab20*/  ISETP.GE.AND P4, PT, R2, UR37, PT ;  /* 0x0000002502007c0c */ /* 0x000fe2000bf86270 */
[----:B0-----:R-:W-:-:S02]  /*3ab30*/  IMAD.SHL.U32 R195, R252, 0x10, RZ ;  /* 0x00000010fcc37824 */ /* 0x001fc400078e00ff */
[----:B------:R-:W-:Y:S01]  /*3ab40*/  IMAD.SHL.U32 R252, R252, 0x40, RZ ;  /* 0x00000040fcfc7824 */ /* 0x000fe200078e00ff */
[----:B------:R-:W-:-:S03]  /*3ab50*/  ISETP.LT.AND P3, PT, R5, UR54, !P4 ;  /* 0x0000003605007c0c */ /* 0x000fc6000e761270 */
[----:B------:R-:W-:Y:S02]  /*3ab60*/  @P1 LOP3.LUT R192, R192, 0x1, RZ, 0xfc, !PT ;  /* 0x00000001c0c01812 */ /* 0x000fe400078efcff */
[----:B------:R-:W-:Y:S02]  /*3ab70*/  ISETP.LT.AND P1, PT, R5, UR46, !P2 ;  /* 0x0000002e05007c0c */ /* 0x000fe4000d721270 */
[C---:B------:R-:W-:Y:S02]  /*3ab80*/  ISETP.LT.AND P0, PT, R4.reuse, UR55, !P0 ;  /* 0x0000003704007c0c */ /* 0x040fe4000c701270 */
[C---:B------:R-:W-:Y:S02]  /*3ab90*/  ISETP.LT.AND P2, PT, R4.reuse, UR48, !P2 ;  /* 0x0000003004007c0c */ /* 0x040fe4000d741270 */
[----:B------:R-:W-:Y:S02]  /*3aba0*/  ISETP.LT.AND P4, PT, R4, UR53, !P4 ;  /* 0x0000003504007c0c */ /* 0x000fe4000e781270 */
[----:B------:R-:W-:-:S02]  /*3abb0*/  LOP3.LUT R193, R195, 0xf0, RZ, 0xc0, !PT ;  /* 0x000000f0c3c17812 */ /* 0x000fc400078ec0ff */
[----:B------:R-:W-:Y:S02]  /*3abc0*/  LOP3.LUT R2, R252, 0x400, RZ, 0xc0, !PT ;  /* 0x00000400fc027812 */ /* 0x000fe400078ec0ff */
[----:B------:R-:W-:Y:S01]  /*3abd0*/  ISETP.GE.AND P5, PT, R4, UR14, PT ;  /* 0x0000000e04007c0c */ /* 0x000fe2000bfa6270 */
[----:B-1----:R-:W0:Y:S01]  /*3abe0*/  S2R R194, SR_TID.X ;  /* 0x0000000000c27919 */ /* 0x002e220000002100 */
[----:B------:R-:W1:Y:S01]  /*3abf0*/  S2R R252, SR_TID.X ;  /* 0x0000000000fc7919 */ /* 0x000e620000002100 */
[----:B------:R-:W-:Y:S01]  /*3ac00*/  IADD3 R2, R2, UR4, R193 ;  /* 0x0000000402027c10 */ /* 0x000fe2000fffe0c1 */
[----:B------:R-:W-:Y:S01]  /*3ac10*/  ULDC UR5, c[0x0][0x228] ;  /* 0x00008a0000057ab9 */ /* 0x000fe20000000800 */
[----:B------:R-:W2:Y:S01]  /*3ac20*/  LDL R195, [R1+0x910] ;  /* 0x0009100001c37983 */ /* 0x000ea20000100800 */
[----:B------:R-:W-:Y:S01]  /*3ac30*/  BAR.SYNC.DEFER_BLOCKING 0x0 ;  /* 0x0000000000007b1d */ /* 0x000fe20000010000 */
[----:B------:R-:W-:-:S05]  /*3ac40*/  ISETP.LT.AND P5, PT, R3, UR49, !P5 ;  /* 0x0000003103007c0c */ /* 0x000fca000efa1270 */
[----:B------:R-:W-:Y:S01]  /*3ac50*/  ULDC UR6, c[0x0][0x22c] ;  /* 0x00008b0000067ab9 */ /* 0x000fe20000000800 */
[----:B------:R-:W-:Y:S04]  /*3ac60*/  STL [R1+0x1480], R192 ;  /* 0x001480c001007387 */ /* 0x000fe80000100800 */
[----:B------:R-:W-:Y:S04]  /*3ac70*/  STL [R1+0x1478], R191 ;  /* 0x001478bf01007387 */ /* 0x000fe80000100800 */
[----:B------:R-:W-:Y:S01]  /*3ac80*/  STL [R1+0x1474], R190 ;  /* 0x001474be01007387 */ /* 0x000fe20000100800 */
[----:B0-----:R-:W-:-:S03]  /*3ac90*/  LOP3.LUT R194, R194, 0x60, RZ, 0xc0, !PT ;  /* 0x00000060c2c27812 */ /* 0x001fc600078ec0ff */
[----:B------:R-:W-:Y:S01]  /*3aca0*/  STL [R1+0x1464], R189 ;  /* 0x001464bd01007387 */ /* 0x000fe20000100800 */
[----:B-1----:R-:W-:Y:S01]  /*3acb0*/  LOP3.LUT R252, R252, 0x7f, RZ, 0xc0, !PT ;  /* 0x0000007ffcfc7812 */ /* 0x002fe200078ec0ff */
[----:B------:R-:W-:Y:S02]  /*3acc0*/  IMAD R2, R194, 0x8, R2 ;  /* 0x00000008c2027824 */ /* 0x000fe400078e0202 */
[----:B------:R-:W-:Y:S01]  /*3acd0*/  STL [R1+0x1460], R188 ;  /* 0x001460bc01007387 */ /* 0x000fe20000100800 */
[----:B------:R-:W-:Y:S01]  /*3ace0*/  LEA R252, R252, UR4, 0x4 ;  /* 0x00000004fcfc7c11 */ /* 0x000fe2000f8e20ff */
[----:B------:R-:W-:Y:S02]  /*3acf0*/  ULDC UR4, c[0x0][0x228] ;  /* 0x00008a0000047ab9 */ /* 0x000fe40000000800 */
[----:B------:R-:W-:Y:S04]  /*3ad00*/  STSM.16.M88.4 [R2], R156 ;  /* 0x0000009c02007844 */ /* 0x000fe80000000200 */
        /* <DEDUP_REMOVED lines=14> */
[----:B------:R-:W-:Y:S06]  /*3adf0*/  BAR.SYNC.DEFER_BLOCKING 0x0 ;  /* 0x0000000000007b1d */ /* 0x000fec0000010000 */
[----:B------:R-:W-:Y:S04]  /*3ae00*/  STL [R1+0x1400], R6 ;  /* 0x0014000601007387 */ /* 0x000fe80000100800 */
[----:B------:R-:W-:Y:S04]  /*3ae10*/  STL [R1+0x1484], R193 ;  /* 0x001484c101007387 */ /* 0x000fe80000100800 */
[----:B------:R-:W0:Y:S01]  /*3ae20*/  LDS.128 R48, [R252] ;  /* 0x00000000fc307984 */ /* 0x000e220000000c00 */
[----:B------:R-:W-:Y:S06]  /*3ae30*/  BAR.SYNC.DEFER_BLOCKING 0x0 ;  /* 0x0000000000007b1d */ /* 0x000fec0000010000 */
[----:B------:R-:W-:Y:S04]  /*3ae40*/  STSM.16.M88.4 [R2], R148 ;  /* 0x0000009402007844 */ /* 0x000fe80000000200 */
[----:B0-----:R-:W-:Y:S01]  /*3ae50*/  STL [R1+0x4c0], R48 ;  /* 0x0004c03001007387 */ /* 0x001fe20000100800 */
[----:B------:R-:W-:-:S03]  /*3ae60*/  IMAD.MOV.U32 R193, RZ, RZ, R49 ;  /* 0x000000ffffc17224 */ /* 0x000fc600078e0031 */
[----:B------:R-:W-:Y:S01]  /*3ae70*/  STL.64 [R1+0x4c8], R50 ;  /* 0x0004c83201007387 */ /* 0x000fe20000100a00 */
[----:B------:R-:W-:Y:S06]  /*3ae80*/  BAR.SYNC.DEFER_BLOCKING 0x0 ;  /* 0x0000000000007b1d */ /* 0x000fec0000010000 */
[----:B------:R-:W0:Y:S02]  /*3ae90*/  LDS.128 R48, [R252] ;  /* 0x00000000fc307984 */ /* 0x000e240000000c00 */
        /* <DEDUP_REMOVED lines=8> */
[----:B------:R-:W-:Y:S01]  /*3af20*/  STSM.16.M88.4 [R2], R132 ;  /* 0x0000008402007844 */ /* 0x000fe20000000200 */
[----:B--2---:R-:W-:-:S03]  /*3af30*/  IMAD.WIDE R194, R195, 0x2, R66 ;  /* 0x00000002c3c27825 */ /* 0x004fc600078e0242 */
[----:B0-----:R-:W-:Y:S04]  /*3af40*/  STL.64 [R1+0x4a0], R48 ;  /* 0x0004a03001007387 */ /* 0x001fe80000100a00 */
[----:B------:R-:W-:Y:S01]  /*3af50*/  STL.64 [R1+0x4a8], R50 ;  /* 0x0004a83201007387 */ /* 0x000fe20000100a00 */
[----:B------:R-:W-:Y:S06]  /*3af60*/  BAR.SYNC.DEFER_BLOCKING 0x0 ;  /* 0x0000000000007b1d */ /* 0x000fec0000010000 */
[----:B------:R-:W0:Y:S02]  /*3af70*/  LDS.128 R48, [R252] ;  /* 0x00000000fc307984 */ /* 0x000e240000000c00 */
[----:B------:R-:W-:Y:S06]  /*3af80*/  BAR.SYNC.DEFER_BLOCKING 0x0 ;  /* 0x0000000000007b1d */ /* 0x000fec0000010000 */
[----:B------:R-:W-:Y:S04]  /*3af90*/  STSM.16.M88.4 [R2], R124 ;  /* 0x0000007c02007844 */ /* 0x000fe80000000200 */
[----:B0-----:R-:W-:Y:S04]  /*3afa0*/  STL.64 [R1+0x490], R48 ;  /* 0x0004903001007387 */ /* 0x001fe80000100a00 */
        /* <DEDUP_REMOVED lines=9> */
[----:B------:R-:W-:Y:S04]  /*3b040*/  STL [R1+0x147c], R191 ;  /* 0x00147cbf01007387 */ /* 0x000fe80000100800 */
[----:B------:R-:W0:Y:S01]  /*3b050*/  LDS.128 R48, [R252] ;  /* 0x00000000fc307984 */ /* 0x000e220000000c00 */
[----:B------:R-:W-:Y:S06]  /*3b060*/  BAR.SYNC.DEFER_BLOCKING 0x0 ;  /* 0x0000000000007b1d */ /* 0x000fec0000010000 */
[----:B------:R-:W-:Y:S04]  /*3b070*/  STSM.16.M88.4 [R2], R108 ;  /* 0x0000006c02007844 */ /* 0x000fe80000000200 */
[----:B0-----:R-:W-:Y:S04]  /*3b080*/  STL.64 [R1+0x470], R48 ;  /* 0x0004703001007387 */ /* 0x001fe80000100a00 */
[----:B------:R-:W-:Y:S01]  /*3b090*/  STL.64 [R1+0x478], R50 ;  /* 0x0004783201007387 */ /* 0x000fe20000100a00 */
[----:B------:R-:W-:Y:S06]  /*3b0a0*/  BAR.SYNC.DEFER_BLOCKING 0x0 ;  /* 0x0000000000007b1d */ /* 0x000fec0000010000 */
[----:B------:R-:W0:Y:S02]  /*3b0b0*/  LDS.128 R48, [R252] ;  /* 0x00000000fc307984 */ /* 0x000e240000000c00 */
[----:B------:R-:W-:Y:S06]  /*3b0c0*/  BAR.SYNC.DEFER_BLOCKING 0x0 ;  /* 0x0000000000007b1d */ /* 0x000fec0000010000 */
[----:B------:R-:W-:Y:S02]  /*3b0d0*/  STSM.16.M88.4 [R2], R100 ;  /* 0x0000006402007844 */ /* 0x000fe40000000200 */
[----:B------:R-:W-:Y:S06]  /*3b0e0*/  BAR.SYNC.DEFER_BLOCKING 0x0 ;  /* 0x0000000000007b1d */ /* 0x000fec0000010000 */
[----:B0-----:R-:W-:Y:S04]  /*3b0f0*/  STL.64 [R1+0x460], R48 ;  /* 0x0004603001007387 */ /* 0x001fe80000100a00 */
[----:B------:R-:W-:Y:S04]  /*3b100*/  STL.64 [R1+0x468], R50 ;  /* 0x0004683201007387 */ /* 0x000fe80000100a00 */
[----:B------:R-:W0:Y:S01]  /*3b110*/  LDS.128 R48, [R252] ;  /* 0x00000000fc307984 */ /* 0x000e220000000c00 */
        /* <DEDUP_REMOVED lines=9> */
[----:B0-----:R-:W-:Y:S01]  /*3b1b0*/  STL [R1+0x440], R48 ;  /* 0x0004403001007387 */ /* 0x001fe20000100800 */
[----:B------:R-:W-:-:S03]  /*3b1c0*/  IMAD.MOV.U32 R190, RZ, RZ, R49 ;  /* 0x000000ffffbe7224 */ /* 0x000fc600078e0031 */
        /* <DEDUP_REMOVED lines=21> */
[----:B---3--:R-:W-:Y:S02]  /*3b320*/  STSM.16.M88.4 [R2], R68 ;  /* 0x0000004402007844 */ /* 0x008fe40000000200 */
[----:B------:R-:W-:Y:S06]  /*3b330*/  BAR.SYNC.DEFER_BLOCKING 0x0 ;  /* 0x0000000000007b1d */ /* 0x000fec0000010000 */
[----:B0-----:R-:W-:Y:S04]  /*3b340*/  STL.64 [R1+0x400], R48 ;  /* 0x0004003001007387 */ /* 0x001fe80000100a00 */
[----:B------:R-:W-:Y:S04]  /*3b350*/  STL.64 [R1+0x408], R50 ;  /* 0x0004083201007387 */ /* 0x000fe80000100a00 */
[----:B------:R-:W0:Y:S01]  /*3b360*/  LDS.128 R48, [R252] ;  /* 0x00000000fc307984 */ /* 0x000e220000000c00 */
[----:B------:R-:W-:Y:S06]  /*3b370*/  BAR.SYNC.DEFER_BLOCKING 0x0 ;  /* 0x0000000000007b1d */ /* 0x000fec0000010000 */
[----:B----4-:R-:W-:Y:S02]  /*3b380*/  STSM.16.M88.4 [R2], R60 ;  /* 0x0000003c02007844 */ /* 0x010fe40000000200 */
[----:B------:R-:W-:Y:S06]  /*3b390*/  BAR.SYNC.DEFER_BLOCKING 0x0 ;  /* 0x0000000000007b1d */ /* 0x000fec0000010000 */
[----:B0-----:R-:W-:Y:S01]  /*3b3a0*/  STL [R1+0x3f0], R48 ;  /* 0x0003f03001007387 */ /* 0x001fe20000100800 */
[----:B------:R-:W-:-:S03]  /*3b3b0*/  IMAD.MOV.U32 R189, RZ, RZ, R49 ;  /* 0x000000ffffbd7224 */ /* 0x000fc600078e0031 */
[----:B------:R-:W-:Y:S04]  /*3b3c0*/  STL.64 [R1+0x3f8], R50 ;  /* 0x0003f83201007387 */ /* 0x000fe80000100a00 */
[----:B------:R-:W-:Y:S04]  /*3b3d0*/  STL [R1+0x1468], R189 ;  /* 0x001468bd01007387 */ /* 0x000fe80000100800 */
        /* <DEDUP_REMOVED lines=15> */
[----:B------:R-:W-:Y:S01]  /*3b4d0*/  BAR.SYNC.DEFER_BLOCKING 0x0 ;  /* 0x0000000000007b1d */ /* 0x000fe20000010000 */
[----:B0-----:R-:W-:-:S05]  /*3b4e0*/  IMAD.MOV.U32 R188, RZ, RZ, R45 ;  /* 0x000000ffffbc7224 */ /* 0x001fca00078e002d */
[----:B------:R-:W-:Y:S04]  /*3b4f0*/  STL [R1+0x3a0], R44 ;  /* 0x0003a02c01007387 */ /* 0x000fe80000100800 */
        /* <DEDUP_REMOVED lines=216> */
[----:B------:R-:W2:Y:S04]  /*3c280*/  LDL.LU R156, [R1+0x330] ;  /* 0x00033000019c7983 */ /* 0x000ea80000300800 */
[----:B------:R-:W0:Y:S01]  /*3c290*/  LDS.128 R8, [R252] ;  /* 0x00000000fc087984 */ /* 0x000e220000000c00 */
[----:B------:R-:W-:Y:S06]  /*3c2a0*/  BAR.SYNC.DEFER_BLOCKING 0x0 ;  /* 0x0000000000007b1d */ /* 0x000fec0000010000 */
[----:B0-----:R-:W-:Y:S04]  /*3c2b0*/  STL.64 [R1+0x150], R8 ;  /* 0x0001500801007387 */ /* 0x001fe80000100a00 */
[----:B------:R-:W-:Y:S04]  /*3c2c0*/  STL.64 [R1+0x158], R10 ;  /* 0x0001580a01007387 */ /* 0x000fe80000100a00 */
[----:B------:R-:W2:Y:S04]  /*3c2d0*/  LDL.LU R157, [R1+0x334] ;  /* 0x00033400019d7983 */ /* 0x000ea80000300800 */
[----:B------:R-:W2:Y:S04]  /*3c2e0*/  LDL.LU R158, [R1+0x338] ;  /* 0x00033800019e7983 */ /* 0x000ea80000300800 */
[----:B------:R-:W2:Y:S04]  /*3c2f0*/  LDL.LU R159, [R1+0x33c] ;  /* 0x00033c00019f7983 */ /* 0x000ea80000300800 */
[----:B------:R-:W-:Y:S01]  /*3c300*/  STSM.16.M88.4 [R2], R236 ;  /* 0x000000ec02007844 */ /* 0x000fe20000000200 */
        /* <DEDUP_REMOVED lines=9> */
[----:B0-----:R-:W-:Y:S04]  /*3c3a0*/  STL [R1+0x130], R8 ;  /* 0x0001300801007387 */ /* 0x001fe80000100800 */
[----:B------:R-:W-:Y:S04]  /*3c3b0*/  STL.64 [R1+0x138], R10 ;  /* 0x0001380a01007387 */ /* 0x000fe80000100a00 */
[----:B------:R-:W3:Y:S04]  /*3c3c0*/  LDL.LU R124, [R1+0x360] ;  /* 0x00036000017c7983 */ /* 0x000ee80000300800 */
[----:B------:R-:W3:Y:S04]  /*3c3d0*/  LDL.LU R125, [R1+0x364] ;  /* 0x00036400017d7983 */ /* 0x000ee80000300800 */
[----:B------:R-:W3:Y:S04]  /*3c3e0*/  LDL.LU R126, [R1+0x368] ;  /* 0x00036800017e7983 */ /* 0x000ee80000300800 */
[----:B------:R-:W3:Y:S04]  /*3c3f0*/  LDL.LU R127, [R1+0x36c] ;  /* 0x00036c00017f7983 */ /* 0x000ee80000300800 */
[----:B------:R-:W-:Y:S01]  /*3c400*/  STSM.16.M88.4 [R2], R244 ;  /* 0x000000f402007844 */ /* 0x000fe20000000200 */
[----:B------:R-:W-:Y:S06]  /*3c410*/  BAR.SYNC.DEFER_BLOCKING 0x0 ;  /* 0x0000000000007b1d */ /* 0x000fec0000010000 */
[----:B------:R-:W4:Y:S04]  /*3c420*/  LDL.LU R132, [R1+0x390] ;  /* 0x0003900001847983 */ /* 0x000f280000300800 */
[----:B------:R-:W4:Y:S04]  /*3c430*/  LDL.LU R133, [R1+0x394] ;  /* 0x0003940001857983 */ /* 0x000f280000300800 */
[----:B------:R-:W4:Y:S04]  /*3c440*/  LDL.LU R134, [R1+0x398] ;  /* 0x0003980001867983 */ /* 0x000f280000300800 */
[----:B------:R-:W4:Y:S01]  /*3c450*/  LDL.LU R135, [R1+0x39c] ;  /* 0x00039c0001877983 */ /* 0x000f220000300800 */
[----:B------:R-:W-:-:S03]  /*3c460*/  IMAD.MOV.U32 R51, RZ, RZ, R9 ;  /* 0x000000ffff337224 */ /* 0x000fc600078e0009 */
[----:B------:R-:W0:Y:S01]  /*3c470*/  LDS.128 R8, [R252] ;  /* 0x00000000fc087984 */ /* 0x000e220000000c00 */
[----:B------:R-:W-:Y:S06]  /*3c480*/  BAR.SYNC.DEFER_BLOCKING 0x0 ;  /* 0x0000000000007b1d */ /* 0x000fec0000010000 */
[----:B------:R-:W4:Y:S04]  /*3c490*/  LDL.LU R148, [R1+0x3c0] ;  /* 0x0003c00001947983 */ /* 0x000f280000300800 */
[----:B------:R-:W4:Y:S04]  /*3c4a0*/  LDL.LU R149, [R1+0x3c4] ;  /* 0x0003c40001957983 */ /* 0x000f280000300800 */
[----:B------:R-:W4:Y:S04]  /*3c4b0*/  LDL.LU R150, [R1+0x3c8] ;  /* 0x0003c80001967983 */ /* 0x000f280000300800 */
[----:B------:R-:W4:Y:S04]  /*3c4c0*/  LDL.LU R151, [R1+0x3cc] ;  /* 0x0003cc0001977983 */ /* 0x000f280000300800 */
[----:B------:R-:W-:Y:S01]  /*3c4d0*/  STSM.16.M88.4 [R2], R248 ;  /* 0x000000f802007844 */ /* 0x000fe20000000200 */
[----:B------:R-:W-:Y:S06]  /*3c4e0*/  BAR.SYNC.DEFER_BLOCKING 0x0 ;  /* 0x0000000000007b1d */ /* 0x000fec0000010000 */
[----:B0-----:R-:W-:Y:S04]  /*3c4f0*/  STL.64 [R1+0x120], R8 ;  /* 0x0001200801007387 */ /* 0x001fe80000100a00 */
[----:B------:R-:W-:Y:S04]  /*3c500*/  STL.64 [R1+0x128], R10 ;  /* 0x0001280a01007387 */ /* 0x000fe80000100a00 */
[----:B------:R-:W0:Y:S01]  /*3c510*/  LDS.128 R8, [R252] ;  /* 0x00000000fc087984 */ /* 0x000e220000000c00 */
[----:B------:R-:W-:Y:S06]  /*3c520*/  BAR.SYNC.DEFER_BLOCKING 0x0 ;  /* 0x0000000000007b1d */ /* 0x000fec0000010000 */
[----:B0-----:R-:W-:Y:S04]  /*3c530*/  STL [R1+0x110], R8 ;  /* 0x0001100801007387 */ /* 0x001fe80000100800 */
[----:B--2---:R-:W-:Y:S01]  /*3c540*/  STSM.16.M88.4 [R2], R156 ;  /* 0x0000009c02007844 */ /* 0x004fe20000000200 */
[----:B------:R-:W-:-:S03]  /*3c550*/  IMAD.MOV.U32 R7, RZ, RZ, R9 ;  /* 0x000000ffff077224 */ /* 0x000fc600078e0009 */
[----:B------:R-:W-:Y:S01]  /*3c560*/  STL.64 [R1+0x118], R10 ;  /* 0x0001180a01007387 */ /* 0x000fe20000100a00 */
[----:B------:R-:W-:Y:S06]  /*3c570*/  BAR.SYNC.DEFER_BLOCKING 0x0 ;  /* 0x0000000000007b1d */ /* 0x000fec0000010000 */
        /* <DEDUP_REMOVED lines=8> */
[----:B------:R-:W2:Y:S04]  /*3c600*/  LDL.LU R156, [R1+0x5f0] ;  /* 0x0005f000019c7983 */ /* 0x000ea80000300800 */
[----:B------:R-:W2:Y:S04]  /*3c610*/  LDL.LU R157, [R1+0x5f4] ;  /* 0x0005f400019d7983 */ /* 0x000ea80000300800 */
[----:B------:R-:W2:Y:S04]  /*3c620*/  LDL.LU R158, [R1+0x5f8] ;  /* 0x0005f800019e7983 */ /* 0x000ea80000300800 */
[----:B------:R-:W2:Y:S04]  /*3c630*/  LDL.LU R159, [R1+0x5fc] ;  /* 0x0005fc00019f7983 */ /* 0x000ea80000300800 */
[----:B---3--:R-:W-:Y:S01]  /*3c640*/  STSM.16.M88.4 [R2], R124 ;  /* 0x0000007c02007844 */ /* 0x008fe20000000200 */
[----:B------:R-:W-:Y:S06]  /*3c650*/  BAR.SYNC.DEFER_BLOCKING 0x0 ;  /* 0x0000000000007b1d */ /* 0x000fec0000010000 */
[----:B------:R-:W0:Y:S02]  /*3c660*/  LDS.128 R8, [R252] ;  /* 0x00000000fc087984 */ /* 0x000e240000000c00 */
[----:B------:R-:W-:Y:S06]  /*3c670*/  BAR.SYNC.DEFER_BLOCKING 0x0 ;  /* 0x0000000000007b1d */ /* 0x000fec0000010000 */
[----:B----4-:R-:W-:Y:S04]  /*3c680*/  STSM.16.M88.4 [R2], R132 ;  /* 0x0000008402007844 */ /* 0x010fe80000000200 */
[----:B0-----:R-:W-:Y:S04]  /*3c690*/  STL.64 [R1+0xf0], R8 ;  /* 0x0000f00801007387 */ /* 0x001fe80000100a00 */
[----:B------:R-:W-:Y:S01]  /*3c6a0*/  STL.64 [R1+0xf8], R10 ;  /* 0x0000f80a01007387 */ /* 0x000fe20000100a00 */
[----:B------:R-:W-:Y:S06]  /*3c6b0*/  BAR.SYNC.DEFER_BLOCKING 0x0 ;  /* 0x0000000000007b1d */ /* 0x000fec0000010000 */
[----:B------:R-:W0:Y:S02]  /*3c6c0*/  LDS.128 R8, [R252] ;  /* 0x00000000fc087984 */ /* 0x000e240000000c00 */
[----:B------:R-:W-:Y:S06]  /*3c6d0*/  BAR.SYNC.DEFER_BLOCKING 0x0 ;  /* 0x0000000000007b1d */ /* 0x000fec0000010000 */
[----:B0-----:R-:W-:Y:S04]  /*3c6e0*/  STL.64 [R1+0xe0], R8 ;  /* 0x0000e00801007387 */ /* 0x001fe80000100a00 */
[----:B------:R-:W-:Y:S04]  /*3c6f0*/  STL.64 [R1+0xe8], R10 ;  /* 0x0000e80a01007387 */ /* 0x000fe80000100a00 */
[----:B------:R-:W3:Y:S04]  /*3c700*/  LDL.LU R124, [R1+0x600] ;  /* 0x00060000017c7983 */ /* 0x000ee80000300800 */
[----:B------:R-:W3:Y:S04]  /*3c710*/  LDL.LU R125, [R1+0x604] ;  /* 0x00060400017d7983 */ /* 0x000ee80000300800 */
[----:B------:R-:W3:Y:S04]  /*3c720*/  LDL.LU R126, [R1+0x608] ;  /* 0x00060800017e7983 */ /* 0x000ee80000300800 */
[----:B------:R-:W3:Y:S04]  /*3c730*/  LDL.LU R127, [R1+0x60c] ;  /* 0x00060c00017f7983 */ /* 0x000ee80000300800 */
[----:B------:R0:W-:Y:S01]  /*3c740*/  STSM.16.M88.4 [R2], R148 ;  /* 0x0000009402007844 */ /* 0x0001e20000000200 */
[----:B------:R-:W-:Y:S06]  /*3c750*/  BAR.SYNC.DEFER_BLOCKING 0x0 ;  /* 0x0000000000007b1d */ /* 0x000fec0000010000 */
[----:B------:R-:W4:Y:S04]  /*3c760*/  LDL.LU R132, [R1+0x610] ;  /* 0x0006100001847983 */ /* 0x000f280000300800 */
[----:B------:R-:W4:Y:S04]  /*3c770*/  LDL.LU R133, [R1+0x614] ;  /* 0x0006140001857983 */ /* 0x000f280000300800 */
[----:B------:R-:W4:Y:S04]  /*3c780*/  LDL.LU R134, [R1+0x618] ;  /* 0x0006180001867983 */ /* 0x000f280000300800 */
[----:B------:R-:W4:Y:S04]  /*3c790*/  LDL.LU R135, [R1+0x61c] ;  /* 0x00061c0001877983 */ /* 0x000f280000300800 */
[----:B------:R-:W1:Y:S01]  /*3c7a0*/  LDS.128 R8, [R252] ;  /* 0x00000000fc087984 */ /* 0x000e620000000c00 */
[----:B------:R-:W-:Y:S06]  /*3c7b0*/  BAR.SYNC.DEFER_BLOCKING 0x0 ;  /* 0x0000000000007b1d */ /* 0x000fec0000010000 */
[----:B0-----:R-:W4:Y:S04]  /*3c7c0*/  LDL.LU R148, [R1+0x620] ;  /* 0x0006200001947983 */ /* 0x001f280000300800 */
[----:B------:R-:W4:Y:S04]  /*3c7d0*/  LDL.LU R149, [R1+0x624] ;  /* 0x0006240001957983 */ /* 0x000f280000300800 */
[----:B------:R-:W4:Y:S04]  /*3c7e0*/  LDL.LU R150, [R1+0x628] ;  /* 0x0006280001967983 */ /* 0x000f280000300800 */
[----:B------:R-:W4:Y:S04]  /*3c7f0*/  LDL.LU R151, [R1+0x62c] ;  /* 0x00062c0001977983 */ /* 0x000f280000300800 */
[----:B--2---:R-:W-:Y:S01]  /*3c800*/  STSM.16.M88.4 [R2], R140 ;  /* 0x0000008c02007844 */ /* 0x004fe20000000200 */
[----:B-1----:R-:W-:-:S03]  /*3c810*/  IMAD.MOV.U32 R50, RZ, RZ, R9 ;  /* 0x000000ffff327224 */ /* 0x002fc600078e0009 */
[----:B------:R-:W-:Y:S04]  /*3c820*/  STL [R1+0xd0], R8 ;  /* 0x0000d00801007387 */ /* 0x000fe80000100800 */
[----:B------:R-:W-:Y:S01]  /*3c830*/  STL.64 [R1+0xd8], R10 ;  /* 0x0000d80a01007387 */ /* 0x000fe20000100a00 */
[----:B------:R-:W-:Y:S06]  /*3c840*/  BAR.SYNC.DEFER_BLOCKING 0x0 ;  /* 0x0000000000007b1d */ /* 0x000fec0000010000 */
[----:B------:R-:W0:Y:S02]  /*3c850*/  LDS.128 R8, [R252] ;  /* 0x00000000fc087984 */ /* 0x000e240000000c00 */
[----:B------:R-:W-:Y:S06]  /*3c860*/  BAR.SYNC.DEFER_BLOCKING 0x0 ;  /* 0x0000000000007b1d */ /* 0x000fec0000010000 */
[----:B0-----:R-:W-:Y:S04]  /*3c870*/  STL.64 [R1+0xc0], R8 ;  /* 0x0000c00801007387 */ /* 0x001fe80000100a00 */
[----:B------:R-:W-:Y:S04]  /*3c880*/  STL.64 [R1+0xc8], R10 ;  /* 0x0000c80a01007387 */ /* 0x000fe80000100a00 */
[----:B------:R-:W2:Y:S04]  /*3c890*/  LDL.LU R140, [R1+0x630] ;  /* 0x00063000018c7983 */ /* 0x000ea80000300800 */
[----:B------:R-:W2:Y:S04]  /*3c8a0*/  LDL.LU R141, [R1+0x634] ;  /* 0x00063400018d7983 */ /* 0x000ea80000300800 */
[----:B------:R-:W2:Y:S04]  /*3c8b0*/  LDL.LU R142, [R1+0x638] ;  /* 0x00063800018e7983 */ /* 0x000ea80000300800 */
[----:B------:R-:W2:Y:S04]  /*3c8c0*/  LDL.LU R143, [R1+0x63c] ;  /* 0x00063c00018f7983 */ /* 0x000ea80000300800 */
[----:B------:R-:W-:Y:S01]  /*3c8d0*/  STSM.16.M88.4 [R2], R156 ;  /* 0x0000009c02007844 */ /* 0x000fe20000000200 */
[----:B------:R-:W-:Y:S06]  /*3c8e0*/  BAR.SYNC.DEFER_BLOCKING 0x0 ;  /* 0x0000000000007b1d */ /* 0x000fec0000010000 */
[----:B------:R-:W0:Y:S02]  /*3c8f0*/  LDS.128 R8, [R252] ;  /* 0x00000000fc087984 */ /* 0x000e240000000c00 */
[----:B------:R-:W-:Y:S06]  /*3c900*/  BAR.SYNC.DEFER_BLOCKING 0x0 ;  /* 0x0000000000007b1d */ /* 0x000fec0000010000 */
[----:B0-----:R-:W-:Y:S01]  /*3c910*/  STL [R1+0xb0], R8 ;  /* 0x0000b00801007387 */ /* 0x001fe20000100800 */
[----:B------:R-:W-:-:S02]  /*3c920*/  IMAD.MOV.U32 R0, RZ, RZ, R9 ;  /* 0x000000ffff007224 */ /* 0x000fc400078e0009 */
[----:B------:R-:W-:Y:S01]  /*3c930*/  IMAD.MOV.U32 R49, RZ, RZ, R10 ;  /* 0x000000ffff317224 */ /* 0x000fe200078e000a */
[----:B------:R-:W-:Y:S04]  /*3c940*/  STL [R1+0xbc], R11 ;  /* 0x0000bc0b01007387 */ /* 0x000fe80000100800 */
        /* <DEDUP_REMOVED lines=9> */
[----:B------:R1:W-:Y:S04]  /*3c9e0*/  STL [R1+0x1414], R49 ;  /* 0x0014143101007387 */ /* 0x0003e80000100800 */
[----:B0-----:R-:W-:Y:S01]  /*3c9f0*/  STL [R1+0xa4], R9 ;  /* 0x0000a40901007387 */ /* 0x001fe20000100800 */
[----:B-1----:R-:W-:-:S03]  /*3ca00*/  IMAD.MOV.U32 R49, RZ, RZ, R8 ;  /* 0x000000ffff317224 */ /* 0x002fc600078e0008 */
[----:B------:R-:W-:Y:S01]  /*3ca10*/  STL.64 [R1+0xa8], R10 ;  /* 0x0000a80a01007387 */ /* 0x000fe20000100a00 */
[----:B------:R-:W-:Y:S06]  /*3ca20*/  BAR.SYNC.DEFER_BLOCKING 0x0 ;  /* 0x0000000000007b1d */ /* 0x000fec0000010000 */
[----:B------:R-:W0:Y:S02]  /*3ca30*/  LDS.128 R8, [R252] ;  /* 0x00000000fc087984 */ /* 0x000e240000000c00 */
[----:B------:R-:W-:Y:S06]  /*3ca40*/  BAR.SYNC.DEFER_BLOCKING 0x0 ;  /* 0x0000000000007b1d */ /* 0x000fec0000010000 */
[----:B------:R1:W-:Y:S04]  /*3ca50*/  STSM.16.M88.4 [R2], R148 ;  /* 0x0000009402007844 */ /* 0x0003e80000000200 */
[----:B0-----:R-:W-:Y:S04]  /*3ca60*/  STL.64 [R1+0x90], R8 ;  /* 0x0000900801007387 */ /* 0x001fe80000100a00 */
[----:B------:R-:W-:Y:S01]  /*3ca70*/  STL.64 [R1+0x98], R10 ;  /* 0x0000980a01007387 */ /* 0x000fe20000100a00 */
[----:B------:R-:W-:Y:S06]  /*3ca80*/  BAR.SYNC.DEFER_BLOCKING 0x0 ;  /* 0x0000000000007b1d */ /* 0x000fec0000010000 */
[----:B------:R-:W3:Y:S04]  /*3ca90*/  LDL.LU R116, [R1+0x650] ;  /* 0x0006500001747983 */ /* 0x000ee80000300800 */
[----:B------:R-:W3:Y:S04]  /*3caa0*/  LDL.LU R117, [R1+0x654] ;  /* 0x0006540001757983 */ /* 0x000ee80000300800 */
[----:B------:R-:W3:Y:S04]  /*3cab0*/  LDL.LU R118, [R1+0x658] ;  /* 0x0006580001767983 */ /* 0x000ee80000300800 */
[----:B------:R-:W3:Y:S04]  /*3cac0*/  LDL.LU R119, [R1+0x65c] ;  /* 0x00065c0001777983 */ /* 0x000ee80000300800 */
[----:B------:R-:W0:Y:S01]  /*3cad0*/  LDS.128 R8, [R252] ;  /* 0x00000000fc087984 */ /* 0x000e220000000c00 */
[----:B------:R-:W-:Y:S06]  /*3cae0*/  BAR.SYNC.DEFER_BLOCKING 0x0 ;  /* 0x0000000000007b1d */ /* 0x000fec0000010000 */
[----:B-1----:R-:W4:Y:S04]  /*3caf0*/  LDL.LU R148, [R1+0x660] ;  /* 0x0006600001947983 */ /* 0x002f280000300800 */
[----:B--2---:R-:W-:Y:S04]  /*3cb00*/  STSM.16.M88.4 [R2], R140 ;  /* 0x0000008c02007844 */ /* 0x004fe80000000200 */
[----:B0-----:R-:W-:Y:S04]  /*3cb10*/  STL.64 [R1+0x80], R8 ;  /* 0x0000800801007387 */ /* 0x001fe80000100a00 */
[----:B------:R-:W-:Y:S01]  /*3cb20*/  STL.64 [R1+0x88], R10 ;  /* 0x0000880a01007387 */ /* 0x000fe20000100a00 */
[----:B------:R-:W-:Y:S06]  /*3cb30*/  BAR.SYNC.DEFER_BLOCKING 0x0 ;  /* 0x0000000000007b1d */ /* 0x000fec0000010000 */
[----:B------:R-:W4:Y:S04]  /*3cb40*/  LDL.LU R149, [R1+0x664] ;  /* 0x0006640001957983 */ /* 0x000f280000300800 */
[----:B------:R-:W4:Y:S04]  /*3cb50*/  LDL.LU R150, [R1+0x668] ;  /* 0x0006680001967983 */ /* 0x000f280000300800 */
[----:B------:R-:W4:Y:S04]  /*3cb60*/  LDL.LU R151, [R1+0x66c] ;  /* 0x00066c0001977983 */ /* 0x000f280000300800 */
        /* <DEDUP_REMOVED lines=16> */
[----:B------:R0:W-:Y:S01]  /*3cc70*/  STSM.16.M88.4 [R2], R156 ;  /* 0x0000009c02007844 */ /* 0x0001e20000000200 */
[----:B------:R-:W-:Y:S06]  /*3cc80*/  BAR.SYNC.DEFER_BLOCKING 0x0 ;  /* 0x0000000000007b1d */ /* 0x000fec0000010000 */
[----:B0-----:R-:W2:Y:S04]  /*3cc90*/  LDL.LU R156, [R1+0x6a0] ;  /* 0x0006a000019c7983 */ /* 0x001ea80000300800 */
[----:B------:R-:W2:Y:S04]  /*3cca0*/  LDL.LU R157, [R1+0x6a4] ;  /* 0x0006a400019d7983 */ /* 0x000ea80000300800 */
[----:B------:R-:W2:Y:S04]  /*3ccb0*/  LDL.LU R158, [R1+0x6a8] ;  /* 0x0006a800019e7983 */ /* 0x000ea80000300800 */
[----:B------:R-:W0:Y:S01]  /*3ccc0*/  LDS.128 R8, [R252] ;  /* 0x00000000fc087984 */ /* 0x000e220000000c00 */
[----:B------:R-:W-:Y:S06]  /*3ccd0*/  BAR.SYNC.DEFER_BLOCKING 0x0 ;  /* 0x0000000000007b1d */ /* 0x000fec0000010000 */
[----:B------:R-:W2:Y:S04]  /*3cce0*/  LDL.LU R159, [R1+0x6ac] ;  /* 0x0006ac00019f7983 */ /* 0x000ea80000300800 */
[----:B0-----:R-:W-:Y:S04]  /*3ccf0*/  STL.64 [R1+0x60], R8 ;  /* 0x0000600801007387 */ /* 0x001fe80000100a00 */
[----:B------:R-:W-:Y:S04]  /*3cd00*/  STL.64 [R1+0x68], R10 ;  /* 0x0000680a01007387 */ /* 0x000fe80000100a00 */
[----:B---3--:R-:W-:Y:S01]  /*3cd10*/  STSM.16.M88.4 [R2], R116 ;  /* 0x0000007402007844 */ /* 0x008fe20000000200 */
[----:B------:R-:W-:Y:S06]  /*3cd20*/  BAR.SYNC.DEFER_BLOCKING 0x0 ;  /* 0x0000000000007b1d */ /* 0x000fec0000010000 */
[----:B------:R-:W0:Y:S02]  /*3cd30*/  LDS.128 R8, [R252] ;  /* 0x00000000fc087984 */ /* 0x000e240000000c00 */
[----:B------:R-:W-:Y:S06]  /*3cd40*/  BAR.SYNC.DEFER_BLOCKING 0x0 ;  /* 0x0000000000007b1d */ /* 0x000fec0000010000 */
[----:B----4-:R1:W-:Y:S01]  /*3cd50*/  STSM.16.M88.4 [R2], R148 ;  /* 0x0000009402007844 */ /* 0x0103e20000000200 */
[----:B0-----:R-:W-:-:S03]  /*3cd60*/  IMAD.MOV.U32 R48, RZ, RZ, R9 ;  /* 0x000000ffff307224 */ /* 0x001fc600078e0009 */
[----:B------:R-:W-:Y:S04]  /*3cd70*/  STL [R1+0x50], R8 ;  /* 0x0000500801007387 */ /* 0x000fe80000100800 */
[----:B------:R-:W-:Y:S01]  /*3cd80*/  STL.64 [R1+0x58], R10 ;  /* 0x0000580a01007387 */ /* 0x000fe20000100a00 */
[----:B------:R-:W-:Y:S06]  /*3cd90*/  BAR.SYNC.DEFER_BLOCKING 0x0 ;  /* 0x0000000000007b1d */ /* 0x000fec0000010000 */
[----:B-1----:R-:W3:Y:S04]  /*3cda0*/  LDL.LU R148, [R1+0x6b0] ;  /* 0x0006b00001947983 */ /* 0x002ee80000300800 */
[----:B------:R-:W3:Y:S04]  /*3cdb0*/  LDL.LU R149, [R1+0x6b4] ;  /* 0x0006b40001957983 */ /* 0x000ee80000300800 */
[----:B------:R-:W3:Y:S04]  /*3cdc0*/  LDL.LU R150, [R1+0x6b8] ;  /* 0x0006b80001967983 */ /* 0x000ee80000300800 */
[----:B------:R-:W3:Y:S04]  /*3cdd0*/  LDL.LU R151, [R1+0x6bc] ;  /* 0x0006bc0001977983 */ /* 0x000ee80000300800 */
[----:B------:R-:W0:Y:S01]  /*3cde0*/  LDS.128 R8, [R252] ;  /* 0x00000000fc087984 */ /* 0x000e220000000c00 */
[----:B------:R-:W-:Y:S06]  /*3cdf0*/  BAR.SYNC.DEFER_BLOCKING 0x0 ;  /* 0x0000000000007b1d */ /* 0x000fec0000010000 */
[----:B--2---:R-:W-:Y:S04]  /*3ce00*/  STSM.16.M88.4 [R2], R124 ;  /* 0x0000007c02007844 */ /* 0x004fe80000000200 */
[----:B0-----:R-:W-:Y:S04]  /*3ce10*/  STL.64 [R1+0x40], R8 ;  /* 0x0000400801007387 */ /* 0x001fe80000100a00 */
[----:B------:R-:W-:Y:S01]  /*3ce20*/  STL.64 [R1+0x48], R10 ;  /* 0x0000480a01007387 */ /* 0x000fe20000100a00 */
[----:B------:R-:W-:Y:S06]  /*3ce30*/  BAR.SYNC.DEFER_BLOCKING 0x0 ;  /* 0x0000000000007b1d */ /* 0x000fec0000010000 */
[----:B------:R-:W0:Y:S02]  /*3ce40*/  LDS.128 R8, [R252] ;  /* 0x00000000fc087984 */ /* 0x000e240000000c00 */
[----:B------:R-:W-:Y:S06]  /*3ce50*/  BAR.SYNC.DEFER_BLOCKING 0x0 ;  /* 0x0000000000007b1d */ /* 0x000fec0000010000 */
[----:B------:R-:W-:Y:S04]  /*3ce60*/  STSM.16.M88.4 [R2], R132 ;  /* 0x0000008402007844 */ /* 0x000fe80000000200 */
[----:B0-----:R-:W-:Y:S01]  /*3ce70*/  STL.64 [R1+0x30], R8 ;  /* 0x0000300801007387 */ /* 0x001fe20000100a00 */
[----:B------:R-:W-:-:S03]  /*3ce80*/  IMAD.MOV.U32 R6, RZ, RZ, R10 ;  /* 0x000000ffff067224 */ /* 0x000fc600078e000a */
[----:B------:R-:W-:Y:S01]  /*3ce90*/  STL [R1+0x3c], R11 ;  /* 0x00003c0b01007387 */ /* 0x000fe20000100800 */
[----:B------:R-:W-:Y:S06]  /*3cea0*/  BAR.SYNC.DEFER_BLOCKING 0x0 ;  /* 0x0000000000007b1d */ /* 0x000fec0000010000 */
[----:B------:R-:W0:Y:S02]  /*3ceb0*/  LDS.128 R8, [R252] ;  /* 0x00000000fc087984 */ /* 0x000e240000000c00 */
[----:B------:R-:W-:Y:S06]  /*3cec0*/  BAR.SYNC.DEFER_BLOCKING 0x0 ;  /* 0x0000000000007b1d */ /* 0x000fec0000010000 */
[----:B------:R-:W-:Y:S04]  /*3ced0*/  STSM.16.M88.4 [R2], R140 ;  /* 0x0000008c02007844 */ /* 0x000fe80000000200 */
[----:B------:R1:W-:Y:S04]  /*3cee0*/  STL [R1+0x1404], R6 ;  /* 0x0014040601007387 */ /* 0x0003e80000100800 */
[----:B0-----:R-:W-:Y:S01]  /*3cef0*/  STL [R1+0x24], R9 ;  /* 0x0000240901007387 */ /* 0x001fe20000100800 */
[----:B-1----:R-:W-:-:S03]  /*3cf00*/  IMAD.MOV.U32 R6, RZ, RZ, R8 ;  /* 0x000000ffff067224 */ /* 0x002fc600078e0008 */
        /* <DEDUP_REMOVED lines=10> */
[----:B------:R0:W-:Y:S01]  /*3cfb0*/  STSM.16.M88.4 [R2], R156 ;  /* 0x0000009c02007844 */ /* 0x0001e20000000200 */
[----:B------:R-:W-:Y:S06]  /*3cfc0*/  BAR.SYNC.DEFER_BLOCKING 0x0 ;  /* 0x0000000000007b1d */ /* 0x000fec0000010000 */
[----:B0-----:R-:W4:Y:S04]  /*3cfd0*/  LDL.LU R156, [R1+0x6d0] ;  /* 0x0006d000019c7983 */ /* 0x001f280000300800 */
[----:B------:R-:W4:Y:S04]  /*3cfe0*/  LDL.LU R157, [R1+0x6d4] ;  /* 0x0006d400019d7983 */ /* 0x000f280000300800 */
[----:B------:R-:W4:Y:S04]  /*3cff0*/  LDL.LU R158, [R1+0x6d8] ;  /* 0x0006d800019e7983 */ /* 0x000f280000300800 */
[----:B------:R-:W4:Y:S04]  /*3d000*/  LDL.LU R159, [R1+0x6dc] ;  /* 0x0006dc00019f7983 */ /* 0x000f280000300800 */
[----:B------:R-:W0:Y:S01]  /*3d010*/  LDS.128 R8, [R252] ;  /* 0x00000000fc087984 */ /* 0x000e220000000c00 */
[----:B------:R-:W-:Y:S06]  /*3d020*/  BAR.SYNC.DEFER_BLOCKING 0x0 ;  /* 0x0000000000007b1d */ /* 0x000fec0000010000 */
[----:B0-----:R-:W-:Y:S04]  /*3d030*/  STL.64 [R1], R8 ;  /* 0x0000000801007387 */ /* 0x001fe80000100a00 */
[----:B------:R-:W-:Y:S04]  /*3d040*/  STL.64 [R1+0x8], R10 ;  /* 0x0000080a01007387 */ /* 0x000fe80000100a00 */
        /* <DEDUP_REMOVED lines=15> */
[----:B---3--:R0:W-:Y:S04]  /*3d140*/  STSM.16.M88.4 [R2], R148 ;  /* 0x0000009402007844 */ /* 0x0081e80000000200 */
[----:B------:R-:W3:Y:S01]  /*3d150*/  LDL.LU R143, [R1+0x71c] ;  /* 0x00071c00018f7983 */ /* 0x000ee20000300800 */
[----:B------:R-:W-:Y:S06]  /*3d160*/  BAR.SYNC.DEFER_BLOCKING 0x0 ;  /* 0x0000000000007b1d */ /* 0x000fec0000010000 */
[----:B0-----:R-:W3:Y:S04]  /*3d170*/  LDL.LU R148, [R1+0x720] ;  /* 0x0007200001947983 */ /* 0x001ee80000300800 */
[----:B------:R-:W3:Y:S04]  /*3d180*/  LDL.LU R149, [R1+0x724] ;  /* 0x0007240001957983 */ /* 0x000ee80000300800 */
[----:B------:R-:W3:Y:S04]  /*3d190*/  LDL.LU R150, [R1+0x728] ;  /* 0x0007280001967983 */ /* 0x000ee80000300800 */
[----:B------:R-:W3:Y:S04]  /*3d1a0*/  LDL.LU R151, [R1+0x72c] ;  /* 0x00072c0001977983 */ /* 0x000ee80000300800 */
[----:B------:R-:W0:Y:S01]  /*3d1b0*/  LDS.128 R248, [R252] ;  /* 0x00000000fcf87984 */ /* 0x000e220000000c00 */
[----:B------:R-:W-:Y:S06]  /*3d1c0*/  BAR.SYNC.DEFER_BLOCKING 0x0 ;  /* 0x0000000000007b1d */ /* 0x000fec0000010000 */
[----:B--2---:R-:W-:Y:S02]  /*3d1d0*/  STSM.16.M88.4 [R2], R108 ;  /* 0x0000006c02007844 */ /* 0x004fe40000000200 */
[----:B------:R-:W-:Y:S06]  /*3d1e0*/  BAR.SYNC.DEFER_BLOCKING 0x0 ;  /* 0x0000000000007b1d */ /* 0x000fec0000010000 */
[----:B------:R-:W1:Y:S02]  /*3d1f0*/  LDS.128 R244, [R252] ;  /* 0x00000000fcf47984 */ /* 0x000e640000000c00 */
[----:B------:R-:W-:Y:S06]  /*3d200*/  BAR.SYNC.DEFER_BLOCKING 0x0 ;  /* 0x0000000000007b1d */ /* 0x000fec0000010000 */
[----:B----4-:R2:W-:Y:S02]  /*3d210*/  STSM.16.M88.4 [R2], R156 ;  /* 0x0000009c02007844 */ /* 0x0105e40000000200 */
[----:B------:R-:W-:Y:S06]  /*3d220*/  BAR.SYNC.DEFER_BLOCKING 0x0 ;  /* 0x0000000000007b1d */ /* 0x000fec0000010000 */
[----:B--2---:R-:W2:Y:S04]  /*3d230*/  LDL.LU R156, [R1+0x730] ;  /* 0x00073000019c7983 */ /* 0x004ea80000300800 */
[----:B------:R-:W2:Y:S04]  /*3d240*/  LDL.LU R157, [R1+0x734] ;  /* 0x00073400019d7983 */ /* 0x000ea80000300800 */
[----:B------:R-:W2:Y:S04]  /*3d250*/  LDL.LU R158, [R1+0x738] ;  /* 0x00073800019e7983 */ /* 0x000ea80000300800 */
[----:B------:R-:W4:Y:S01]  /*3d260*/  LDS.128 R240, [R252] ;  /* 0x00000000fcf07984 */ /* 0x000f220000000c00 */
[----:B------:R-:W-:Y:S06]  /*3d270*/  BAR.SYNC.DEFER_BLOCKING 0x0 ;  /* 0x0000000000007b1d */ /* 0x000fec0000010000 */
[----:B------:R-:W2:Y:S04]  /*3d280*/  LDL.LU R159, [R1+0x73c] ;  /* 0x00073c00019f7983 */ /* 0x000ea80000300800 */
[----:B------:R-:W4:Y:S04]  /*3d290*/  LDL.LU R108, [R1+0x740] ;  /* 0x00074000016c7983 */ /* 0x000f280000300800 */
[----:B------:R-:W4:Y:S04]  /*3d2a0*/  LDL.LU R109, [R1+0x744] ;  /* 0x00074400016d7983 */ /* 0x000f280000300800 */
[----:B------:R-:W4:Y:S04]  /*3d2b0*/  LDL.LU R110, [R1+0x748] ;  /* 0x00074800016e7983 */ /* 0x000f280000300800 */
[----:B------:R-:W-:Y:S01]  /*3d2c0*/  STSM.16.M88.4 [R2], R116 ;  /* 0x0000007402007844 */ /* 0x000fe20000000200 */
[----:B------:R-:W-:Y:S06]  /*3d2d0*/  BAR.SYNC.DEFER_BLOCKING 0x0 ;  /* 0x0000000000007b1d */ /* 0x000fec0000010000 */
[----:B------:R-:W4:Y:S04]  /*3d2e0*/  LDL.LU R111, [R1+0x74c] ;  /* 0x00074c00016f7983 */ /* 0x000f280000300800 */
[----:B------:R-:W1:Y:S01]  /*3d2f0*/  LDS.128 R236, [R252] ;  /* 0x00000000fcec7984 */ /* 0x000e620000000c00 */
[----:B------:R-:W-:Y:S06]  /*3d300*/  BAR.SYNC.DEFER_BLOCKING 0x0 ;  /* 0x0000000000007b1d */ /* 0x000fec0000010000 */
[----:B------:R-:W-:Y:S02]  /*3d310*/  STSM.16.M88.4 [R2], R124 ;  /* 0x0000007c02007844 */ /* 0x000fe40000000200 */
[----:B------:R-:W-:Y:S06]  /*3d320*/  BAR.SYNC.DEFER_BLOCKING 0x0 ;  /* 0x0000000000007b1d */ /* 0x000fec0000010000 */
[----:B------:R-:W1:Y:S02]  /*3d330*/  LDS.128 R232, [R252] ;  /* 0x00000000fce87984 */ /* 0x000e640000000c00 */
[----:B------:R-:W-:Y:S06]  /*3d340*/  BAR.SYNC.DEFER_BLOCKING 0x0 ;  /* 0x0000000000007b1d */ /* 0x000fec0000010000 */
[----:B------:R-:W-:Y:S02]  /*3d350*/  STSM.16.M88.4 [R2], R132 ;  /* 0x0000008402007844 */ /* 0x000fe40000000200 */
[----:B------:R-:W-:Y:S06]  /*3d360*/  BAR.SYNC.DEFER_BLOCKING 0x0 ;  /* 0x0000000000007b1d */ /* 0x000fec0000010000 */
[----:B------:R-:W1:Y:S02]  /*3d370*/  LDS.128 R228, [R252] ;  /* 0x00000000fce47984 */ /* 0x000e640000000c00 */
[----:B------:R-:W-:Y:S06]  /*3d380*/  BAR.SYNC.DEFER_BLOCKING 0x0 ;  /* 0x0000000000007b1d */ /* 0x000fec0000010000 */
[----:B---3--:R-:W-:Y:S02]  /*3d390*/  STSM.16.M88.4 [R2], R140 ;  /* 0x0000008c02007844 */ /* 0x008fe40000000200 */
[----:B------:R-:W-:Y:S06]  /*3d3a0*/  BAR.SYNC.DEFER_BLOCKING 0x0 ;  /* 0x0000000000007b1d */ /* 0x000fec0000010000 */
[----:B------:R-:W3:Y:S02]  /*3d3b0*/  LDS.128 R224, [R252] ;  /* 0x00000000fce07984 */ /* 0x000ee40000000c00 */
[----:B------:R-:W-:Y:S06]  /*3d3c0*/  BAR.SYNC.DEFER_BLOCKING 0x0 ;  /* 0x0000000000007b1d */ /* 0x000fec0000010000 */
[----:B------:R0:W-:Y:S02]  /*3d3d0*/  STSM.16.M88.4 [R2], R148 ;  /* 0x0000009402007844 */ /* 0x0001e40000000200 */
[----:B------:R-:W-:Y:S06]  /*3d3e0*/  BAR.SYNC.DEFER_BLOCKING 0x0 ;  /* 0x0000000000007b1d */ /* 0x000fec0000010000 */
[----:B0-----:R-:W3:Y:S04]  /*3d3f0*/  LDL.LU R148, [R1+0x750] ;  /* 0x0007500001947983 */ /* 0x001ee80000300800 */
[----:B------:R-:W3:Y:S04]  /*3d400*/  LDL.LU R149, [R1+0x754] ;  /* 0x0007540001957983 */ /* 0x000ee80000300800 */
        /* <DEDUP_REMOVED lines=14> */
[----:B------:R-:W0:Y:S01]  /*3d4f0*/  LDS.128 R220, [R252] ;  /* 0x00000000fcdc7984 */ /* 0x000e220000000c00 */
[----:B------:R-:W-:Y:S06]  /*3d500*/  BAR.SYNC.DEFER_BLOCKING 0x0 ;  /* 0x0000000000007b1d */ /* 0x000fec0000010000 */
[----:B------:R-:W3:Y:S04]  /*3d510*/  LDL.LU R140, [R1+0x790] ;  /* 0x00079000018c7983 */ /* 0x000ee80000300800 */
[----:B------:R-:W3:Y:S04]  /*3d520*/  LDL.LU R141, [R1+0x794] ;  /* 0x00079400018d7983 */ /* 0x000ee80000300800 */
[----:B------:R-:W3:Y:S04]  /*3d530*/  LDL.LU R142, [R1+0x798] ;  /* 0x00079800018e7983 */ /* 0x000ee80000300800 */
[----:B------:R-:W3:Y:S04]  /*3d540*/  LDL.LU R143, [R1+0x79c] ;  /* 0x00079c00018f7983 */ /* 0x000ee80000300800 */
[----:B--2---:R2:W-:Y:S01]  /*3d550*/  STSM.16.M88.4 [R2], R156 ;  /* 0x0000009c02007844 */ /* 0x0045e20000000200 */
[----:B------:R-:W-:Y:S06]  /*3d560*/  BAR.SYNC.DEFER_BLOCKING 0x0 ;  /* 0x0000000000007b1d */ /* 0x000fec0000010000 */
[----:B--2---:R-:W2:Y:S04]  /*3d570*/  LDL.LU R156, [R1+0x7a0] ;  /* 0x0007a000019c7983 */ /* 0x004ea80000300800 */
[----:B------:R-:W2:Y:S04]  /*3d580*/  LDL.LU R157, [R1+0x7a4] ;  /* 0x0007a400019d7983 */ /* 0x000ea80000300800 */
[----:B------:R-:W2:Y:S04]  /*3d590*/  LDL.LU R158, [R1+0x7a8] ;  /* 0x0007a800019e7983 */ /* 0x000ea80000300800 */
[----:B------:R-:W0:Y:S01]  /*3d5a0*/  LDS.128 R216, [R252] ;  /* 0x00000000fcd87984 */ /* 0x000e220000000c00 */
[----:B------:R-:W-:Y:S06]  /*3d5b0*/  BAR.SYNC.DEFER_BLOCKING 0x0 ;  /* 0x0000000000007b1d */ /* 0x000fec0000010000 */
[----:B------:R-:W2:Y:S04]  /*3d5c0*/  LDL.LU R159, [R1+0x7ac] ;  /* 0x0007ac00019f7983 */ /* 0x000ea80000300800 */
[----:B----4-:R-:W-:Y:S01]  /*3d5d0*/  STSM.16.M88.4 [R2], R108 ;  /* 0x0000006c02007844 */ /* 0x010fe20000000200 */
[----:B------:R-:W-:Y:S06]  /*3d5e0*/  BAR.SYNC.DEFER_BLOCKING 0x0 ;  /* 0x0000000000007b1d */ /* 0x000fec0000010000 */
[----:B------:R-:W4:Y:S02]  /*3d5f0*/  LDS.128 R212, [R252] ;  /* 0x00000000fcd47984 */ /* 0x000f240000000c00 */
[----:B------:R-:W-:Y:S06]  /*3d600*/  BAR.SYNC.DEFER_BLOCKING 0x0 ;  /* 0x0000000000007b1d */ /* 0x000fec0000010000 */
[----:B---3--:R3:W-:Y:S02]  /*3d610*/  STSM.16.M88.4 [R2], R148 ;  /* 0x0000009402007844 */ /* 0x0087e40000000200 */
[----:B------:R-:W-:Y:S06]  /*3d620*/  BAR.SYNC.DEFER_BLOCKING 0x0 ;  /* 0x0000000000007b1d */ /* 0x000fec0000010000 */
[----:B---3--:R-:W3:Y:S04]  /*3d630*/  LDL.LU R148, [R1+0x7b0] ;  /* 0x0007b00001947983 */ /* 0x008ee80000300800 */
[----:B------:R-:W3:Y:S04]  /*3d640*/  LDL.LU R149, [R1+0x7b4] ;  /* 0x0007b40001957983 */ /* 0x000ee80000300800 */
[----:B------:R-:W3:Y:S04]  /*3d650*/  LDL.LU R150, [R1+0x7b8] ;  /* 0x0007b80001967983 */ /* 0x000ee80000300800 */
[----:B------:R-:W4:Y:S01]  /*3d660*/  LDS.128 R208, [R252] ;  /* 0x00000000fcd07984 */ /* 0x000f220000000c00 */
[----:B------:R-:W-:Y:S06]  /*3d670*/  BAR.SYNC.DEFER_BLOCKING 0x0 ;  /* 0x0000000000007b1d */ /* 0x000fec0000010000 */
[----:B------:R-:W3:Y:S04]  /*3d680*/  LDL.LU R151, [R1+0x7bc] ;  /* 0x0007bc0001977983 */ /* 0x000ee80000300800 */
[----:B------:R-:W4:Y:S04]  /*3d690*/  LDL.LU R108, [R1+0x7c0] ;  /* 0x0007c000016c7983 */ /* 0x000f280000300800 */
[----:B------:R-:W4:Y:S04]  /*3d6a0*/  LDL.LU R109, [R1+0x7c4] ;  /* 0x0007c400016d7983 */ /* 0x000f280000300800 */
[----:B------:R-:W4:Y:S04]  /*3d6b0*/  LDL.LU R110, [R1+0x7c8] ;  /* 0x0007c800016e7983 */ /* 0x000f280000300800 */
[----:B------:R-:W-:Y:S01]  /*3d6c0*/  STSM.16.M88.4 [R2], R116 ;  /* 0x0000007402007844 */ /* 0x000fe20000000200 */
[----:B------:R-:W-:Y:S06]  /*3d6d0*/  BAR.SYNC.DEFER_BLOCKING 0x0 ;  /* 0x0000000000007b1d */ /* 0x000fec0000010000 */
[----:B------:R-:W4:Y:S04]  /*3d6e0*/  LDL.LU R111, [R1+0x7cc] ;  /* 0x0007cc00016f7983 */ /* 0x000f280000300800 */
[----:B------:R-:W0:Y:S01]  /*3d6f0*/  LDS.128 R204, [R252] ;  /* 0x00000000fccc7984 */ /* 0x000e220000000c00 */
[----:B------:R-:W-:Y:S06]  /*3d700*/  BAR.SYNC.DEFER_BLOCKING 0x0 ;  /* 0x0000000000007b1d */ /* 0x000fec0000010000 */
[----:B------:R-:W-:Y:S02]  /*3d710*/  STSM.16.M88.4 [R2], R124 ;  /* 0x0000007c02007844 */ /* 0x000fe40000000200 */
[----:B------:R-:W-:Y:S06]  /*3d720*/  BAR.SYNC.DEFER_BLOCKING 0x0 ;  /* 0x0000000000007b1d */ /* 0x000fec0000010000 */
[----:B------:R-:W0:Y:S02]  /*3d730*/  LDS.128 R200, [R252] ;  /* 0x00000000fcc87984 */ /* 0x000e240000000c00 */
        /* <DEDUP_REMOVED lines=9> */
[----:B--2---:R2:W-:Y:S02]  /*3d7d0*/  STSM.16.M88.4 [R2], R156 ;  /* 0x0000009c02007844 */ /* 0x0045e40000000200 */
[----:B------:R-:W-:Y:S06]  /*3d7e0*/  BAR.SYNC.DEFER_BLOCKING 0x0 ;  /* 0x0000000000007b1d */ /* 0x000fec0000010000 */
[----:B--2---:R-:W2:Y:S04]  /*3d7f0*/  LDL.LU R156, [R1+0x7d0] ;  /* 0x0007d000019c7983 */ /* 0x004ea80000300800 */
        /* <DEDUP_REMOVED lines=15> */
[----:B------:R-:W0:Y:S01]  /*3d8f0*/  LDS.128 R12, [R252] ;  /* 0x00000000fc0c7984 */ /* 0x000e220000000c00 */
[----:B------:R-:W-:Y:S06]  /*3d900*/  BAR.SYNC.DEFER_BLOCKING 0x0 ;  /* 0x0000000000007b1d */ /* 0x000fec0000010000 */
[----:B------:R-:W2:Y:S04]  /*3d910*/  LDL.LU R140, [R1+0xb00] ;  /* 0x000b0000018c7983 */ /* 0x000ea80000300800 */
[----:B------:R-:W2:Y:S04]  /*3d920*/  LDL.LU R141, [R1+0xb04] ;  /* 0x000b0400018d7983 */ /* 0x000ea80000300800 */
[----:B------:R-:W2:Y:S04]  /*3d930*/  LDL.LU R142, [R1+0xb08] ;  /* 0x000b0800018e7983 */ /* 0x000ea80000300800 */
[----:B------:R-:W2:Y:S04]  /*3d940*/  LDL.LU R143, [R1+0xb0c] ;  /* 0x000b0c00018f7983 */ /* 0x000ea80000300800 */
[----:B---3--:R3:W-:Y:S01]  /*3d950*/  STSM.16.M88.4 [R2], R148 ;  /* 0x0000009402007844 */ /* 0x0087e20000000200 */
[----:B------:R-:W-:Y:S06]  /*3d960*/  BAR.SYNC.DEFER_BLOCKING 0x0 ;  /* 0x0000000000007b1d */ /* 0x000fec0000010000 */
[----:B---3--:R-:W3:Y:S04]  /*3d970*/  LDL.LU R148, [R1+0xb10] ;  /* 0x000b100001947983 */ /* 0x008ee80000300800 */
[----:B------:R-:W3:Y:S04]  /*3d980*/  LDL.LU R149, [R1+0xb14] ;  /* 0x000b140001957983 */ /* 0x000ee80000300800 */
[----:B------:R-:W3:Y:S04]  /*3d990*/  LDL.LU R150, [R1+0xb18] ;  /* 0x000b180001967983 */ /* 0x000ee80000300800 */
[----:B------:R-:W0:Y:S01]  /*3d9a0*/  LDS.128 R16, [R252] ;  /* 0x00000000fc107984 */ /* 0x000e220000000c00 */
[----:B------:R-:W-:Y:S06]  /*3d9b0*/  BAR.SYNC.DEFER_BLOCKING 0x0 ;  /* 0x0000000000007b1d */ /* 0x000fec0000010000 */
[----:B------:R-:W3:Y:S04]  /*3d9c0*/  LDL.LU R151, [R1+0xb1c] ;  /* 0x000b1c0001977983 */ /* 0x000ee80000300800 */
[----:B----4-:R-:W-:Y:S01]  /*3d9d0*/  STSM.16.M88.4 [R2], R108 ;  /* 0x0000006c02007844 */ /* 0x010fe20000000200 */
[----:B------:R-:W-:Y:S06]  /*3d9e0*/  BAR.SYNC.DEFER_BLOCKING 0x0 ;  /* 0x0000000000007b1d */ /* 0x000fec0000010000 */
[----:B------:R-:W4:Y:S02]  /*3d9f0*/  LDS.128 R20, [R252] ;  /* 0x00000000fc147984 */ /* 0x000f240000000c00 */
[----:B------:R-:W-:Y:S06]  /*3da00*/  BAR.SYNC.DEFER_BLOCKING 0x0 ;  /* 0x0000000000007b1d */ /* 0x000fec0000010000 */
[----:B--2---:R2:W-:Y:S02]  /*3da10*/  STSM.16.M88.4 [R2], R156 ;  /* 0x0000009c02007844 */ /* 0x0045e40000000200 */
        /* <DEDUP_REMOVED lines=27> */
[----:B---3--:R3:W-:Y:S02]  /*3dbd0*/  STSM.16.M88.4 [R2], R148 ;  /* 0x0000009402007844 */ /* 0x0087e40000000200 */
[----:B------:R-:W-:Y:S06]  /*3dbe0*/  BAR.SYNC.DEFER_BLOCKING 0x0 ;  /* 0x0000000000007b1d */ /* 0x000fec0000010000 */
[----:B---3--:R-:W3:Y:S04]  /*3dbf0*/  LDL.LU R148, [R1+0xb40] ;  /* 0x000b400001947983 */ /* 0x008ee80000300800 */
        /* <DEDUP_REMOVED lines=105> */
[----:B------:R-:W-:Y:S01]  /*3e290*/  STSM.16.M88.4 [R2], R116 ;  /* 0x0000007402007844 */ /* 0x000fe20000000200 */
[----:B------:R-:W-:Y:S06]  /*3e2a0*/  BAR.SYNC.DEFER_BLOCKING 0x0 ;  /* 0x0000000000007b1d */ /* 0x000fec0000010000 */
[----:B------:R-:W4:Y:S02]  /*3e2b0*/  LDS.128 R108, [R252] ;  /* 0x00000000fc6c7984 */ /* 0x000f240000000c00 */
[----:B------:R-:W-:Y:S06]  /*3e2c0*/  BAR.SYNC.DEFER_BLOCKING 0x0 ;  /* 0x0000000000007b1d */ /* 0x000fec0000010000 */
[----:B------:R-:W-:Y:S02]  /*3e2d0*/  STSM.16.M88.4 [R2], R124 ;  /* 0x0000007c02007844 */ /* 0x000fe40000000200 */
[----:B------:R-:W-:Y:S06]  /*3e2e0*/  BAR.SYNC.DEFER_BLOCKING 0x0 ;  /* 0x0000000000007b1d */ /* 0x000fec0000010000 */
[----:B------:R-:W4:Y:S02]  /*3e2f0*/  LDS.128 R112, [R252] ;  /* 0x00000000fc707984 */ /* 0x000f240000000c00 */
[----:B------:R-:W-:Y:S06]  /*3e300*/  BAR.SYNC.DEFER_BLOCKING 0x0 ;  /* 0x0000000000007b1d */ /* 0x000fec0000010000 */
[----:B------:R1:W-:Y:S02]  /*3e310*/  STSM.16.M88.4 [R2], R132 ;  /* 0x0000008402007844 */ /* 0x0003e40000000200 */
[----:B------:R-:W-:Y:S06]  /*3e320*/  BAR.SYNC.DEFER_BLOCKING 0x0 ;  /* 0x0000000000007b1d */ /* 0x000fec0000010000 */
[----:B-1----:R-:W4:Y:S04]  /*3e330*/  LDL.LU R132, [R1+0xe30] ;  /* 0x000e300001847983 */ /* 0x002f280000300800 */
[----:B------:R-:W4:Y:S04]  /*3e340*/  LDL.LU R133, [R1+0xe34] ;  /* 0x000e340001857983 */ /* 0x000f280000300800 */
[----:B------:R-:W4:Y:S04]  /*3e350*/  LDL.LU R134, [R1+0xe38] ;  /* 0x000e380001867983 */ /* 0x000f280000300800 */
[----:B------:R-:W4:Y:S04]  /*3e360*/  LDL.LU R135, [R1+0xe3c] ;  /* 0x000e3c0001877983 */ /* 0x000f280000300800 */
[----:B------:R-:W4:Y:S04]  /*3e370*/  LDL.LU R136, [R1+0xe40] ;  /* 0x000e400001887983 */ /* 0x000f280000300800 */
[----:B------:R-:W4:Y:S04]  /*3e380*/  LDL.LU R137, [R1+0xe44] ;  /* 0x000e440001897983 */ /* 0x000f280000300800 */
[----:B------:R-:W4:Y:S04]  /*3e390*/  LDL.LU R138, [R1+0xe48] ;  /* 0x000e4800018a7983 */ /* 0x000f280000300800 */
[----:B------:R-:W4:Y:S04]  /*3e3a0*/  LDL.LU R139, [R1+0xe4c] ;  /* 0x000e4c00018b7983 */ /* 0x000f280000300800 */
[----:B------:R-:W1:Y:S01]  /*3e3b0*/  LDS.128 R116, [R252] ;  /* 0x00000000fc747984 */ /* 0x000e620000000c00 */
[----:B------:R-:W-:Y:S06]  /*3e3c0*/  BAR.SYNC.DEFER_BLOCKING 0x0 ;  /* 0x0000000000007b1d */ /* 0x000fec0000010000 */
[----:B------:R0:W-:Y:S02]  /*3e3d0*/  STSM.16.M88.4 [R2], R140 ;  /* 0x0000008c02007844 */ /* 0x0001e40000000200 */
[----:B------:R-:W-:Y:S06]  /*3e3e0*/  BAR.SYNC.DEFER_BLOCKING 0x0 ;  /* 0x0000000000007b1d */ /* 0x000fec0000010000 */
        /* <DEDUP_REMOVED lines=8> */
[----:B------:R-:W0:Y:S01]  /*3e470*/  LDS.128 R120, [R252] ;  /* 0x00000000fc787984 */ /* 0x000e220000000c00 */
[----:B------:R-:W-:Y:S06]  /*3e480*/  BAR.SYNC.DEFER_BLOCKING 0x0 ;  /* 0x0000000000007b1d */ /* 0x000fec0000010000 */
[----:B---3--:R3:W-:Y:S02]  /*3e490*/  STSM.16.M88.4 [R2], R148 ;  /* 0x0000009402007844 */ /* 0x0087e40000000200 */
[----:B------:R-:W-:Y:S06]  /*3e4a0*/  BAR.SYNC.DEFER_BLOCKING 0x0 ;  /* 0x0000000000007b1d */ /* 0x000fec0000010000 */
[----:B---3--:R-:W3:Y:S04]  /*3e4b0*/  LDL.LU R148, [R1+0xe70] ;  /* 0x000e700001947983 */ /* 0x008ee80000300800 */
        /* <DEDUP_REMOVED lines=20> */
[----:B------:R-:W2:Y:S04]  /*3e600*/  LDL.LU R163, [R1+0xeac] ;  /* 0x000eac0001a37983 */ /* 0x000ea80000300800 */
[----:B----4-:R-:W-:Y:S01]  /*3e610*/  STSM.16.M88.4 [R2], R132 ;  /* 0x0000008402007844 */ /* 0x010fe20000000200 */
[----:B------:R-:W-:Y:S06]  /*3e620*/  BAR.SYNC.DEFER_BLOCKING 0x0 ;  /* 0x0000000000007b1d */ /* 0x000fec0000010000 */
[----:B------:R-:W4:Y:S02]  /*3e630*/  LDS.128 R132, [R252] ;  /* 0x00000000fc847984 */ /* 0x000f240000000c00 */
[----:B------:R-:W-:Y:S06]  /*3e640*/  BAR.SYNC.DEFER_BLOCKING 0x0 ;  /* 0x0000000000007b1d */ /* 0x000fec0000010000 */
[----:B------:R-:W-:Y:S02]  /*3e650*/  STSM.16.M88.4 [R2], R136 ;  /* 0x0000008802007844 */ /* 0x000fe40000000200 */
        /* <DEDUP_REMOVED lines=11> */
[----:B---3--:R-:W-:Y:S02]  /*3e710*/  STSM.16.M88.4 [R2], R148 ;  /* 0x0000009402007844 */ /* 0x008fe40000000200 */
[----:B------:R-:W-:Y:S06]  /*3e720*/  BAR.SYNC.DEFER_BLOCKING 0x0 ;  /* 0x0000000000007b1d */ /* 0x000fec0000010000 */
[----:B------:R-:W3:Y:S02]  /*3e730*/  LDS.128 R148, [R252] ;  /* 0x00000000fc947984 */ /* 0x000ee40000000c00 */
[----:B------:R-:W-:Y:S06]  /*3e740*/  BAR.SYNC.DEFER_BLOCKING 0x0 ;  /* 0x0000000000007b1d */ /* 0x000fec0000010000 */
[----:B------:R1:W-:Y:S02]  /*3e750*/  STSM.16.M88.4 [R2], R56 ;  /* 0x0000003802007844 */ /* 0x0003e40000000200 */
[----:B------:R-:W-:Y:S06]  /*3e760*/  BAR.SYNC.DEFER_BLOCKING 0x0 ;  /* 0x0000000000007b1d */ /* 0x000fec0000010000 */
[----:B-1----:R-:W4:Y:S04]  /*3e770*/  LDL.LU R56, [R1+0xeb0] ;  /* 0x000eb00001387983 */ /* 0x002f280000300800 */
[----:B------:R-:W4:Y:S04]  /*3e780*/  LDL.LU R57, [R1+0xeb4] ;  /* 0x000eb40001397983 */ /* 0x000f280000300800 */
[----:B------:R-:W4:Y:S04]  /*3e790*/  LDL.LU R58, [R1+0xeb8] ;  /* 0x000eb800013a7983 */ /* 0x000f280000300800 */
[----:B------:R-:W4:Y:S04]  /*3e7a0*/  LDL.LU R59, [R1+0xebc] ;  /* 0x000ebc00013b7983 */ /* 0x000f280000300800 */
        /* <DEDUP_REMOVED lines=12> */
[----:B------:R-:W1:Y:S01]  /*3e870*/  LDS.128 R152, [R252] ;  /* 0x00000000fc987984 */ /* 0x000e620000000c00 */
[----:B------:R-:W-:Y:S06]  /*3e880*/  BAR.SYNC.DEFER_BLOCKING 0x0 ;  /* 0x0000000000007b1d */ /* 0x000fec0000010000 */
[----:B------:R-:W3:Y:S04]  /*3e890*/  LDL.LU R180, [R1+0xef0] ;  /* 0x000ef00001b47983 */ /* 0x000ee80000300800 */
[----:B------:R-:W3:Y:S04]  /*3e8a0*/  LDL.LU R181, [R1+0xef4] ;  /* 0x000ef40001b57983 */ /* 0x000ee80000300800 */
[----:B------:R-:W3:Y:S04]  /*3e8b0*/  LDL.LU R182, [R1+0xef8] ;  /* 0x000ef80001b67983 */ /* 0x000ee80000300800 */
[----:B------:R-:W3:Y:S04]  /*3e8c0*/  LDL.LU R183, [R1+0xefc] ;  /* 0x000efc0001b77983 */ /* 0x000ee80000300800 */
[----:B--2---:R-:W-:Y:S01]  /*3e8d0*/  STSM.16.M88.4 [R2], R156 ;  /* 0x0000009c02007844 */ /* 0x004fe20000000200 */
[----:B------:R-:W-:Y:S06]  /*3e8e0*/  BAR.SYNC.DEFER_BLOCKING 0x0 ;  /* 0x0000000000007b1d */ /* 0x000fec0000010000 */
[----:B------:R-:W2:Y:S04]  /*3e8f0*/  LDL.LU R184, [R1+0xf00] ;  /* 0x000f000001b87983 */ /* 0x000ea80000300800 */
[----:B------:R-:W2:Y:S04]  /*3e900*/  LDL.LU R185, [R1+0xf04] ;  /* 0x000f040001b97983 */ /* 0x000ea80000300800 */
[----:B------:R-:W2:Y:S04]  /*3e910*/  LDL.LU R186, [R1+0xf08] ;  /* 0x000f080001ba7983 */ /* 0x000ea80000300800 */
[----:B------:R-:W2:Y:S04]  /*3e920*/  LDL.LU R187, [R1+0xf0c] ;  /* 0x000f0c0001bb7983 */ /* 0x000ea80000300800 */
[----:B------:R-:W1:Y:S01]  /*3e930*/  LDS.128 R156, [R252] ;  /* 0x00000000fc9c7984 */ /* 0x000e620000000c00 */
[----:B------:R-:W-:Y:S06]  /*3e940*/  BAR.SYNC.DEFER_BLOCKING 0x0 ;  /* 0x0000000000007b1d */ /* 0x000fec0000010000 */
[----:B------:R-:W2:Y:S04]  /*3e950*/  LDL.LU R52, [R1+0xf10] ;  /* 0x000f100001347983 */ /* 0x000ea80000300800 */
[----:B------:R-:W2:Y:S04]  /*3e960*/  LDL.LU R53, [R1+0xf14] ;  /* 0x000f140001357983 */ /* 0x000ea80000300800 */
[----:B------:R-:W2:Y:S04]  /*3e970*/  LDL.LU R54, [R1+0xf18] ;  /* 0x000f180001367983 */ /* 0x000ea80000300800 */
[----:B------:R-:W2:Y:S04]  /*3e980*/  LDL.LU R55, [R1+0xf1c] ;  /* 0x000f1c0001377983 */ /* 0x000ea80000300800 */
[----:B------:R-:W-:Y:S01]  /*3e990*/  STSM.16.M88.4 [R2], R160 ;  /* 0x000000a002007844 */ /* 0x000fe20000000200 */
[----:B------:R-:W-:Y:S06]  /*3e9a0*/  BAR.SYNC.DEFER_BLOCKING 0x0 ;  /* 0x0000000000007b1d */ /* 0x000fec0000010000 */
[----:B------:R-:W1:Y:S02]  /*3e9b0*/  LDS.128 R160, [R252] ;  /* 0x00000000fca07984 */ /* 0x000e640000000c00 */
[----:B------:R-:W-:Y:S06]  /*3e9c0*/  BAR.SYNC.DEFER_BLOCKING 0x0 ;  /* 0x0000000000007b1d */ /* 0x000fec0000010000 */
[----:B----4-:R4:W-:Y:S02]  /*3e9d0*/  STSM.16.M88.4 [R2], R56 ;  /* 0x0000003802007844 */ /* 0x0109e40000000200 */
[----:B------:R-:W-:Y:S06]  /*3e9e0*/  BAR.SYNC.DEFER_BLOCKING 0x0 ;  /* 0x0000000000007b1d */ /* 0x000fec0000010000 */
[----:B----4-:R-:W4:Y:S04]  /*3e9f0*/  LDL.LU R57, [R1+0x4c0] ;  /* 0x0004c00001397983 */ /* 0x010f280000300800 */
[----:B------:R-:W4:Y:S04]  /*3ea00*/  LDL.LU R58, [R1+0x910] ;  /* 0x00091000013a7983 */ /* 0x000f280000300800 */
[----:B------:R-:W4:Y:S04]  /*3ea10*/  LDL.LU R188, [R1+0x81c] ;  /* 0x00081c0001bc7983 */ /* 0x000f280000300800 */
[----:B------:R-:W1:Y:S01]  /*3ea20*/  LDS.128 R164, [R252] ;  /* 0x00000000fca47984 */ /* 0x000e620000000c00 */
[----:B------:R-:W-:Y:S06]  /*3ea30*/  BAR.SYNC.DEFER_BLOCKING 0x0 ;  /* 0x0000000000007b1d */ /* 0x000fec0000010000 */
[----:B------:R-:W4:Y:S04]  /*3ea40*/  LDL.LU R59, [R1+0x4b0] ;  /* 0x0004b000013b7983 */ /* 0x000f280000300800 */
[----:B------:R-:W4:Y:S04]  /*3ea50*/  LDL.LU R189, [R1+0x55c] ;  /* 0x00055c0001bd7983 */ /* 0x000f280000300800 */
[----:B------:R-:W4:Y:S04]  /*3ea60*/  LDL.LU R191, [R1+0x4d0] ;  /* 0x0004d00001bf7983 */ /* 0x000f280000300800 */
[----:B---3--:R-:W-:Y:S01]  /*3ea70*/  STSM.16.M88.4 [R2], R168 ;  /* 0x000000a802007844 */ /* 0x008fe20000000200 */
[----:B------:R-:W-:Y:S06]  /*3ea80*/  BAR.SYNC.DEFER_BLOCKING 0x0 ;  /* 0x0000000000007b1d */ /* 0x000fec0000010000 */
[----:B------:R-:W3:Y:S02]  /*3ea90*/  LDS.128 R168, [R252] ;  /* 0x00000000fca87984 */ /* 0x000ee40000000c00 */
[----:B------:R-:W-:Y:S06]  /*3eaa0*/  BAR.SYNC.DEFER_BLOCKING 0x0 ;  /* 0x0000000000007b1d */ /* 0x000fec0000010000 */
[----:B------:R-:W-:Y:S02]  /*3eab0*/  STSM.16.M88.4 [R2], R172 ;  /* 0x000000ac02007844 */ /* 0x000fe40000000200 */
        /* <DEDUP_REMOVED lines=11> */
[----:B--2---:R-:W-:Y:S02]  /*3eb70*/  STSM.16.M88.4 [R2], R184 ;  /* 0x000000b802007844 */ /* 0x004fe40000000200 */
[----:B------:R-:W-:Y:S06]  /*3eb80*/  BAR.SYNC.DEFER_BLOCKING 0x0 ;  /* 0x0000000000007b1d */ /* 0x000fec0000010000 */
[----:B------:R-:W2:Y:S02]  /*3eb90*/  LDS.128 R184, [R252] ;  /* 0x00000000fcb87984 */ /* 0x000ea40000000c00 */
[----:B------:R-:W-:Y:S06]  /*3eba0*/  BAR.SYNC.DEFER_BLOCKING 0x0 ;  /* 0x0000000000007b1d */ /* 0x000fec0000010000 */
[----:B------:R0:W-:Y:S02]  /*3ebb0*/  STSM.16.M88.4 [R2], R52 ;  /* 0x0000003402007844 */ /* 0x0001e40000000200 */
[----:B------:R-:W-:Y:S06]  /*3ebc0*/  BAR.SYNC.DEFER_BLOCKING 0x0 ;  /* 0x0000000000007b1d */ /* 0x000fec0000010000 */
[----:B----4-:R4:W-:Y:S01]  /*3ebd0*/  @P5 STG.E.U16 desc[UR58][R194.64], R57 ;  /* 0x00000039c2005986 */ /* 0x0109e2000c10153a */
[----:B------:R-:W-:-:S04]  /*3ebe0*/  ISETP.GE.AND P5, PT, R3, UR47, PT ;  /* 0x0000002f03007c0c */ /* 0x000fc8000bfa6270 */
[----:B------:R-:W-:Y:S02]  /*3ebf0*/  ISETP.LT.AND P5, PT, R5, UR4, !P5 ;  /* 0x0000000405007c0c */ /* 0x000fe4000efa1270 */
[----:B0-----:R-:W-:Y:S01]  /*3ec00*/  PRMT R2, R57, 0x7632, R2 ;  /* 0x0000763239027816 */ /* 0x001fe20000000002 */
[----:B----4-:R-:W-:Y:S01]  /*3ec10*/  IMAD.WIDE R194, R58, 0x2, R64 ;  /* 0x000000023ac27825 */ /* 0x010fe200078e0240 */
[----:B------:R-:W4:Y:S04]  /*3ec20*/  LDL.LU R57, [R1+0x4c8] ;  /* 0x0004c80001397983 */ /* 0x000f280000300800 */
[----:B------:R-:W3:Y:S05]  /*3ec30*/  LDL.LU R58, [R1+0x4d4] ;  /* 0x0004d400013a7983 */ /* 0x000eea0000300800 */
[----:B------:R0:W-:Y:S02]  /*3ec40*/  @P5 STG.E.U16 desc[UR58][R194.64], R2 ;  /* 0x00000002c2005986 */ /* 0x0001e4000c10153a */
[----:B0-----:R-:W-:-:S05]  /*3ec50*/  VIADD R2, R3, 0x1 ;  /* 0x0000000103027836 */ /* 0x001fca0000000000 */
[----:B------:R-:W-:-:S04]  /*3ec60*/  ISETP.GE.AND P5, PT, R2, UR45, PT ;  /* 0x0000002d02007c0c */ /* 0x000fc8000bfa6270 */
[----:B------:R-:W-:Y:S01]  /*3ec70*/  ISETP.LT.AND P6, PT, R4, UR5, !P5 ;  /* 0x0000000504007c0c */ /* 0x000fe2000efc1270 */
[----:B------:R-:W-:Y:S02]  /*3ec80*/  ULDC UR5, c[0x0][0x228] ;  /* 0x00008a0000057ab9 */ /* 0x000fe40000000800 */
[----:B------:R-:W-:Y:S01]  /*3ec90*/  ISETP.LT.AND P5, PT, R5, UR5, !P5 ;  /* 0x0000000505007c0c */ /* 0x000fe2000efa1270 */
[----:B------:R-:W-:Y:S01]  /*3eca0*/  IMAD.WIDE R194, R188, 0x2, R66 ;  /* 0x00000002bcc27825 */ /* 0x000fe200078e0242 */
[----:B------:R-:W-:Y:S01]  /*3ecb0*/  PRMT R2, R59, 0x7632, R2 ;  /* 0x000076323b027816 */ /* 0x000fe20000000002 */
[----:B------:R-:W-:-:S07]  /*3ecc0*/  ULDC UR5, c[0x0][0x228] ;  /* 0x00008a0000057ab9 */ /* 0x000fce0000000800 */
[----:B------:R0:W-:Y:S02]  /*3ecd0*/  @P6 STG.E.U16 desc[UR58][R194.64], R59 ;  /* 0x0000003bc2006986 */ /* 0x0001e4000c10153a */
[----:B0-----:R-:W-:-:S05]  /*3ece0*/  IMAD.WIDE R194, R188, 0x2, R64 ;  /* 0x00000002bcc27825 */ /* 0x001fca00078e0240 */
        /* <DEDUP_REMOVED lines=10> */
[----:B0-----:R-:W-:Y:S02]  /*3ed90*/  IMAD.WIDE R194, R189, 0x2, R64 ;  /* 0x00000002bdc27825 */ /* 0x001fe400078e0240 */
[----:B------:R-:W2:Y:S04]  /*3eda0*/  LDL.LU R193, [R1+0x1484] ;  /* 0x0014840001c17983 */ /* 0x000ea80000300800 */
[----:B------:R0:W-:Y:S02]  /*3edb0*/  @P5 STG.E.U16 desc[UR58][R194.64], R2 ;  /* 0x00000002c2005986 */ /* 0x0001e4000c10153a */
[----:B0-----:R-:W-:-:S05]  /*3edc0*/  VIADD R2, R3, 0x3 ;  /* 0x0000000303027836 */ /* 0x001fca0000000000 */
[----:B------:R-:W-:-:S04]  /*3edd0*/  ISETP.GE.AND P5, PT, R2, UR41, PT ;  /* 0x0000002902007c0c */ /* 0x000fc8000bfa6270 */
[----:B------:R-:W-:Y:S01]  /*3ede0*/  ISETP.LT.AND P6, PT, R4, UR5, !P5 ;  /* 0x0000000504007c0c */ /* 0x000fe2000efc1270 */
[----:B------:R-:W-:Y:S01]  /*3edf0*/  IMAD.WIDE R194, R191, 0x2, R66 ;  /* 0x00000002bfc27825 */ /* 0x000fe200078e0242 */
[----:B------:R-:W-:Y:S01]  /*3ee00*/  PRMT R2, R192, 0x7632, R2 ;  /* 0x00007632c0027816 */ /* 0x000fe20000000002 */
[----:B------:R-:W-:-:S10]  /*3ee10*/  ULDC UR5, c[0x0][0x228] ;  /* 0x00008a0000057ab9 */ /* 0x000fd40000000800 */
[----:B------:R0:W-:Y:S04]  /*3ee20*/  @P6 STG.E.U16 desc[UR58][R194.64], R192 ;  /* 0x000000c0c2006986 */ /* 0x0001e8000c10153a */
[----:B0-----:R-:W2:Y:S04]  /*3ee30*/  LDL.LU R192, [R1+0x1480] ;  /* 0x0014800001c07983 */ /* 0x001ea80000300800 */
[----:B------:R-:W2:Y:S01]  /*3ee40*/  LDL.LU R188, [R1+0x4d8] ;  /* 0x0004d80001bc7983 */ /* 0x000ea20000300800 */
[----:B------:R-:W-:-:S03]  /*3ee50*/  IMAD.WIDE R194, R191, 0x2, R64 ;  /* 0x00000002bfc27825 */ /* 0x000fc600078e0240 */
[----:B------:R-:W2:Y:S04]  /*3ee60*/  LDL.LU R191, [R1+0x4b8] ;  /* 0x0004b80001bf7983 */ /* 0x000ea80000300800 */
[----:B------:R-:W2:Y:S04]  /*3ee70*/  LDL.LU R54, [R1+0x4dc] ;  /* 0x0004dc0001367983 */ /* 0x000ea80000300800 */
[----:B------:R-:W2:Y:S04]  /*3ee80*/  LDL.LU R189, [R1+0x4cc] ;  /* 0x0004cc0001bd7983 */ /* 0x000ea80000300800 */
[----:B------:R-:W2:Y:S01]  /*3ee90*/  LDL.LU R56, [R1+0x4e0] ;  /* 0x0004e00001387983 */ /* 0x000ea20000300800 */
[----:B------:R-:W-:Y:S01]  /*3eea0*/  ISETP.LT.AND P5, PT, R5, UR5, !P5 ;  /* 0x0000000505007c0c */ /* 0x000fe2000efa1270 */
[----:B------:R-:W-:-:S02]  /*3eeb0*/  ULDC UR5, c[0x0][0x228] ;  /* 0x00008a0000057ab9 */ /* 0x000fc40000000800 */
[----:B------:R-:W2:Y:S04]  /*3eec0*/  LDL.LU R59, [R1+0x4bc] ;  /* 0x0004bc00013b7983 */ /* 0x000ea80000300800 */
[----:B------:R-:W2:Y:S04]  /*3eed0*/  LDL.LU R52, [R1+0x4e8] ;  /* 0x0004e80001347983 */ /* 0x000ea80000300800 */
[----:B------:R-:W2:Y:S04]  /*3eee0*/  LDL.LU R53, [R1+0x4a0] ;  /* 0x0004a00001357983 */ /* 0x000ea80000300800 */
[----:B------:R0:W-:Y:S04]  /*3eef0*/  @P5 STG.E.U16 desc[UR58][R194.64], R2 ;  /* 0x00000002c2005986 */ /* 0x0001e8000c10153a */
[----:B------:R-:W2:Y:S01]  /*3ef00*/  LDL.LU R55, [R1+0x4f0] ;  /* 0x0004f00001377983 */ /* 0x000ea20000300800 */
[----:B0-----:R-:W-:-:S05]  /*3ef10*/  VIADD R2, R3, 0x4 ;  /* 0x0000000403027836 */ /* 0x001fca0000000000 */
[----:B------:R-:W-:-:S04]  /*3ef20*/  ISETP.GE.AND P5, PT, R2, UR39, PT ;  /* 0x0000002702007c0c */ /* 0x000fc8000bfa6270 */
[----:B------:R-:W-:Y:S01]  /*3ef30*/  ISETP.LT.AND P6, PT, R4, UR5, !P5 ;  /* 0x0000000504007c0c */ /* 0x000fe2000efc1270 */
[----:B------:R-:W-:Y:S02]  /*3ef40*/  ULDC UR5, c[0x0][0x228] ;  /* 0x00008a0000057ab9 */ /* 0x000fe40000000800 */
[----:B------:R-:W-:Y:S01]  /*3ef50*/  ISETP.LT.AND P5, PT, R5, UR5, !P5 ;  /* 0x0000000505007c0c */ /* 0x000fe2000efa1270 */
[----:B------:R-:W-:Y:S01]  /*3ef60*/  ULDC UR5, c[0x0][0x22c] ;  /* 0x00008b0000057ab9 */ /* 0x000fe20000000800 */
[----:B---3--:R-:W-:Y:S01]  /*3ef70*/  IMAD.WIDE R194, R58, 0x2, R66 ;  /* 0x000000023ac27825 */ /* 0x008fe200078e0242 */
[----:B----4-:R-:W-:-:S07]  /*3ef80*/  PRMT R2, R57, 0x7632, R2 ;  /* 0x0000763239027816 */ /* 0x010fce0000000002 */
[----:B------:R0:W-:Y:S02]  /*3ef90*/  @P6 STG.E.U16 desc[UR58][R194.64], R57 ;  /* 0x00000039c2006986 */ /* 0x0001e4000c10153a */
[----:B0-----:R-:W-:Y:S02]  /*3efa0*/  IMAD.WIDE R194, R58, 0x2, R64 ;  /* 0x000000023ac27825 */ /* 0x001fe400078e0240 */
[----:B------:R-:W3:Y:S04]  /*3efb0*/  LDL.LU R57, [R1+0x490] ;  /* 0x0004900001397983 */ /* 0x000ee80000300800 */
[----:B------:R2:W-:Y:S04]  /*3efc0*/  @P5 STG.E.U16 desc[UR58][R194.64], R2 ;  /* 0x00000002c2005986 */ /* 0x0005e8000c10153a */
[----:B------:R-:W4:Y:S01]  /*3efd0*/  LDL.LU R58, [R1+0x4f8] ;  /* 0x0004f800013a7983 */ /* 0x000f220000300800 */
[----:B--2---:R-:W-:-:S05]  /*3efe0*/  IMAD.WIDE R194, R188, 0x2, R66 ;  /* 0x00000002bcc27825 */ /* 0x004fca00078e0242 */
[----:B------:R0:W-:Y:S02]  /*3eff0*/  @P4 STG.E.U16 desc[UR58][R194.64], R191 ;  /* 0x000000bfc2004986 */ /* 0x0001e4000c10153a */
[----:B0-----:R-:W-:Y:S02]  /*3f000*/  IMAD.WIDE R194, R188, 0x2, R64 ;  /* 0x00000002bcc27825 */ /* 0x001fe400078e0240 */
[----:B------:R-:W2:Y:S01]  /*3f010*/  LDL.LU R188, [R1+0x4a4] ;  /* 0x0004a40001bc7983 */ /* 0x000ea20000300800 */
[----:B------:R-:W-:Y:S02]  /*3f020*/  LOP3.LUT P6, RZ, R192, 0x20, RZ, 0xc0, !PT ;  /* 0x00000020c0ff7812 */ /* 0x000fe400078cc0ff */
[----:B------:R-:W-:Y:S02]  /*3f030*/  LOP3.LUT R193, R193, 0xffdfffff, RZ, 0xc0, !PT ;  /* 0xffdfffffc1c17812 */ /* 0x000fe400078ec0ff */
[----:B------:R-:W-:Y:S02]  /*3f040*/  PRMT R2, R191, 0x7632, R2 ;  /* 0x00007632bf027816 */ /* 0x000fe40000000002 */
[----:B------:R-:W2:Y:S07]  /*3f050*/  LDL.LU R191, [R1+0x147c] ;  /* 0x00147c0001bf7983 */ /* 0x000eae0000300800 */
[----:B------:R-:W-:-:S02]  /*3f060*/  @P6 LOP3.LUT R193, R193, 0x200000, RZ, 0xfc, !PT ;  /* 0x00200000c1c16812 */ /* 0x000fc400078efcff */
[----:B------:R-:W-:Y:S01]  /*3f070*/  LOP3.LUT P6, RZ, R192, 0x4, RZ, 0xc0, !PT ;  /* 0x00000004c0ff7812 */ /* 0x000fe200078cc0ff */
[----:B------:R0:W-:Y:S01]  /*3f080*/  @P3 STG.E.U16 desc[UR58][R194.64], R2 ;  /* 0x00000002c2003986 */ /* 0x0001e2000c10153a */
[----:B------:R-:W-:Y:S01]  /*3f090*/  LOP3.LUT R193, R193, 0xffbfffff, RZ, 0xc0, !PT ;  /* 0xffbfffffc1c17812 */ /* 0x000fe200078ec0ff */
[----:B0-----:R-:W-:Y:S01]  /*3f0a0*/  IMAD.WIDE R194, R54, 0x2, R66 ;  /* 0x0000000236c27825 */ /* 0x001fe200078e0242 */
[----:B------:R-:W-:-:S09]  /*3f0b0*/  PRMT R2, R189, 0x7632, R2 ;  /* 0x00007632bd027816 */ /* 0x000fd20000000002 */
[----:B------:R-:W-:Y:S01]  /*3f0c0*/  @P6 LOP3.LUT R193, R193, 0x400000, RZ, 0xfc, !PT ;  /* 0x00400000c1c16812 */ /* 0x000fe200078efcff */
[----:B------:R0:W-:Y:S01]  /*3f0d0*/  @P2 STG.E.U16 desc[UR58][R194.64], R189 ;  /* 0x000000bdc2002986 */ /* 0x0001e2000c10153a */
[----:B------:R-:W-:-:S03]  /*3f0e0*/  LOP3.LUT P6, RZ, R192, 0x2, RZ, 0xc0, !PT ;  /* 0x00000002c0ff7812 */ /* 0x000fc600078cc0ff */
[----:B0-----:R-:W2:Y:S01]  /*3f0f0*/  LDL.LU R189, [R1+0x4fc] ;  /* 0x0004fc0001bd7983 */ /* 0x001ea20000300800 */
[----:B------:R-:W-:-:S03]  /*3f100*/  IMAD.WIDE R194, R54, 0x2, R64 ;  /* 0x0000000236c27825 */ /* 0x000fc600078e0240 */
[----:B------:R-:W2:Y:S01]  /*3f110*/  LDL.LU R54, [R1+0x494] ;  /* 0x0004940001367983 */ /* 0x000ea20000300800 */
[----:B------:R-:W-:-:S05]  /*3f120*/  LOP3.LUT R193, R193, 0xff7fffff, RZ, 0xc0, !PT ;  /* 0xff7fffffc1c17812 */ /* 0x000fca00078ec0ff */
[----:B------:R-:W-:Y:S01]  /*3f130*/  @P6 LOP3.LUT R193, R193, 0x800000, RZ, 0xfc, !PT ;  /* 0x00800000c1c16812 */ /* 0x000fe200078efcff */
[----:B------:R0:W-:Y:S01]  /*3f140*/  @P1 STG.E.U16 desc[UR58][R194.64], R2 ;  /* 0x00000002c2001986 */ /* 0x0001e2000c10153a */
[----:B------:R-:W-:Y:S01]  /*3f150*/  LOP3.LUT P6, RZ, R192, 0x1, RZ, 0xc0, !PT ;  /* 0x00000001c0ff7812 */ /* 0x000fe200078cc0ff */
[----:B0-----:R-:W-:Y:S01]  /*3f160*/  IMAD.WIDE R194, R56, 0x2, R66 ;  /* 0x0000000238c27825 */ /* 0x001fe200078e0242 */
[----:B------:R-:W-:-:S04]  /*3f170*/  PRMT R2, R59, 0x7632, R2 ;  /* 0x000076323b027816 */ /* 0x000fc80000000002 */
[----:B------:R0:W-:Y:S02]  /*3f180*/  @P0 STG.E.U16 desc[UR58][R194.64], R59 ;  /* 0x0000003bc2000986 */ /* 0x0001e4000c10153a */
[----:B0-----:R-:W-:Y:S01]  /*3f190*/  IMAD.WIDE R194, R56, 0x2, R64 ;  /* 0x0000000238c27825 */ /* 0x001fe200078e0240 */
[C---:B------:R-:W-:Y:S01]  /*3f1a0*/  LOP3.LUT P0, RZ, R192.reuse, 0x8, RZ, 0xc0, !PT ;  /* 0x00000008c0ff7812 */ /* 0x040fe2000780c0ff */
[----:B------:R-:W2:Y:S04]  /*3f1b0*/  LDL.LU R56, [R1+0x500] ;  /* 0x0005000001387983 */ /* 0x000ea80000300800 */
[----:B------:R0:W-:Y:S01]  /*3f1c0*/  @P6 STG.E.U16 desc[UR58][R194.64], R2 ;  /* 0x00000002c2006986 */ /* 0x0001e2000c10153a */
[----:B------:R-:W-:Y:S02]  /*3f1d0*/  LOP3.LUT P6, RZ, R193, 0x800000, RZ, 0xc0, !PT ;  /* 0x00800000c1ff7812 */ /* 0x000fe400078cc0ff */
[----:B------:R-:W-:Y:S01]  /*3f1e0*/  LOP3.LUT P3, RZ, R192, 0x10, RZ, 0xc0, !PT ;  /* 0x00000010c0ff7812 */ /* 0x000fe2000786c0ff */
[----:B------:R-:W2:Y:S01]  /*3f1f0*/  LDL.LU R59, [R1+0x4a8] ;  /* 0x0004a800013b7983 */ /* 0x000ea20000300800 */
[----:B0-----:R-:W-:-:S09]  /*3f200*/  IMAD.WIDE R194, R52, 0x2, R66 ;  /* 0x0000000234c27825 */ /* 0x001fd200078e0242 */
[----:B------:R0:W-:Y:S01]  /*3f210*/  @P6 STG.E.U16 desc[UR58][R194.64], R53 ;  /* 0x00000035c2006986 */ /* 0x0001e2000c10153a */
[----:B------:R-:W-:Y:S02]  /*3f220*/  LOP3.LUT P6, RZ, R193, 0x400000, RZ, 0xc0, !PT ;  /* 0x00400000c1ff7812 */ /* 0x000fe400078cc0ff */
[----:B------:R-:W-:Y:S01]  /*3f230*/  PRMT R2, R53, 0x7632, R2 ;  /* 0x0000763235027816 */ /* 0x000fe20000000002 */
[----:B0-----:R-:W-:-:S10]  /*3f240*/  IMAD.WIDE R194, R52, 0x2, R64 ;  /* 0x0000000234c27825 */ /* 0x001fd400078e0240 */
[----:B------:R0:W-:Y:S01]  /*3f250*/  @P6 STG.E.U16 desc[UR58][R194.64], R2 ;  /* 0x00000002c2006986 */ /* 0x0001e2000c10153a */
[----:B------:R-:W-:Y:S01]  /*3f260*/  LOP3.LUT P6, RZ, R193, 0x200000, RZ, 0xc0, !PT ;  /* 0x00200000c1ff7812 */ /* 0x000fe200078cc0ff */
[----:B0-----:R-:W-:-:S05]  /*3f270*/  IMAD.WIDE R194, R55, 0x2, R66 ;  /* 0x0000000237c27825 */ /* 0x001fca00078e0242 */
[----:B---3--:R0:W-:Y:S01]  /*3f280*/  @P0 STG.E.U16 desc[UR58][R194.64], R57 ;  /* 0x00000039c2000986 */ /* 0x0081e2000c10153a */
[----:B------:R-:W-:Y:S01]  /*3f290*/  PRMT R2, R57, 0x7632, R2 ;  /* 0x0000763239027816 */ /* 0x000fe20000000002 */
[----:B0-----:R-:W-:-:S05]  /*3f2a0*/  IMAD.WIDE R194, R55, 0x2, R64 ;  /* 0x0000000237c27825 */ /* 0x001fca00078e0240 */
[----:B------:R4:W-:Y:S02]  /*3f2b0*/  @P3 STG.E.U16 desc[UR58][R194.64], R2 ;  /* 0x00000002c2003986 */ /* 0x0009e4000c10153a */
[----:B----4-:R-:W-:-:S05]  /*3f2c0*/  IMAD.WIDE R194, R58, 0x2, R66 ;  /* 0x000000023ac27825 */ /* 0x010fca00078e0242 */
[----:B--2---:R0:W-:Y:S01]  /*3f2d0*/  @P6 STG.E.U16 desc[UR58][R194.64], R188 ;  /* 0x000000bcc2006986 */ /* 0x0041e2000c10153a */
[----:B------:R-:W-:-:S03]  /*3f2e0*/  PRMT R2, R188, 0x7632, R2 ;  /* 0x00007632bc027816 */ /* 0x000fc60000000002 */
[----:B0-----:R-:W2:Y:S04]  /*3f2f0*/  LDL.LU R188, [R1+0x504] ;  /* 0x0005040001bc7983 */ /* 0x001ea80000300800 */
[----:B------:R-:W3:Y:S01]  /*3f300*/  LDL.LU R52, [R1+0x498] ;  /* 0x0004980001347983 */ /* 0x000ee20000300800 */
[C---:B------:R-:W-:Y:S02]  /*3f310*/  LOP3.LUT P1, RZ, R192.reuse, 0x40, RZ, 0xc0, !PT ;  /* 0x00000040c0ff7812 */ /* 0x040fe4000782c0ff */
[----:B------:R-:W-:Y:S01]  /*3f320*/  LOP3.LUT P4, RZ, R192, 0x80, RZ, 0xc0, !PT ;  /* 0x00000080c0ff7812 */ /* 0x000fe2000788c0ff */
[----:B------:R-:W-:Y:S01]  /*3f330*/  IMAD.WIDE R194, R58, 0x2, R64 ;  /* 0x000000023ac27825 */ /* 0x000fe200078e0240 */
[----:B------:R-:W4:Y:S09]  /*3f340*/  LDL.LU R55, [R1+0x508] ;  /* 0x0005080001377983 */ /* 0x000f320000300800 */
[----:B------:R0:W-:Y:S02]  /*3f350*/  @P1 STG.E.U16 desc[UR58][R194.64], R2 ;  /* 0x00000002c2001986 */ /* 0x0001e4000c10153a */
[----:B0-----:R-:W-:-:S05]  /*3f360*/  IMAD.WIDE R194, R189, 0x2, R66 ;  /* 0x00000002bdc27825 */ /* 0x001fca00078e0242 */
[----:B------:R0:W-:Y:S02]  /*3f370*/  @P4 STG.E.U16 desc[UR58][R194.64], R54 ;  /* 0x00000036c2004986 */ /* 0x0001e4000c10153a */
[----:B0-----:R-:W-:Y:S02]  /*3f380*/  IMAD.WIDE R194, R189, 0x2, R64 ;  /* 0x00000002bdc27825 */ /* 0x001fe400078e0240 */
[----:B------:R-:W4:Y:S04]  /*3f390*/  LDL.LU R189, [R1+0x4ac] ;  /* 0x0004ac0001bd7983 */ /* 0x000f280000300800 */
[----:B------:R-:W4:Y:S04]  /*3f3a0*/  LDL.LU R57, [R1+0x4e4] ;  /* 0x0004e40001397983 */ /* 0x000f280000300800 */
[----:B------:R-:W4:Y:S04]  /*3f3b0*/  LDL.LU R58, [R1+0x49c] ;  /* 0x00049c00013a7983 */ /* 0x000f280000300800 */
[----:B------:R-:W4:Y:S01]  /*3f3c0*/  LDL.LU R53, [R1+0x4ec] ;  /* 0x0004ec0001357983 */ /* 0x000f220000300800 */
[----:B------:R-:W-:-:S03]  /*3f3d0*/  PRMT R2, R54, 0x7632, R2 ;  /* 0x0000763236027816 */ /* 0x000fc60000000002 */
[----:B------:R-:W4:Y:S01]  /*3f3e0*/  LDL.LU R54, [R1+0x480] ;  /* 0x0004800001367983 */ /* 0x000f220000300800 */
[C---:B------:R-:W-:Y:S02]  /*3f3f0*/  LOP3.LUT P2, RZ, R192.reuse, 0x100, RZ, 0xc0, !PT ;  /* 0x00000100c0ff7812 */ /* 0x040fe4000784c0ff */
[C---:B------:R-:W-:Y:S02]  /*3f400*/  LOP3.LUT P5, RZ, R192.reuse, 0x200, RZ, 0xc0, !PT ;  /* 0x00000200c0ff7812 */ /* 0x040fe400078ac0ff */
[C---:B------:R-:W-:Y:S02]  /*3f410*/  LOP3.LUT P6, RZ, R192.reuse, 0x400, RZ, 0xc0, !PT ;  /* 0x00000400c0ff7812 */ /* 0x040fe400078cc0ff */
[----:B------:R-:W-:-:S07]  /*3f420*/  LOP3.LUT P3, RZ, R192, 0x800, RZ, 0xc0, !PT ;  /* 0x00000800c0ff7812 */ /* 0x000fce000786c0ff */
[----:B------:R0:W-:Y:S02]  /*3f430*/  @P2 STG.E.U16 desc[UR58][R194.64], R2 ;  /* 0x00000002c2002986 */ /* 0x0001e4000c10153a */
[----:B0-----:R-:W-:Y:S01]  /*3f440*/  IMAD.WIDE R194, R56, 0x2, R66 ;  /* 0x0000000238c27825 */ /* 0x001fe200078e0242 */
[----:B------:R-:W-:-:S04]  /*3f450*/  PRMT R2, R59, 0x7632, R2 ;  /* 0x000076323b027816 */ /* 0x000fc80000000002 */
[----:B------:R0:W-:Y:S02]  /*3f460*/  @P5 STG.E.U16 desc[UR58][R194.64], R59 ;  /* 0x0000003bc2005986 */ /* 0x0001e4000c10153a */
[----:B0-----:R-:W-:Y:S02]  /*3f470*/  IMAD.WIDE R194, R56, 0x2, R64 ;  /* 0x0000000238c27825 */ /* 0x001fe400078e0240 */
[----:B------:R-:W4:Y:S04]  /*3f480*/  LDL.LU R56, [R1+0x4f4] ;  /* 0x0004f40001387983 */ /* 0x000f280000300800 */
[----:B------:R2:W-:Y:S04]  /*3f490*/  @P6 STG.E.U16 desc[UR58][R194.64], R2 ;  /* 0x00000002c2006986 */ /* 0x0005e8000c10153a */
[----:B------:R-:W4:Y:S01]  /*3f4a0*/  LDL.LU R59, [R1+0x470] ;  /* 0x00047000013b7983 */ /* 0x000f220000300800 */
[----:B------:R-:W-:Y:S01]  /*3f4b0*/  LOP3.LUT P0, RZ, R192, 0x80000, RZ, 0xc0, !PT ;  /* 0x00080000c0ff7812 */ /* 0x000fe2000780c0ff */
[----:B--2---:R-:W-:-:S05]  /*3f4c0*/  IMAD.WIDE R194, R188, 0x2, R66 ;  /* 0x00000002bcc27825 */ /* 0x004fca00078e0242 */
[----:B---3--:R0:W-:Y:S02]  /*3f4d0*/  @P3 STG.E.U16 desc[UR58][R194.64], R52 ;  /* 0x00000034c2003986 */ /* 0x0081e4000c10153a */
[----:B0-----:R-:W-:Y:S02]  /*3f4e0*/  IMAD.WIDE R194, R188, 0x2, R64 ;  /* 0x00000002bcc27825 */ /* 0x001fe400078e0240 */
[----:B------:R-:W2:Y:S01]  /*3f4f0*/  LDL.LU R188, [R1+0x50c] ;  /* 0x00050c0001bc7983 */ /* 0x000ea20000300800 */
[----:B------:R-:W-:-:S04]  /*3f500*/  LOP3.LUT R193, R193, 0xfffdffff, RZ, 0xc0, !PT ;  /* 0xfffdffffc1c17812 */ /* 0x000fc800078ec0ff */
[----:B------:R-:W-:Y:S02]  /*3f510*/  @P0 LOP3.LUT R193, R193, 0x20000, RZ, 0xfc, !PT ;  /* 0x00020000c1c10812 */ /* 0x000fe400078efcff */
[----:B------:R-:W-:Y:S02]  /*3f520*/  LOP3.LUT P0, RZ, R192, 0x40000, RZ, 0xc0, !PT ;  /* 0x00040000c0ff7812 */ /* 0x000fe4000780c0ff */
[----:B------:R-:W-:-:S11]  /*3f530*/  LOP3.LUT R193, R193, 0xfffbffff, RZ, 0xc0, !PT ;  /* 0xfffbffffc1c17812 */ /* 0x000fd600078ec0ff */
[----:B------:R-:W-:Y:S02]  /*3f540*/  @P0 LOP3.LUT R193, R193, 0x40000, RZ, 0xfc, !PT ;  /* 0x00040000c1c10812 */ /* 0x000fe400078efcff */
[C---:B------:R-:W-:Y:S02]  /*3f550*/  LOP3.LUT P0, RZ, R192.reuse, 0x20000, RZ, 0xc0, !PT ;  /* 0x00020000c0ff7812 */ /* 0x040fe4000780c0ff */
[----:B------:R-:W-:Y:S02]  /*3f560*/  LOP3.LUT R193, R193, 0xfff7ffff, RZ, 0xc0, !PT ;  /* 0xfff7ffffc1c17812 */ /* 0x000fe400078ec0ff */
[C---:B------:R-:W-:Y:S02]  /*3f570*/  LOP3.LUT P4, RZ, R192.reuse, 0x1000, RZ, 0xc0, !PT ;  /* 0x00001000c0ff7812 */ /* 0x040fe4000788c0ff */
[----:B------:R-:W-:Y:S02]  /*3f580*/  LOP3.LUT P1, RZ, R192, 0x2000, RZ, 0xc0, !PT ;  /* 0x00002000c0ff7812 */ /* 0x000fe4000782c0ff */
[----:B------:R-:W-:-:S05]  /*3f590*/  PRMT R2, R52, 0x7632, R2 ;  /* 0x0000763234027816 */ /* 0x000fca0000000002 */
[----:B------:R-:W-:Y:S02]  /*3f5a0*/  @P0 LOP3.LUT R193, R193, 0x80000, RZ, 0xfc, !PT ;  /* 0x00080000c1c10812 */ /* 0x000fe400078efcff */
[C---:B------:R-:W-:Y:S02]  /*3f5b0*/  LOP3.LUT P0, RZ, R192.reuse, 0x10000, RZ, 0xc0, !PT ;  /* 0x00010000c0ff7812 */ /* 0x040fe4000780c0ff */
[----:B------:R-:W-:Y:S01]  /*3f5c0*/  LOP3.LUT P5, RZ, R192, 0x4000, RZ, 0xc0, !PT ;  /* 0x00004000c0ff7812 */ /* 0x000fe200078ac0ff */
[----:B------:R4:W-:Y:S01]  /*3f5d0*/  @P4 STG.E.U16 desc[UR58][R194.64], R2 ;  /* 0x00000002c2004986 */ /* 0x0009e2000c10153a */
[----:B------:R-:W-:Y:S01]  /*3f5e0*/  LOP3.LUT R193, R193, 0xffefffff, RZ, 0xc0, !PT ;  /* 0xffefffffc1c17812 */ /* 0x000fe200078ec0ff */
[----:B----4-:R-:W-:-:S08]  /*3f5f0*/  IMAD.WIDE R194, R55, 0x2, R66 ;  /* 0x0000000237c27825 */ /* 0x010fd000078e0242 */
[----:B------:R-:W-:Y:S02]  /*3f600*/  @P0 LOP3.LUT R193, R193, 0x100000, RZ, 0xfc, !PT ;  /* 0x00100000c1c10812 */ /* 0x000fe400078efcff */
[C---:B------:R-:W-:Y:S01]  /*3f610*/  LOP3.LUT P0, RZ, R192.reuse, 0x8000, RZ, 0xc0, !PT ;  /* 0x00008000c0ff7812 */ /* 0x040fe2000780c0ff */
[----:B------:R0:W-:Y:S01]  /*3f620*/  @P1 STG.E.U16 desc[UR58][R194.64], R189 ;  /* 0x000000bdc2001986 */ /* 0x0001e2000c10153a */
[----:B------:R-:W-:Y:S01]  /*3f630*/  PRMT R2, R189, 0x7632, R2 ;  /* 0x00007632bd027816 */ /* 0x000fe20000000002 */
[----:B0-----:R-:W-:Y:S01]  /*3f640*/  IMAD.WIDE R194, R55, 0x2, R64 ;  /* 0x0000000237c27825 */ /* 0x001fe200078e0240 */
[C---:B------:R-:W-:Y:S01]  /*3f650*/  LOP3.LUT P2, RZ, R192.reuse, 0x100000, RZ, 0xc0, !PT ;  /* 0x00100000c0ff7812 */ /* 0x040fe2000784c0ff */
[----:B------:R-:W3:Y:S04]  /*3f660*/  LDL.LU R189, [R1+0x510] ;  /* 0x0005100001bd7983 */ /* 0x000ee80000300800 */
[----:B------:R0:W-:Y:S01]  /*3f670*/  @P5 STG.E.U16 desc[UR58][R194.64], R2 ;  /* 0x00000002c2005986 */ /* 0x0001e2000c10153a */
[----:B------:R-:W-:-:S03]  /*3f680*/  LOP3.LUT P6, RZ, R192, 0x200000, RZ, 0xc0, !PT ;  /* 0x00200000c0ff7812 */ /* 0x000fc600078cc0ff */
[----:B------:R-:W4:Y:S01]  /*3f690*/  LDL.LU R55, [R1+0x474] ;  /* 0x0004740001377983 */ /* 0x000f220000300800 */
[----:B0-----:R-:W-:-:S05]  /*3f6a0*/  IMAD.WIDE R194, R57, 0x2, R66 ;  /* 0x0000000239c27825 */ /* 0x001fca00078e0242 */
[----:B------:R0:W-:Y:S01]  /*3f6b0*/  @P0 STG.E.U16 desc[UR58][R194.64], R58 ;  /* 0x0000003ac2000986 */ /* 0x0001e2000c10153a */
[----:B------:R-:W-:Y:S02]  /*3f6c0*/  LOP3.LUT P0, RZ, R193, 0x100000, RZ, 0xc0, !PT ;  /* 0x00100000c1ff7812 */ /* 0x000fe4000780c0ff */
[----:B------:R-:W-:Y:S01]  /*3f6d0*/  PRMT R2, R58, 0x7632, R2 ;  /* 0x000076323a027816 */ /* 0x000fe20000000002 */
[----:B0-----:R-:W-:Y:S02]  /*3f6e0*/  IMAD.WIDE R194, R57, 0x2, R64 ;  /* 0x0000000239c27825 */ /* 0x001fe400078e0240 */
[----:B------:R-:W4:Y:S08]  /*3f6f0*/  LDL.LU R57, [R1+0x514] ;  /* 0x0005140001397983 */ /* 0x000f300000300800 */
[----:B------:R0:W-:Y:S01]  /*3f700*/  @P0 STG.E.U16 desc[UR58][R194.64], R2 ;  /* 0x00000002c2000986 */ /* 0x0001e2000c10153a */
[----:B------:R-:W-:-:S03]  /*3f710*/  LOP3.LUT P0, RZ, R193, 0x80000, RZ, 0xc0, !PT ;  /* 0x00080000c1ff7812 */ /* 0x000fc6000780c0ff */
[----:B------:R-:W4:Y:S01]  /*3f720*/  LDL.LU R58, [R1+0x488] ;  /* 0x00048800013a7983 */ /* 0x000f220000300800 */
[----:B0-----:R-:W-:-:S09]  /*3f730*/  IMAD.WIDE R194, R53, 0x2, R66 ;  /* 0x0000000235c27825 */ /* 0x001fd200078e0242 */
[----:B------:R0:W-:Y:S01]  /*3f740*/  @P0 STG.E.U16 desc[UR58][R194.64], R54 ;  /* 0x00000036c2000986 */ /* 0x0001e2000c10153a */
[----:B------:R-:W-:Y:S02]  /*3f750*/  LOP3.LUT P0, RZ, R193, 0x40000, RZ, 0xc0, !PT ;  /* 0x00040000c1ff7812 */ /* 0x000fe4000780c0ff */
[----:B------:R-:W-:Y:S01]  /*3f760*/  PRMT R2, R54, 0x7632, R2 ;  /* 0x0000763236027816 */ /* 0x000fe20000000002 */
[----:B0-----:R-:W-:-:S10]  /*3f770*/  IMAD.WIDE R194, R53, 0x2, R64 ;  /* 0x0000000235c27825 */ /* 0x001fd400078e0240 */
[----:B------:R0:W-:Y:S01]  /*3f780*/  @P0 STG.E.U16 desc[UR58][R194.64], R2 ;  /* 0x00000002c2000986 */ /* 0x0001e2000c10153a */
[----:B------:R-:W-:Y:S01]  /*3f790*/  LOP3.LUT P0, RZ, R193, 0x20000, RZ, 0xc0, !PT ;  /* 0x00020000c1ff7812 */ /* 0x000fe2000780c0ff */
[----:B0-----:R-:W-:Y:S01]  /*3f7a0*/  IMAD.WIDE R194, R56, 0x2, R66 ;  /* 0x0000000238c27825 */ /* 0x001fe200078e0242 */
[----:B------:R-:W-:-:S11]  /*3f7b0*/  PRMT R2, R59, 0x7632, R2 ;  /* 0x000076323b027816 */ /* 0x000fd60000000002 */
[----:B------:R0:W-:Y:S02]  /*3f7c0*/  @P0 STG.E.U16 desc[UR58][R194.64], R59 ;  /* 0x0000003bc2000986 */ /* 0x0001e4000c10153a */
[----:B0-----:R-:W-:-:S05]  /*3f7d0*/  IMAD.WIDE R194, R56, 0x2, R64 ;  /* 0x0000000238c27825 */ /* 0x001fca00078e0240 */
[----:B------:R0:W-:Y:S02]  /*3f7e0*/  @P2 STG.E.U16 desc[UR58][R194.64], R2 ;  /* 0x00000002c2002986 */ /* 0x0001e4000c10153a */
[----:B0-----:R-:W-:Y:S01]  /*3f7f0*/  PRMT R2, R191, 0x7632, R2 ;  /* 0x00007632bf027816 */ /* 0x001fe20000000002 */
[----:B--2---:R-:W-:-:S05]  /*3f800*/  IMAD.WIDE R194, R188, 0x2, R66 ;  /* 0x00000002bcc27825 */ /* 0x004fca00078e0242 */
[----:B------:R0:W-:Y:S04]  /*3f810*/  @P6 STG.E.U16 desc[UR58][R194.64], R191 ;  /* 0x000000bfc2006986 */ /* 0x0001e8000c10153a */
[----:B0-----:R-:W2:Y:S01]  /*3f820*/  LDL.LU R191, [R1+0x1478] ;  /* 0x0014780001bf7983 */ /* 0x001ea20000300800 */
[----:B------:R-:W-:Y:S02]  /*3f830*/  LOP3.LUT R193, R193, 0xffffdfff, RZ, 0xc0, !PT ;  /* 0xffffdfffc1c17812 */ /* 0x000fe400078ec0ff */
[C---:B------:R-:W-:Y:S02]  /*3f840*/  LOP3.LUT P3, RZ, R192.reuse, 0x400000, RZ, 0xc0, !PT ;  /* 0x00400000c0ff7812 */ /* 0x040fe4000786c0ff */
[----:B------:R-:W-:Y:S01]  /*3f850*/  LOP3.LUT P4, RZ, R192, 0x800000, RZ, 0xc0, !PT ;  /* 0x00800000c0ff7812 */ /* 0x000fe2000788c0ff */
[----:B------:R-:W-:Y:S01]  /*3f860*/  IMAD.WIDE R194, R188, 0x2, R64 ;  /* 0x00000002bcc27825 */ /* 0x000fe200078e0240 */
[C---:B------:R-:W-:Y:S01]  /*3f870*/  LOP3.LUT P1, RZ, R192.reuse, 0x1000000, RZ, 0xc0, !PT ;  /* 0x01000000c0ff7812 */ /* 0x040fe2000782c0ff */
[----:B------:R-:W2:Y:S01]  /*3f880*/  LDL.LU R188, [R1+0x518] ;  /* 0x0005180001bc7983 */ /* 0x000ea20000300800 */
[----:B------:R-:W-:-:S03]  /*3f890*/  LOP3.LUT P5, RZ, R192, 0x2000000, RZ, 0xc0, !PT ;  /* 0x02000000c0ff7812 */ /* 0x000fc600078ac0ff */
[----:B------:R-:W2:Y:S04]  /*3f8a0*/  LDL.LU R54, [R1+0x51c] ;  /* 0x00051c0001367983 */ /* 0x000ea80000300800 */
[----:B------:R3:W-:Y:S01]  /*3f8b0*/  @P3 STG.E.U16 desc[UR58][R194.64], R2 ;  /* 0x00000002c2003986 */ /* 0x0007e2000c10153a */
[C---:B------:R-:W-:Y:S02]  /*3f8c0*/  LOP3.LUT P6, RZ, R192.reuse, 0x4000000, RZ, 0xc0, !PT ;  /* 0x04000000c0ff7812 */ /* 0x040fe400078cc0ff */
[C---:B------:R-:W-:Y:S02]  /*3f8d0*/  LOP3.LUT P2, RZ, R192.reuse, 0x8000000, RZ, 0xc0, !PT ;  /* 0x08000000c0ff7812 */ /* 0x040fe4000784c0ff */
[----:B------:R-:W-:Y:S01]  /*3f8e0*/  LOP3.LUT P3, RZ, R192, 0x20000000, RZ, 0xc0, !PT ;  /* 0x20000000c0ff7812 */ /* 0x000fe2000786c0ff */
[----:B---3--:R-:W-:-:S05]  /*3f8f0*/  IMAD.WIDE R194, R189, 0x2, R66 ;  /* 0x00000002bdc27825 */ /* 0x008fca00078e0242 */
[----:B----4-:R0:W-:Y:S01]  /*3f900*/  @P4 STG.E.U16 desc[UR58][R194.64], R55 ;  /* 0x00000037c2004986 */ /* 0x0101e2000c10153a */
[----:B------:R-:W-:Y:S01]  /*3f910*/  PRMT R2, R55, 0x7632, R2 ;  /* 0x0000763237027816 */ /* 0x000fe20000000002 */
[----:B0-----:R-:W-:Y:S02]  /*3f920*/  IMAD.WIDE R194, R189, 0x2, R64 ;  /* 0x00000002bdc27825 */ /* 0x001fe400078e0240 */
[----:B------:R-:W3:Y:S04]  /*3f930*/  LDL.LU R189, [R1+0x48c] ;  /* 0x00048c0001bd7983 */ /* 0x000ee80000300800 */
[----:B------:R0:W-:Y:S01]  /*3f940*/  @P1 STG.E.U16 desc[UR58][R194.64], R2 ;  /* 0x00000002c2001986 */ /* 0x0001e2000c10153a */
[----:B------:R-:W-:-:S03]  /*3f950*/  LOP3.LUT P4, RZ, R192, 0x10000000, RZ, 0xc0, !PT ;  /* 0x10000000c0ff7812 */ /* 0x000fc6000788c0ff */
[----:B------:R-:W4:Y:S04]  /*3f960*/  LDL.LU R56, [R1+0x520] ;  /* 0x0005200001387983 */ /* 0x000f280000300800 */
[----:B------:R-:W4:Y:S01]  /*3f970*/  LDL.LU R59, [R1+0x47c] ;  /* 0x00047c00013b7983 */ /* 0x000f220000300800 */
[----:B0-----:R-:W-:-:S05]  /*3f980*/  IMAD.WIDE R194, R57, 0x2, R66 ;  /* 0x0000000239c27825 */ /* 0x001fca00078e0242 */
[----:B------:R0:W-:Y:S01]  /*3f990*/  @P5 STG.E.U16 desc[UR58][R194.64], R58 ;  /* 0x0000003ac2005986 */ /* 0x0001e2000c10153a */
[----:B------:R-:W-:Y:S02]  /*3f9a0*/  LOP3.LUT P5, RZ, R192, 0x40000000, RZ, 0xc0, !PT ;  /* 0x40000000c0ff7812 */ /* 0x000fe400078ac0ff */
[----:B--2---:R-:W-:-:S13]  /*3f9b0*/  LOP3.LUT P0, RZ, R191, 0x8, RZ, 0xc0, !PT ;  /* 0x00000008bfff7812 */ /* 0x004fda000780c0ff */
[----:B------:R-:W-:Y:S02]  /*3f9c0*/  @P0 LOP3.LUT R193, R193, 0x2000, RZ, 0xfc, !PT ;  /* 0x00002000c1c10812 */ /* 0x000fe400078efcff */
[----:B------:R-:W-:Y:S02]  /*3f9d0*/  LOP3.LUT P0, RZ, R191, 0x4, RZ, 0xc0, !PT ;  /* 0x00000004bfff7812 */ /* 0x000fe4000780c0ff */
[----:B------:R-:W-:-:S11]  /*3f9e0*/  LOP3.LUT R193, R193, 0xffffbfff, RZ, 0xc0, !PT ;  /* 0xffffbfffc1c17812 */ /* 0x000fd600078ec0ff */
        /* <DEDUP_REMOVED lines=8> */
[----:B------:R-:W2:Y:S04]  /*3fa70*/  LDL.LU R192, [R1+0x478] ;  /* 0x0004780001c07983 */ /* 0x000ea80000300800 */
[----:B------:R-:W4:Y:S04]  /*3fa80*/  LDL.LU R52, [R1+0x524] ;  /* 0x0005240001347983 */ /* 0x000f280000300800 */
[----:B------:R-:W4:Y:S04]  /*3fa90*/  LDL.LU R53, [R1+0x460] ;  /* 0x0004600001357983 */ /* 0x000f280000300800 */
[----:B------:R-:W4:Y:S01]  /*3faa0*/  LDL.LU R55, [R1+0x528] ;  /* 0x0005280001377983 */ /* 0x000f220000300800 */
[----:B0-----:R-:W-:Y:S01]  /*3fab0*/  IMAD.WIDE R194, R57, 0x2, R64 ;  /* 0x0000000239c27825 */ /* 0x001fe200078e0240 */
[----:B------:R-:W-:-:S02]  /*3fac0*/  PRMT R2, R58, 0x7632, R2 ;  /* 0x000076323a027816 */ /* 0x000fc40000000002 */
[----:B------:R-:W4:Y:S04]  /*3fad0*/  LDL.LU R57, [R1+0x450] ;  /* 0x0004500001397983 */ /* 0x000f280000300800 */
[----:B------:R0:W-:Y:S04]  /*3fae0*/  @P6 STG.E.U16 desc[UR58][R194.64], R2 ;  /* 0x00000002c2006986 */ /* 0x0001e8000c10153a */
[----:B------:R-:W4:Y:S01]  /*3faf0*/  LDL.LU R58, [R1+0x52c] ;  /* 0x00052c00013a7983 */ /* 0x000f220000300800 */
[----:B0-----:R-:W-:-:S05]  /*3fb00*/  IMAD.WIDE R194, R188, 0x2, R66 ;  /* 0x00000002bcc27825 */ /* 0x001fca00078e0242 */
[----:B--2---:R0:W-:Y:S02]  /*3fb10*/  @P2 STG.E.U16 desc[UR58][R194.64], R192 ;  /* 0x000000c0c2002986 */ /* 0x0041e4000c10153a */
[----:B0-----:R-:W-:Y:S02]  /*3fb20*/  IMAD.WIDE R194, R188, 0x2, R64 ;  /* 0x00000002bcc27825 */ /* 0x001fe400078e0240 */
[----:B------:R-:W2:Y:S01]  /*3fb30*/  LDL.LU R188, [R1+0x464] ;  /* 0x0004640001bc7983 */ /* 0x000ea20000300800 */
[----:B------:R-:W-:-:S05]  /*3fb40*/  PRMT R2, R192, 0x7632, R2 ;  /* 0x00007632c0027816 */ /* 0x000fca0000000002 */
[----:B------:R0:W-:Y:S02]  /*3fb50*/  @P4 STG.E.U16 desc[UR58][R194.64], R2 ;  /* 0x00000002c2004986 */ /* 0x0001e4000c10153a */
[----:B0-----:R-:W-:Y:S01]  /*3fb60*/  IMAD.WIDE R194, R54, 0x2, R66 ;  /* 0x0000000236c27825 */ /* 0x001fe200078e0242 */
[----:B---3--:R-:W-:-:S04]  /*3fb70*/  PRMT R2, R189, 0x7632, R2 ;  /* 0x00007632bd027816 */ /* 0x008fc80000000002 */
[----:B------:R0:W-:Y:S04]  /*3fb80*/  @P3 STG.E.U16 desc[UR58][R194.64], R189 ;  /* 0x000000bdc2003986 */ /* 0x0001e8000c10153a */
[----:B0-----:R-:W3:Y:S01]  /*3fb90*/  LDL.LU R189, [R1+0x530] ;  /* 0x0005300001bd7983 */ /* 0x001ee20000300800 */
[----:B------:R-:W-:-:S03]  /*3fba0*/  IMAD.WIDE R194, R54, 0x2, R64 ;  /* 0x0000000236c27825 */ /* 0x000fc600078e0240 */
[----:B------:R-:W3:Y:S04]  /*3fbb0*/  LDL.LU R54, [R1+0x454] ;  /* 0x0004540001367983 */ /* 0x000ee80000300800 */
[----:B------:R4:W-:Y:S02]  /*3fbc0*/  @P5 STG.E.U16 desc[UR58][R194.64], R2 ;  /* 0x00000002c2005986 */ /* 0x0009e4000c10153a */
[----:B----4-:R-:W-:-:S05]  /*3fbd0*/  IMAD.WIDE R194, R56, 0x2, R66 ;  /* 0x0000000238c27825 */ /* 0x010fca00078e0242 */
[----:B------:R0:W-:Y:S01]  /*3fbe0*/  @P0 STG.E.U16 desc[UR58][R194.64], R59 ;  /* 0x0000003bc2000986 */ /* 0x0001e2000c10153a */
[----:B------:R-:W-:Y:S02]  /*3fbf0*/  LOP3.LUT P0, RZ, R193, 0x10000, RZ, 0xc0, !PT ;  /* 0x00010000c1ff7812 */ /* 0x000fe4000780c0ff */
[----:B------:R-:W-:Y:S01]  /*3fc00*/  PRMT R2, R59, 0x7632, R2 ;  /* 0x000076323b027816 */ /* 0x000fe20000000002 */
[----:B0-----:R-:W-:Y:S01]  /*3fc10*/  IMAD.WIDE R194, R56, 0x2, R64 ;  /* 0x0000000238c27825 */ /* 0x001fe200078e0240 */
[----:B------:R-:W-:Y:S01]  /*3fc20*/  LOP3.LUT P1, RZ, R191, 0x10, RZ, 0xc0, !PT ;  /* 0x00000010bfff7812 */ /* 0x000fe2000782c0ff */
[----:B------:R-:W4:Y:S08]  /*3fc30*/  LDL.LU R56, [R1+0x534] ;  /* 0x0005340001387983 */ /* 0x000f300000300800 */
[----:B------:R0:W-:Y:S01]  /*3fc40*/  @P0 STG.E.U16 desc[UR58][R194.64], R2 ;  /* 0x00000002c2000986 */ /* 0x0001e2000c10153a */
[----:B------:R-:W-:-:S02]  /*3fc50*/  LOP3.LUT P0, RZ, R193, 0x8000, RZ, 0xc0, !PT ;  /* 0x00008000c1ff7812 */ /* 0x000fc4000780c0ff */
[----:B------:R-:W-:Y:S01]  /*3fc60*/  LOP3.LUT P6, RZ, R191, 0x20, RZ, 0xc0, !PT ;  /* 0x00000020bfff7812 */ /* 0x000fe200078cc0ff */
        /* <DEDUP_REMOVED lines=13> */
[----:B0-----:R-:W-:Y:S01]  /*3fd40*/  IMAD.WIDE R194, R58, 0x2, R66 ;  /* 0x000000023ac27825 */ /* 0x001fe200078e0242 */
[C---:B------:R-:W-:Y:S02]  /*3fd50*/  LOP3.LUT P2, RZ, R191.reuse, 0x40, RZ, 0xc0, !PT ;  /* 0x00000040bfff7812 */ /* 0x040fe4000784c0ff */
[----:B------:R-:W-:Y:S02]  /*3fd60*/  LOP3.LUT P4, RZ, R191, 0x80, RZ, 0xc0, !PT ;  /* 0x00000080bfff7812 */ /* 0x000fe4000788c0ff */
[----:B--2---:R0:W-:Y:S01]  /*3fd70*/  @P6 STG.E.U16 desc[UR58][R194.64], R188 ;  /* 0x000000bcc2006986 */ /* 0x0041e2000c10153a */
[----:B------:R-:W-:-:S03]  /*3fd80*/  PRMT R2, R188, 0x7632, R2 ;  /* 0x00007632bc027816 */ /* 0x000fc60000000002 */
[----:B0-----:R-:W2:Y:S04]  /*3fd90*/  LDL.LU R188, [R1+0x538] ;  /* 0x0005380001bc7983 */ /* 0x001ea80000300800 */
[----:B------:R-:W2:Y:S01]  /*3fda0*/  LDL.LU R52, [R1+0x458] ;  /* 0x0004580001347983 */ /* 0x000ea20000300800 */
[----:B------:R-:W-:-:S03]  /*3fdb0*/  IMAD.WIDE R194, R58, 0x2, R64 ;  /* 0x000000023ac27825 */ /* 0x000fc600078e0240 */
[----:B------:R-:W2:Y:S04]  /*3fdc0*/  LDL.LU R55, [R1+0x53c] ;  /* 0x00053c0001377983 */ /* 0x000ea80000300800 */
[----:B------:R3:W-:Y:S02]  /*3fdd0*/  @P2 STG.E.U16 desc[UR58][R194.64], R2 ;  /* 0x00000002c2002986 */ /* 0x0007e4000c10153a */
[----:B---3--:R-:W-:-:S05]  /*3fde0*/  IMAD.WIDE R194, R189, 0x2, R66 ;  /* 0x00000002bdc27825 */ /* 0x008fca00078e0242 */
[----:B------:R0:W-:Y:S02]  /*3fdf0*/  @P4 STG.E.U16 desc[UR58][R194.64], R54 ;  /* 0x00000036c2004986 */ /* 0x0001e4000c10153a */
[----:B0-----:R-:W-:Y:S02]  /*3fe00*/  IMAD.WIDE R194, R189, 0x2, R64 ;  /* 0x00000002bdc27825 */ /* 0x001fe400078e0240 */
[----:B------:R-:W3:Y:S04]  /*3fe10*/  LDL.LU R189, [R1+0x46c] ;  /* 0x00046c0001bd7983 */ /* 0x000ee80000300800 */
[----:B------:R-:W3:Y:S04]  /*3fe20*/  LDL.LU R57, [R1+0x540] ;  /* 0x0005400001397983 */ /* 0x000ee80000300800 */
[----:B------:R-:W3:Y:S04]  /*3fe30*/  LDL.LU R58, [R1+0x45c] ;  /* 0x00045c00013a7983 */ /* 0x000ee80000300800 */
[----:B------:R-:W3:Y:S01]  /*3fe40*/  LDL.LU R53, [R1+0x544] ;  /* 0x0005440001357983 */ /* 0x000ee20000300800 */
[----:B------:R-:W-:-:S03]  /*3fe50*/  PRMT R2, R54, 0x7632, R2 ;  /* 0x0000763236027816 */ /* 0x000fc60000000002 */
[----:B------:R-:W3:Y:S01]  /*3fe60*/  LDL.LU R54, [R1+0x440] ;  /* 0x0004400001367983 */ /* 0x000ee20000300800 */
[C---:B------:R-:W-:Y:S02]  /*3fe70*/  LOP3.LUT P3, RZ, R191.reuse, 0x100, RZ, 0xc0, !PT ;  /* 0x00000100bfff7812 */ /* 0x040fe4000786c0ff */
[C---:B------:R-:W-:Y:S02]  /*3fe80*/  LOP3.LUT P5, RZ, R191.reuse, 0x200, RZ, 0xc0, !PT ;  /* 0x00000200bfff7812 */ /* 0x040fe400078ac0ff */
[C---:B------:R-:W-:Y:S02]  /*3fe90*/  LOP3.LUT P6, RZ, R191.reuse, 0x400, RZ, 0xc0, !PT ;  /* 0x00000400bfff7812 */ /* 0x040fe400078cc0ff */
[----:B------:R-:W-:-:S07]  /*3fea0*/  LOP3.LUT P1, RZ, R191, 0x800, RZ, 0xc0, !PT ;  /* 0x00000800bfff7812 */ /* 0x000fce000782c0ff */
[----:B------:R4:W-:Y:S02]  /*3feb0*/  @P3 STG.E.U16 desc[UR58][R194.64], R2 ;  /* 0x00000002c2003986 */ /* 0x0009e4000c10153a */
[----:B----4-:R-:W-:Y:S01]  /*3fec0*/  IMAD.WIDE R194, R56, 0x2, R66 ;  /* 0x0000000238c27825 */ /* 0x010fe200078e0242 */
[----:B------:R-:W-:-:S04]  /*3fed0*/  PRMT R2, R59, 0x7632, R2 ;  /* 0x000076323b027816 */ /* 0x000fc80000000002 */
[----:B------:R0:W-:Y:S02]  /*3fee0*/  @P5 STG.E.U16 desc[UR58][R194.64], R59 ;  /* 0x0000003bc2005986 */ /* 0x0001e4000c10153a */
[----:B0-----:R-:W-:Y:S02]  /*3fef0*/  IMAD.WIDE R194, R56, 0x2, R64 ;  /* 0x0000000238c27825 */ /* 0x001fe400078e0240 */
[----:B------:R-:W4:Y:S04]  /*3ff00*/  LDL.LU R56, [R1+0x548] ;  /* 0x0005480001387983 */ /* 0x000f280000300800 */
[----:B------:R2:W-:Y:S04]  /*3ff10*/  @P6 STG.E.U16 desc[UR58][R194.64], R2 ;  /* 0x00000002c2006986 */ /* 0x0005e8000c10153a */
[----:B------:R-:W4:Y:S01]  /*3ff20*/  LDL.LU R59, [R1+0x430] ;  /* 0x00043000013b7983 */ /* 0x000f220000300800 */
[----:B------:R-:W-:-:S02]  /*3ff30*/  LOP3.LUT P4, RZ, R191, 0x1000, RZ, 0xc0, !PT ;  /* 0x00001000bfff7812 */ /* 0x000fc4000788c0ff */
[C---:B------:R-:W-:Y:S02]  /*3ff40*/  LOP3.LUT P2, RZ, R191.reuse, 0x2000, RZ, 0xc0, !PT ;  /* 0x00002000bfff7812 */ /* 0x040fe4000784c0ff */
[----:B------:R-:W-:Y:S01]  /*3ff50*/  LOP3.LUT P0, RZ, R191, 0x80000, RZ, 0xc0, !PT ;  /* 0x00080000bfff7812 */ /* 0x000fe2000780c0ff */
[----:B--2---:R-:W-:-:S05]  /*3ff60*/  IMAD.WIDE R194, R188, 0x2, R66 ;  /* 0x00000002bcc27825 */ /* 0x004fca00078e0242 */
[----:B------:R0:W-:Y:S02]  /*3ff70*/  @P1 STG.E.U16 desc[UR58][R194.64], R52 ;  /* 0x00000034c2001986 */ /* 0x0001e4000c10153a */
[----:B0-----:R-:W-:Y:S02]  /*3ff80*/  IMAD.WIDE R194, R188, 0x2, R64 ;  /* 0x00000002bcc27825 */ /* 0x001fe400078e0240 */
[----:B------:R-:W2:Y:S01]  /*3ff90*/  LDL.LU R188, [R1+0x54c] ;  /* 0x00054c0001bc7983 */ /* 0x000ea20000300800 */
[----:B------:R-:W-:-:S05]  /*3ffa0*/  PRMT R2, R52, 0x7632, R2 ;  /* 0x0000763234027816 */ /* 0x000fca0000000002 */
[----:B------:R0:W-:Y:S02]  /*3ffb0*/  @P4 STG.E.U16 desc[UR58][R194.64], R2 ;  /* 0x00000002c2004986 */ /* 0x0001e4000c10153a */
[----:B0-----:R-:W-:-:S05]  /*3ffc0*/  IMAD.WIDE R194, R55, 0x2, R66 ;  /* 0x0000000237c27825 */ /* 0x001fca00078e0242 */
[----:B---3--:R0:W-:Y:S01]  /*3ffd0*/  @P2 STG.E.U16 desc[UR58][R194.64], R189 ;  /* 0x000000bdc2002986 */ /* 0x0081e2000c10153a */
[----:B------:R-:W-:-:S03]  /*3ffe0*/  PRMT R2, R189, 0x7632, R2 ;  /* 0x00007632bd027816 */ /* 0x000fc60000000002 */
[----:B0-----:R-:W3:Y:S01]  /*3fff0*/  LDL.LU R189, [R1+0x550] ;  /* 0x0005500001bd7983 */ /* 0x001ee20000300800 */
[----:B------:R-:W-:-:S03]  /*40000*/  IMAD.WIDE R194, R55, 0x2, R64 ;  /* 0x0000000237c27825 */ /* 0x000fc600078e0240 */
[----:B------:R-:W3:Y:S01]  /*40010*/  LDL.LU R55, [R1+0x434] ;  /* 0x0004340001377983 */ /* 0x000ee20000300800 */
[----:B------:R-:W-:-:S04]  /*40020*/  LOP3.LUT R193, R193, 0xfffffdff, RZ, 0xc0, !PT ;  /* 0xfffffdffc1c17812 */ /* 0x000fc800078ec0ff */
[----:B------:R-:W-:Y:S02]  /*40030*/  @P0 LOP3.LUT R193, R193, 0x200, RZ, 0xfc, !PT ;  /* 0x00000200c1c10812 */ /* 0x000fe400078efcff */
[----:B------:R-:W-:Y:S02]  /*40040*/  LOP3.LUT P0, RZ, R191, 0x40000, RZ, 0xc0, !PT ;  /* 0x00040000bfff7812 */ /* 0x000fe4000780c0ff */
[----:B------:R-:W-:-:S11]  /*40050*/  LOP3.LUT R193, R193, 0xfffffbff, RZ, 0xc0, !PT ;  /* 0xfffffbffc1c17812 */ /* 0x000fd600078ec0ff */
[----:B------:R-:W-:Y:S02]  /*40060*/  @P0 LOP3.LUT R193, R193, 0x400, RZ, 0xfc, !PT ;  /* 0x00000400c1c10812 */ /* 0x000fe400078efcff */
[----:B------:R-:W-:Y:S02]  /*40070*/  LOP3.LUT P0, RZ, R191, 0x20000, RZ, 0xc0, !PT ;  /* 0x00020000bfff7812 */ /* 0x000fe4000780c0ff */
[----:B------:R-:W-:Y:S02]  /*40080*/  LOP3.LUT R193, R193, 0xfffff7ff, RZ, 0xc0, !PT ;  /* 0xfffff7ffc1c17812 */ /* 0x000fe400078ec0ff */
[----:B------:R-:W-:-:S09]  /*40090*/  LOP3.LUT P5, RZ, R191, 0x4000, RZ, 0xc0, !PT ;  /* 0x00004000bfff7812 */ /* 0x000fd200078ac0ff */
[----:B------:R-:W-:Y:S02]  /*400a0*/  @P0 LOP3.LUT R193, R193, 0x800, RZ, 0xfc, !PT ;  /* 0x00000800c1c10812 */ /* 0x000fe400078efcff */
[----:B------:R-:W-:Y:S02]  /*400b0*/  LOP3.LUT P0, RZ, R191, 0x10000, RZ, 0xc0, !PT ;  /* 0x00010000bfff7812 */ /* 0x000fe4000780c0ff */
[----:B------:R-:W-:Y:S01]  /*400c0*/  LOP3.LUT R193, R193, 0xffffefff, RZ, 0xc0, !PT ;  /* 0xffffefffc1c17812 */ /* 0x000fe200078ec0ff */
[----:B------:R0:W-:Y:S10]  /*400d0*/  @P5 STG.E.U16 desc[UR58][R194.64], R2 ;  /* 0x00000002c2005986 */ /* 0x0001f4000c10153a */
[----:B------:R-:W-:-:S02]  /*400e0*/  @P0 LOP3.LUT R193, R193, 0x1000, RZ, 0xfc, !PT ;  /* 0x00001000c1c10812 */ /* 0x000fc400078efcff */
[----:B------:R-:W-:Y:S01]  /*400f0*/  LOP3.LUT P0, RZ, R191, 0x8000, RZ, 0xc0, !PT ;  /* 0x00008000bfff7812 */ /* 0x000fe2000780c0ff */
[----:B0-----:R-:W-:Y:S01]  /*40100*/  IMAD.WIDE R194, R57, 0x2, R66 ;  /* 0x0000000239c27825 */ /* 0x001fe200078e0242 */
[----:B------:R-:W-:-:S11]  /*40110*/  PRMT R2, R58, 0x7632, R2 ;  /* 0x000076323a027816 */ /* 0x000fd60000000002 */
[----:B------:R0:W-:Y:S01]  /*40120*/  @P0 STG.E.U16 desc[UR58][R194.64], R58 ;  /* 0x0000003ac2000986 */ /* 0x0001e2000c10153a */
[----:B------:R-:W-:Y:S01]  /*40130*/  LOP3.LUT P0, RZ, R193, 0x1000, RZ, 0xc0, !PT ;  /* 0x00001000c1ff7812 */ /* 0x000fe2000780c0ff */
[----:B0-----:R-:W-:Y:S01]  /*40140*/  IMAD.WIDE R194, R57, 0x2, R64 ;  /* 0x0000000239c27825 */ /* 0x001fe200078e0240 */
[----:B------:R-:W-:Y:S01]  /*40150*/  LOP3.LUT P3, RZ, R191, 0x100000, RZ, 0xc0, !PT ;  /* 0x00100000bfff7812 */ /* 0x000fe2000786c0ff */
[----:B------:R-:W3:Y:S10]  /*40160*/  LDL.LU R57, [R1+0x554] ;  /* 0x0005540001397983 */ /* 0x000ef40000300800 */
[----:B------:R0:W-:Y:S01]  /*40170*/  @P0 STG.E.U16 desc[UR58][R194.64], R2 ;  /* 0x00000002c2000986 */ /* 0x0001e2000c10153a */
[----:B------:R-:W-:-:S02]  /*40180*/  LOP3.LUT P0, RZ, R193, 0x800, RZ, 0xc0, !PT ;  /* 0x00000800c1ff7812 */ /* 0x000fc4000780c0ff */
[----:B------:R-:W-:Y:S01]  /*40190*/  LOP3.LUT P6, RZ, R191, 0x200000, RZ, 0xc0, !PT ;  /* 0x00200000bfff7812 */ /* 0x000fe200078cc0ff */
[----:B------:R-:W3:Y:S01]  /*401a0*/  LDL.LU R58, [R1+0x448] ;  /* 0x00044800013a7983 */ /* 0x000ee20000300800 */
[----:B0-----:R-:W-:-:S09]  /*401b0*/  IMAD.WIDE R194, R53, 0x2, R66 ;  /* 0x0000000235c27825 */ /* 0x001fd200078e0242 */
[----:B------:R0:W-:Y:S01]  /*401c0*/  @P0 STG.E.U16 desc[UR58][R194.64], R54 ;  /* 0x00000036c2000986 */ /* 0x0001e2000c10153a */
[----:B------:R-:W-:Y:S02]  /*401d0*/  LOP3.LUT P0, RZ, R193, 0x400, RZ, 0xc0, !PT ;  /* 0x00000400c1ff7812 */ /* 0x000fe4000780c0ff */
[----:B------:R-:W-:Y:S01]  /*401e0*/  PRMT R2, R54, 0x7632, R2 ;  /* 0x0000763236027816 */ /* 0x000fe20000000002 */
[----:B0-----:R-:W-:-:S10]  /*401f0*/  IMAD.WIDE R194, R53, 0x2, R64 ;  /* 0x0000000235c27825 */ /* 0x001fd400078e0240 */
[----:B------:R4:W-:Y:S01]  /*40200*/  @P0 STG.E.U16 desc[UR58][R194.64], R2 ;  /* 0x00000002c2000986 */ /* 0x0009e2000c10153a */
[----:B------:R-:W-:Y:S01]  /*40210*/  LOP3.LUT P0, RZ, R193, 0x200, RZ, 0xc0, !PT ;  /* 0x00000200c1ff7812 */ /* 0x000fe2000780c0ff */
[----:B----4-:R-:W-:Y:S01]  /*40220*/  IMAD.WIDE R194, R56, 0x2, R66 ;  /* 0x0000000238c27825 */ /* 0x010fe200078e0242 */
[----:B------:R-:W-:-:S11]  /*40230*/  PRMT R2, R59, 0x7632, R2 ;  /* 0x000076323b027816 */ /* 0x000fd60000000002 */
[----:B------:R0:W-:Y:S02]  /*40240*/  @P0 STG.E.U16 desc[UR58][R194.64], R59 ;  /* 0x0000003bc2000986 */ /* 0x0001e4000c10153a */
[----:B0-----:R-:W-:-:S05]  /*40250*/  IMAD.WIDE R194, R56, 0x2, R64 ;  /* 0x0000000238c27825 */ /* 0x001fca00078e0240 */
[----:B------:R0:W-:Y:S02]  /*40260*/  @P3 STG.E.U16 desc[UR58][R194.64], R2 ;  /* 0x00000002c2003986 */ /* 0x0001e4000c10153a */
[----:B0-----:R-:W-:Y:S02]  /*40270*/  PRMT R2, R190, 0x7632, R2 ;  /* 0x00007632be027816 */ /* 0x001fe40000000002 */
[C---:B------:R-:W-:Y:S02]  /*40280*/  LOP3.LUT P1, RZ, R191.reuse, 0x400000, RZ, 0xc0, !PT ;  /* 0x00400000bfff7812 */ /* 0x040fe4000782c0ff */
[----:B------:R-:W-:Y:S01]  /*40290*/  LOP3.LUT P4, RZ, R191, 0x800000, RZ, 0xc0, !PT ;  /* 0x00800000bfff7812 */ /* 0x000fe2000788c0ff */
[----:B--2---:R-:W-:-:S05]  /*402a0*/  IMAD.WIDE R194, R188, 0x2, R66 ;  /* 0x00000002bcc27825 */ /* 0x004fca00078e0242 */
[----:B------:R0:W-:Y:S04]  /*402b0*/  @P6 STG.E.U16 desc[UR58][R194.64], R190 ;  /* 0x000000bec2006986 */ /* 0x0001e8000c10153a */
[----:B0-----:R-:W2:Y:S04]  /*402c0*/  LDL.LU R190, [R1+0x1474] ;  /* 0x0014740001be7983 */ /* 0x001ea80000300800 */
[----:B------:R-:W4:Y:S04]  /*402d0*/  LDL.LU R59, [R1+0x558] ;  /* 0x00055800013b7983 */ /* 0x000f280000300800 */
[----:B------:R-:W4:Y:S04]  /*402e0*/  LDL.LU R192, [R1+0x438] ;  /* 0x0004380001c07983 */ /* 0x000f280000300800 */
[----:B------:R-:W4:Y:S01]  /*402f0*/  LDL.LU R54, [R1+0x560] ;  /* 0x0005600001367983 */ /* 0x000f220000300800 */
[----:B------:R-:W-:-:S03]  /*40300*/  IMAD.WIDE R194, R188, 0x2, R64 ;  /* 0x00000002bcc27825 */ /* 0x000fc600078e0240 */
[----:B------:R-:W4:Y:S04]  /*40310*/  LDL.LU R188, [R1+0x44c] ;  /* 0x00044c0001bc7983 */ /* 0x000f280000300800 */
[----:B------:R3:W-:Y:S04]  /*40320*/  @P1 STG.E.U16 desc[UR58][R194.64], R2 ;  /* 0x00000002c2001986 */ /* 0x0007e8000c10153a */
[----:B------:R-:W4:Y:S01]  /*40330*/  LDL.LU R56, [R1+0x564] ;  /* 0x0005640001387983 */ /* 0x000f220000300800 */
[----:B---3--:R-:W-:-:S05]  /*40340*/  IMAD.WIDE R194, R189, 0x2, R66 ;  /* 0x00000002bdc27825 */ /* 0x008fca00078e0242 */
[----:B------:R0:W-:Y:S02]  /*40350*/  @P4 STG.E.U16 desc[UR58][R194.64], R55 ;  /* 0x00000037c2004986 */ /* 0x0001e4000c10153a */
[----:B0-----:R-:W-:Y:S02]  /*40360*/  IMAD.WIDE R194, R189, 0x2, R64 ;  /* 0x00000002bdc27825 */ /* 0x001fe400078e0240 */
[----:B------:R-:W3:Y:S04]  /*40370*/  LDL.LU R189, [R1+0x43c] ;  /* 0x00043c0001bd7983 */ /* 0x000ee80000300800 */
[----:B------:R-:W3:Y:S01]  /*40380*/  LDL.LU R52, [R1+0x568] ;  /* 0x0005680001347983 */ /* 0x000ee20000300800 */
[----:B------:R-:W-:-:S03]  /*40390*/  LOP3.LUT P2, RZ, R191, 0x1000000, RZ, 0xc0, !PT ;  /* 0x01000000bfff7812 */ /* 0x000fc6000784c0ff */
[----:B------:R-:W3:Y:S01]  /*403a0*/  LDL.LU R53, [R1+0x420] ;  /* 0x0004200001357983 */ /* 0x000ee20000300800 */
[----:B------:R-:W-:Y:S02]  /*403b0*/  LOP3.LUT P5, RZ, R191, 0x2000000, RZ, 0xc0, !PT ;  /* 0x02000000bfff7812 */ /* 0x000fe400078ac0ff */
[----:B------:R-:W-:Y:S02]  /*403c0*/  PRMT R2, R55, 0x7632, R2 ;  /* 0x0000763237027816 */ /* 0x000fe40000000002 */
[C---:B------:R-:W-:Y:S01]  /*403d0*/  LOP3.LUT P6, RZ, R191.reuse, 0x4000000, RZ, 0xc0, !PT ;  /* 0x04000000bfff7812 */ /* 0x040fe200078cc0ff */
[----:B------:R-:W3:Y:S04]  /*403e0*/  LDL.LU R55, [R1+0x56c] ;  /* 0x00056c0001377983 */ /* 0x000ee80000300800 */
[----:B------:R0:W-:Y:S01]  /*403f0*/  @P2 STG.E.U16 desc[UR58][R194.64], R2 ;  /* 0x00000002c2002986 */ /* 0x0001e2000c10153a */
[----:B------:R-:W-:-:S02]  /*40400*/  LOP3.LUT P3, RZ, R191, 0x8000000, RZ, 0xc0, !PT ;  /* 0x08000000bfff7812 */ /* 0x000fc4000786c0ff */
[----:B------:R-:W-:Y:S02]  /*40410*/  LOP3.LUT R193, R193, 0xffffffdf, RZ, 0xc0, !PT ;  /* 0xffffffdfc1c17812 */ /* 0x000fe400078ec0ff */
[C---:B------:R-:W-:Y:S02]  /*40420*/  LOP3.LUT P4, RZ, R191.reuse, 0x10000000, RZ, 0xc0, !PT ;  /* 0x10000000bfff7812 */ /* 0x040fe4000788c0ff */
[----:B------:R-:W-:Y:S01]  /*40430*/  LOP3.LUT P1, RZ, R191, 0x20000000, RZ, 0xc0, !PT ;  /* 0x20000000bfff7812 */ /* 0x000fe2000782c0ff */
[----:B0-----:R-:W-:-:S05]  /*40440*/  IMAD.WIDE R194, R57, 0x2, R66 ;  /* 0x0000000239c27825 */ /* 0x001fca00078e0242 */
[----:B------:R0:W-:Y:S01]  /*40450*/  @P5 STG.E.U16 desc[UR58][R194.64], R58 ;  /* 0x0000003ac2005986 */ /* 0x0001e2000c10153a */
[----:B------:R-:W-:Y:S01]  /*40460*/  PRMT R2, R58, 0x7632, R2 ;  /* 0x000076323a027816 */ /* 0x000fe20000000002 */
[----:B0-----:R-:W-:Y:S02]  /*40470*/  IMAD.WIDE R194, R57, 0x2, R64 ;  /* 0x0000000239c27825 */ /* 0x001fe400078e0240 */
[----:B------:R-:W3:Y:S04]  /*40480*/  LDL.LU R57, [R1+0x410] ;  /* 0x0004100001397983 */ /* 0x000ee80000300800 */
[----:B------:R4:W-:Y:S04]  /*40490*/  @P6 STG.E.U16 desc[UR58][R194.64], R2 ;  /* 0x00000002c2006986 */ /* 0x0009e8000c10153a */
[----:B------:R-:W3:Y:S01]  /*404a0*/  LDL.LU R58, [R1+0x570] ;  /* 0x00057000013a7983 */ /* 0x000ee20000300800 */
[----:B------:R-:W-:-:S02]  /*404b0*/  LOP3.LUT P5, RZ, R191, 0x40000000, RZ, 0xc0, !PT ;  /* 0x40000000bfff7812 */ /* 0x000fc400078ac0ff */
[----:B--2---:R-:W-:Y:S01]  /*404c0*/  LOP3.LUT P0, RZ, R190, 0x8, RZ, 0xc0, !PT ;  /* 0x00000008beff7812 */ /* 0x004fe2000780c0ff */
[----:B----4-:R-:W-:Y:S01]  /*404d0*/  IMAD.WIDE R194, R59, 0x2, R66 ;  /* 0x000000023bc27825 */ /* 0x010fe200078e0242 */
[----:B------:R-:W-:-:S04]  /*404e0*/  PRMT R2, R192, 0x7632, R2 ;  /* 0x00007632c0027816 */ /* 0x000fc80000000002 */
[----:B------:R0:W-:Y:S07]  /*404f0*/  @P3 STG.E.U16 desc[UR58][R194.64], R192 ;  /* 0x000000c0c2003986 */ /* 0x0001ee000c10153a */
[----:B------:R-:W-:Y:S02]  /*40500*/  @P0 LOP3.LUT R193, R193, 0x20, RZ, 0xfc, !PT ;  /* 0x00000020c1c10812 */ /* 0x000fe400078efcff */
[----:B------:R-:W-:Y:S01]  /*40510*/  LOP3.LUT P0, RZ, R190, 0x4, RZ, 0xc0, !PT ;  /* 0x00000004beff7812 */ /* 0x000fe2000780c0ff */
[----:B0-----:R-:W-:Y:S01]  /*40520*/  IMAD.WIDE R194, R59, 0x2, R64 ;  /* 0x000000023bc27825 */ /* 0x001fe200078e0240 */
[----:B------:R-:W-:Y:S01]  /*40530*/  LOP3.LUT R193, R193, 0xffffffbf, RZ, 0xc0, !PT ;  /* 0xffffffbfc1c17812 */ /* 0x000fe200078ec0ff */
[----:B------:R-:W2:Y:S04]  /*40540*/  LDL.LU R59, [R1+0x424] ;  /* 0x00042400013b7983 */ /* 0x000ea80000300800 */
[----:B------:R0:W-:Y:S06]  /*40550*/  @P4 STG.E.U16 desc[UR58][R194.64], R2 ;  /* 0x00000002c2004986 */ /* 0x0001ec000c10153a */
[----:B------:R-:W-:-:S02]  /*40560*/  @P0 LOP3.LUT R193, R193, 0x40, RZ, 0xfc, !PT ;  /* 0x00000040c1c10812 */ /* 0x000fc400078efcff */
[----:B------:R-:W-:Y:S01]  /*40570*/  LOP3.LUT P0, RZ, R190, 0x2, RZ, 0xc0, !PT ;  /* 0x00000002beff7812 */ /* 0x000fe2000780c0ff */
[----:B0-----:R-:W-:Y:S01]  /*40580*/  IMAD.WIDE R194, R54, 0x2, R66 ;  /* 0x0000000236c27825 */ /* 0x001fe200078e0242 */
[----:B------:R-:W-:-:S04]  /*40590*/  PRMT R2, R188, 0x7632, R2 ;  /* 0x00007632bc027816 */ /* 0x000fc80000000002 */
[----:B------:R0:W-:Y:S01]  /*405a0*/  @P1 STG.E.U16 desc[UR58][R194.64], R188 ;  /* 0x000000bcc2001986 */ /* 0x0001e2000c10153a */
[----:B------:R-:W-:-:S03]  /*405b0*/  LOP3.LUT R193, R193, 0xffffff7f, RZ, 0xc0, !PT ;  /* 0xffffff7fc1c17812 */ /* 0x000fc600078ec0ff */
[----:B0-----:R-:W4:Y:S01]  /*405c0*/  LDL.LU R188, [R1+0x574] ;  /* 0x0005740001bc7983 */ /* 0x001f220000300800 */
[----:B------:R-:W-:-:S03]  /*405d0*/  IMAD.WIDE R194, R54, 0x2, R64 ;  /* 0x0000000236c27825 */ /* 0x000fc600078e0240 */
[----:B------:R-:W4:Y:S01]  /*405e0*/  LDL.LU R54, [R1+0x414] ;  /* 0x0004140001367983 */ /* 0x000f220000300800 */
[----:B------:R-:W-:Y:S02]  /*405f0*/  @P0 LOP3.LUT R193, R193, 0x80, RZ, 0xfc, !PT ;  /* 0x00000080c1c10812 */ /* 0x000fe400078efcff */
[----:B------:R-:W-:Y:S02]  /*40600*/  LOP3.LUT P0, RZ, R190, 0x1, RZ, 0xc0, !PT ;  /* 0x00000001beff7812 */ /* 0x000fe4000780c0ff */
[----:B------:R-:W-:Y:S01]  /*40610*/  LOP3.LUT R193, R193, 0xfffffeff, RZ, 0xc0, !PT ;  /* 0xfffffeffc1c17812 */ /* 0x000fe200078ec0ff */
[----:B------:R0:W-:Y:S10]  /*40620*/  @P5 STG.E.U16 desc[UR58][R194.64], R2 ;  /* 0x00000002c2005986 */ /* 0x0001f4000c10153a */
[----:B------:R-:W-:-:S02]  /*40630*/  @P0 LOP3.LUT R193, R193, 0x100, RZ, 0xfc, !PT ;  /* 0x00000100c1c10812 */ /* 0x000fc400078efcff */
[----:B------:R-:W-:Y:S01]  /*40640*/  LOP3.LUT P0, RZ, R191, 0x80000000, RZ, 0xc0, !PT ;  /* 0x80000000bfff7812 */ /* 0x000fe2000780c0ff */
[----:B0-----:R-:W-:Y:S01]  /*40650*/  IMAD.WIDE R194, R56, 0x2, R66 ;  /* 0x0000000238c27825 */ /* 0x001fe200078e0242 */
[----:B---3--:R-:W-:-:S11]  /*40660*/  PRMT R2, R189, 0x7632, R2 ;  /* 0x00007632bd027816 */ /* 0x008fd60000000002 */
[----:B------:R0:W-:Y:S04]  /*40670*/  @P0 STG.E.U16 desc[UR58][R194.64], R189 ;  /* 0x000000bdc2000986 */ /* 0x0001e8000c10153a */
[----:B0-----:R-:W3:Y:S01]  /*40680*/  LDL.LU R189, [R1+0x578] ;  /* 0x0005780001bd7983 */ /* 0x001ee20000300800 */
[----:B------:R-:W-:-:S03]  /*40690*/  IMAD.WIDE R194, R56, 0x2, R64 ;  /* 0x0000000238c27825 */ /* 0x000fc600078e0240 */
[----:B------:R-:W3:Y:S01]  /*406a0*/  LDL.LU R56, [R1+0x428] ;  /* 0x0004280001387983 */ /* 0x000ee20000300800 */
[----:B------:R-:W-:-:S13]  /*406b0*/  LOP3.LUT P0, RZ, R193, 0x100, RZ, 0xc0, !PT ;  /* 0x00000100c1ff7812 */ /* 0x000fda000780c0ff */
[----:B------:R0:W-:Y:S01]  /*406c0*/  @P0 STG.E.U16 desc[UR58][R194.64], R2 ;  /* 0x00000002c2000986 */ /* 0x0001e2000c10153a */
[----:B------:R-:W-:Y:S01]  /*406d0*/  LOP3.LUT P0, RZ, R193, 0x80, RZ, 0xc0, !PT ;  /* 0x00000080c1ff7812 */ /* 0x000fe2000780c0ff */
[----:B0-----:R-:W-:-:S12]  /*406e0*/  IMAD.WIDE R194, R52, 0x2, R66 ;  /* 0x0000000234c27825 */ /* 0x001fd800078e0242 */
[----:B------:R0:W-:Y:S01]  /*406f0*/  @P0 STG.E.U16 desc[UR58][R194.64], R53 ;  /* 0x00000035c2000986 */ /* 0x0001e2000c10153a */
[----:B------:R-:W-:Y:S02]  /*40700*/  LOP3.LUT P0, RZ, R193, 0x40, RZ, 0xc0, !PT ;  /* 0x00000040c1ff7812 */ /* 0x000fe4000780c0ff */
[----:B------:R-:W-:Y:S01]  /*40710*/  PRMT R2, R53, 0x7632, R2 ;  /* 0x0000763235027816 */ /* 0x000fe20000000002 */
[----:B0-----:R-:W-:-:S10]  /*40720*/  IMAD.WIDE R194, R52, 0x2, R64 ;  /* 0x0000000234c27825 */ /* 0x001fd400078e0240 */
[----:B------:R0:W-:Y:S01]  /*40730*/  @P0 STG.E.U16 desc[UR58][R194.64], R2 ;  /* 0x00000002c2000986 */ /* 0x0001e2000c10153a */
[----:B------:R-:W-:Y:S02]  /*40740*/  LOP3.LUT P0, RZ, R193, 0x20, RZ, 0xc0, !PT ;  /* 0x00000020c1ff7812 */ /* 0x000fe4000780c0ff */
[C---:B------:R-:W-:Y:S02]  /*40750*/  LOP3.LUT P2, RZ, R190.reuse, 0x10, RZ, 0xc0, !PT ;  /* 0x00000010beff7812 */ /* 0x040fe4000784c0ff */
[----:B------:R-:W-:Y:S01]  /*40760*/  LOP3.LUT P6, RZ, R190, 0x20, RZ, 0xc0, !PT ;  /* 0x00000020beff7812 */ /* 0x000fe200078cc0ff */
[----:B0-----:R-:W-:Y:S01]  /*40770*/  IMAD.WIDE R194, R55, 0x2, R66 ;  /* 0x0000000237c27825 */ /* 0x001fe200078e0242 */
[----:B------:R-:W-:-:S07]  /*40780*/  PRMT R2, R57, 0x7632, R2 ;  /* 0x0000763239027816 */ /* 0x000fce0000000002 */
[----:B------:R0:W-:Y:S01]  /*40790*/  @P0 STG.E.U16 desc[UR58][R194.64], R57 ;  /* 0x00000039c2000986 */ /* 0x0001e2000c10153a */
[C---:B------:R-:W-:Y:S01]  /*407a0*/  LOP3.LUT P3, RZ, R190.reuse, 0x40, RZ, 0xc0, !PT ;  /* 0x00000040beff7812 */ /* 0x040fe2000786c0ff */
[----:B0-----:R-:W-:Y:S01]  /*407b0*/  IMAD.WIDE R194, R55, 0x2, R64 ;  /* 0x0000000237c27825 */ /* 0x001fe200078e0240 */
[----:B------:R-:W-:Y:S01]  /*407c0*/  LOP3.LUT P4, RZ, R190, 0x80, RZ, 0xc0, !PT ;  /* 0x00000080beff7812 */ /* 0x000fe2000788c0ff */
[----:B------:R-:W3:Y:S04]  /*407d0*/  LDL.LU R57, [R1+0x57c] ;  /* 0x00057c0001397983 */ /* 0x000ee80000300800 */
[----:B------:R0:W-:Y:S02]  /*407e0*/  @P2 STG.E.U16 desc[UR58][R194.64], R2 ;  /* 0x00000002c2002986 */ /* 0x0001e4000c10153a */
[----:B0-----:R-:W-:Y:S01]  /*407f0*/  IMAD.WIDE R194, R58, 0x2, R66 ;  /* 0x000000023ac27825 */ /* 0x001fe200078e0242 */
[----:B------:R-:W-:-:S02]  /*40800*/  LOP3.LUT P1, RZ, R190, 0x100, RZ, 0xc0, !PT ;  /* 0x00000100beff7812 */ /* 0x000fc4000782c0ff */
[----:B------:R-:W-:Y:S02]  /*40810*/  LOP3.LUT P5, RZ, R190, 0x200, RZ, 0xc0, !PT ;  /* 0x00000200beff7812 */ /* 0x000fe400078ac0ff */
[----:B--2---:R0:W-:Y:S01]  /*40820*/  @P6 STG.E.U16 desc[UR58][R194.64], R59 ;  /* 0x0000003bc2006986 */ /* 0x0041e2000c10153a */
[----:B------:R-:W-:Y:S01]  /*40830*/  PRMT R2, R59, 0x7632, R2 ;  /* 0x000076323b027816 */ /* 0x000fe20000000002 */
[----:B0-----:R-:W-:Y:S02]  /*40840*/  IMAD.WIDE R194, R58, 0x2, R64 ;  /* 0x000000023ac27825 */ /* 0x001fe400078e0240 */
[----:B------:R-:W2:Y:S04]  /*40850*/  LDL.LU R58, [R1+0x418] ;  /* 0x00041800013a7983 */ /* 0x000ea80000300800 */
[----:B------:R4:W-:Y:S02]  /*40860*/  @P3 STG.E.U16 desc[UR58][R194.64], R2 ;  /* 0x00000002c2003986 */ /* 0x0009e4000c10153a */
[----:B----4-:R-:W-:-:S05]  /*40870*/  IMAD.WIDE R194, R188, 0x2, R66 ;  /* 0x00000002bcc27825 */ /* 0x010fca00078e0242 */
[----:B------:R0:W-:Y:S02]  /*40880*/  @P4 STG.E.U16 desc[UR58][R194.64], R54 ;  /* 0x00000036c2004986 */ /* 0x0001e4000c10153a */
[----:B0-----:R-:W-:Y:S02]  /*40890*/  IMAD.WIDE R194, R188, 0x2, R64 ;  /* 0x00000002bcc27825 */ /* 0x001fe400078e0240 */
[----:B------:R-:W4:Y:S04]  /*408a0*/  LDL.LU R188, [R1+0x580] ;  /* 0x0005800001bc7983 */ /* 0x000f280000300800 */
[----:B------:R-:W4:Y:S04]  /*408b0*/  LDL.LU R59, [R1+0x42c] ;  /* 0x00042c00013b7983 */ /* 0x000f280000300800 */
[----:B------:R-:W4:Y:S04]  /*408c0*/  LDL.LU R52, [R1+0x584] ;  /* 0x0005840001347983 */ /* 0x000f280000300800 */
[----:B------:R-:W4:Y:S01]  /*408d0*/  LDL.LU R55, [R1+0x41c] ;  /* 0x00041c0001377983 */ /* 0x000f220000300800 */
[----:B------:R-:W-:-:S05]  /*408e0*/  PRMT R2, R54, 0x7632, R2 ;  /* 0x0000763236027816 */ /* 0x000fca0000000002 */
[----:B------:R3:W-:Y:S02]  /*408f0*/  @P1 STG.E.U16 desc[UR58][R194.64], R2 ;  /* 0x00000002c2001986 */ /* 0x0007e4000c10153a */
[----:B---3--:R-:W-:-:S05]  /*40900*/  IMAD.WIDE R194, R189, 0x2, R66 ;  /* 0x00000002bdc27825 */ /* 0x008fca00078e0242 */
[----:B------:R0:W-:Y:S02]  /*40910*/  @P5 STG.E.U16 desc[UR58][R194.64], R56 ;  /* 0x00000038c2005986 */ /* 0x0001e4000c10153a */
[----:B0-----:R-:W-:Y:S02]  /*40920*/  IMAD.WIDE R194, R189, 0x2, R64 ;  /* 0x00000002bdc27825 */ /* 0x001fe400078e0240 */
[----:B------:R-:W3:Y:S04]  /*40930*/  LDL.LU R189, [R1+0x588] ;  /* 0x0005880001bd7983 */ /* 0x000ee80000300800 */
[----:B------:R-:W3:Y:S01]  /*40940*/  LDL.LU R192, [R1+0x400] ;  /* 0x0004000001c07983 */ /* 0x000ee20000300800 */
[C---:B------:R-:W-:Y:S02]  /*40950*/  LOP3.LUT P0, RZ, R190.reuse, 0x80000, RZ, 0xc0, !PT ;  /* 0x00080000beff7812 */ /* 0x040fe4000780c0ff */
[----:B------:R-:W-:Y:S01]  /*40960*/  LOP3.LUT R193, R193, 0xfffffffd, RZ, 0xc0, !PT ;  /* 0xfffffffdc1c17812 */ /* 0x000fe200078ec0ff */
[----:B------:R-:W3:Y:S01]  /*40970*/  LDL.LU R53, [R1+0x58c] ;  /* 0x00058c0001357983 */ /* 0x000ee20000300800 */
[----:B------:R-:W-:-:S02]  /*40980*/  LOP3.LUT P6, RZ, R190, 0x400, RZ, 0xc0, !PT ;  /* 0x00000400beff7812 */ /* 0x000fc400078cc0ff */
[C---:B------:R-:W-:Y:S01]  /*40990*/  LOP3.LUT P2, RZ, R190.reuse, 0x800, RZ, 0xc0, !PT ;  /* 0x00000800beff7812 */ /* 0x040fe2000784c0ff */
[----:B------:R-:W3:Y:S06]  /*409a0*/  LDL.LU R54, [R1+0x3f0] ;  /* 0x0003f00001367983 */ /* 0x000eec0000300800 */
[----:B------:R-:W-:Y:S02]  /*409b0*/  @P0 LOP3.LUT R193, R193, 0x2, RZ, 0xfc, !PT ;  /* 0x00000002c1c10812 */ /* 0x000fe400078efcff */
[----:B------:R-:W-:Y:S02]  /*409c0*/  LOP3.LUT P0, RZ, R190, 0x40000, RZ, 0xc0, !PT ;  /* 0x00040000beff7812 */ /* 0x000fe4000780c0ff */
[----:B------:R-:W-:-:S02]  /*409d0*/  LOP3.LUT R193, R193, 0xfffffffb, RZ, 0xc0, !PT ;  /* 0xfffffffbc1c17812 */ /* 0x000fc400078ec0ff */
[----:B------:R-:W-:-:S09]  /*409e0*/  PRMT R2, R56, 0x7632, R2 ;  /* 0x0000763238027816 */ /* 0x000fd20000000002 */
[----:B------:R-:W-:Y:S02]  /*409f0*/  @P0 LOP3.LUT R193, R193, 0x4, RZ, 0xfc, !PT ;  /* 0x00000004c1c10812 */ /* 0x000fe400078efcff */
[C---:B------:R-:W-:Y:S02]  /*40a00*/  LOP3.LUT P0, RZ, R190.reuse, 0x20000, RZ, 0xc0, !PT ;  /* 0x00020000beff7812 */ /* 0x040fe4000780c0ff */
[----:B------:R-:W-:Y:S01]  /*40a10*/  LOP3.LUT R193, R193, 0xfffffff7, RZ, 0xc0, !PT ;  /* 0xfffffff7c1c17812 */ /* 0x000fe200078ec0ff */
[----:B------:R0:W-:Y:S01]  /*40a20*/  @P6 STG.E.U16 desc[UR58][R194.64], R2 ;  /* 0x00000002c2006986 */ /* 0x0001e2000c10153a */
[C---:B------:R-:W-:Y:S02]  /*40a30*/  LOP3.LUT P4, RZ, R190.reuse, 0x1000, RZ, 0xc0, !PT ;  /* 0x00001000beff7812 */ /* 0x040fe4000788c0ff */
[----:B------:R-:W-:-:S07]  /*40a40*/  LOP3.LUT P3, RZ, R190, 0x2000, RZ, 0xc0, !PT ;  /* 0x00002000beff7812 */ /* 0x000fce000786c0ff */
[----:B------:R-:W-:Y:S02]  /*40a50*/  @P0 LOP3.LUT R193, R193, 0x8, RZ, 0xfc, !PT ;  /* 0x00000008c1c10812 */ /* 0x000fe400078efcff */
[C---:B------:R-:W-:Y:S02]  /*40a60*/  LOP3.LUT P0, RZ, R190.reuse, 0x10000, RZ, 0xc0, !PT ;  /* 0x00010000beff7812 */ /* 0x040fe4000780c0ff */
[----:B------:R-:W-:Y:S01]  /*40a70*/  LOP3.LUT P5, RZ, R190, 0x4000, RZ, 0xc0, !PT ;  /* 0x00004000beff7812 */ /* 0x000fe200078ac0ff */
[----:B0-----:R-:W-:Y:S01]  /*40a80*/  IMAD.WIDE R194, R57, 0x2, R66 ;  /* 0x0000000239c27825 */ /* 0x001fe200078e0242 */
[----:B------:R-:W-:-:S09]  /*40a90*/  LOP3.LUT R193, R193, 0xffffffef, RZ, 0xc0, !PT ;  /* 0xffffffefc1c17812 */ /* 0x000fd200078ec0ff */
[----:B------:R-:W-:Y:S02]  /*40aa0*/  @P0 LOP3.LUT R193, R193, 0x10, RZ, 0xfc, !PT ;  /* 0x00000010c1c10812 */ /* 0x000fe400078efcff */
[----:B------:R-:W-:Y:S01]  /*40ab0*/  LOP3.LUT P0, RZ, R190, 0x8000, RZ, 0xc0, !PT ;  /* 0x00008000beff7812 */ /* 0x000fe2000780c0ff */
[----:B--2---:R0:W-:Y:S01]  /*40ac0*/  @P2 STG.E.U16 desc[UR58][R194.64], R58 ;  /* 0x0000003ac2002986 */ /* 0x0041e2000c10153a */
[----:B------:R-:W-:Y:S01]  /*40ad0*/  PRMT R2, R58, 0x7632, R2 ;  /* 0x000076323a027816 */ /* 0x000fe20000000002 */
[----:B0-----:R-:W-:Y:S02]  /*40ae0*/  IMAD.WIDE R194, R57, 0x2, R64 ;  /* 0x0000000239c27825 */ /* 0x001fe400078e0240 */
[----:B------:R-:W2:Y:S04]  /*40af0*/  LDL.LU R57, [R1+0x590] ;  /* 0x0005900001397983 */ /* 0x000ea80000300800 */
[----:B------:R4:W-:Y:S04]  /*40b00*/  @P4 STG.E.U16 desc[UR58][R194.64], R2 ;  /* 0x00000002c2004986 */ /* 0x0009e8000c10153a */
[----:B------:R-:W2:Y:S04]  /*40b10*/  LDL.LU R56, [R1+0x404] ;  /* 0x0004040001387983 */ /* 0x000ea80000300800 */
[----:B------:R-:W2:Y:S01]  /*40b20*/  LDL.LU R58, [R1+0x1470] ;  /* 0x00147000013a7983 */ /* 0x000ea20000300800 */
[----:B----4-:R-:W-:Y:S01]  /*40b30*/  IMAD.WIDE R194, R188, 0x2, R66 ;  /* 0x00000002bcc27825 */ /* 0x010fe200078e0242 */
[----:B------:R-:W-:-:S04]  /*40b40*/  PRMT R2, R59, 0x7632, R2 ;  /* 0x000076323b027816 */ /* 0x000fc80000000002 */
[----:B------:R0:W-:Y:S02]  /*40b50*/  @P3 STG.E.U16 desc[UR58][R194.64], R59 ;  /* 0x0000003bc2003986 */ /* 0x0001e4000c10153a */
[----:B0-----:R-:W-:Y:S02]  /*40b60*/  IMAD.WIDE R194, R188, 0x2, R64 ;  /* 0x00000002bcc27825 */ /* 0x001fe400078e0240 */
[----:B------:R-:W4:Y:S04]  /*40b70*/  LDL.LU R188, [R1+0x146c] ;  /* 0x00146c0001bc7983 */ /* 0x000f280000300800 */
[----:B------:R0:W-:Y:S04]  /*40b80*/  @P5 STG.E.U16 desc[UR58][R194.64], R2 ;  /* 0x00000002c2005986 */ /* 0x0001e8000c10153a */
        /* <DEDUP_REMOVED lines=10> */
[----:B---3--:R-:W-:-:S09]  /*40c30*/  IMAD.WIDE R194, R189, 0x2, R66 ;  /* 0x00000002bdc27825 */ /* 0x008fd200078e0242 */
[----:B------:R0:W-:Y:S02]  /*40c40*/  @P0 STG.E.U16 desc[UR58][R194.64], R192 ;  /* 0x000000c0c2000986 */ /* 0x0001e4000c10153a */
[----:B0-----:R-:W-:Y:S02]  /*40c50*/  IMAD.WIDE R194, R189, 0x2, R64 ;  /* 0x00000002bdc27825 */ /* 0x001fe400078e0240 */
[----:B------:R-:W3:Y:S01]  /*40c60*/  LDL.LU R189, [R1+0x1468] ;  /* 0x0014680001bd7983 */ /* 0x000ee20000300800 */
[----:B------:R-:W-:Y:S02]  /*40c70*/  LOP3.LUT P0, RZ, R193, 0x4, RZ, 0xc0, !PT ;  /* 0x00000004c1ff7812 */ /* 0x000fe4000780c0ff */
[----:B------:R-:W-:Y:S02]  /*40c80*/  PRMT R2, R192, 0x7632, R2 ;  /* 0x00007632c0027816 */ /* 0x000fe40000000002 */
[----:B------:R-:W-:-:S09]  /*40c90*/  LOP3.LUT P1, RZ, R190, 0x100000, RZ, 0xc0, !PT ;  /* 0x00100000beff7812 */ /* 0x000fd2000782c0ff */
[----:B------:R0:W-:Y:S01]  /*40ca0*/  @P0 STG.E.U16 desc[UR58][R194.64], R2 ;  /* 0x00000002c2000986 */ /* 0x0001e2000c10153a */
[----:B------:R-:W-:Y:S02]  /*40cb0*/  LOP3.LUT P0, RZ, R193, 0x2, RZ, 0xc0, !PT ;  /* 0x00000002c1ff7812 */ /* 0x000fe4000780c0ff */
[----:B------:R-:W-:Y:S01]  /*40cc0*/  LOP3.LUT P6, RZ, R190, 0x200000, RZ, 0xc0, !PT ;  /* 0x00200000beff7812 */ /* 0x000fe200078cc0ff */
[----:B0-----:R-:W-:Y:S01]  /*40cd0*/  IMAD.WIDE R194, R53, 0x2, R66 ;  /* 0x0000000235c27825 */ /* 0x001fe200078e0242 */
[----:B------:R-:W-:-:S09]  /*40ce0*/  PRMT R2, R54, 0x7632, R2 ;  /* 0x0000763236027816 */ /* 0x000fd20000000002 */
[----:B------:R0:W-:Y:S01]  /*40cf0*/  @P0 STG.E.U16 desc[UR58][R194.64], R54 ;  /* 0x00000036c2000986 */ /* 0x0001e2000c10153a */
[----:B------:R-:W-:Y:S01]  /*40d00*/  LOP3.LUT P2, RZ, R190, 0x400000, RZ, 0xc0, !PT ;  /* 0x00400000beff7812 */ /* 0x000fe2000784c0ff */
[----:B0-----:R-:W-:-:S05]  /*40d10*/  IMAD.WIDE R194, R53, 0x2, R64 ;  /* 0x0000000235c27825 */ /* 0x001fca00078e0240 */
[----:B------:R2:W-:Y:S01]  /*40d20*/  @P1 STG.E.U16 desc[UR58][R194.64], R2 ;  /* 0x00000002c2001986 */ /* 0x0005e2000c10153a */
[----:B------:R-:W-:Y:S01]  /*40d30*/  LOP3.LUT P4, RZ, R190, 0x800000, RZ, 0xc0, !PT ;  /* 0x00800000beff7812 */ /* 0x000fe2000788c0ff */
[----:B--2---:R-:W-:-:S05]  /*40d40*/  IMAD.WIDE R194, R57, 0x2, R66 ;  /* 0x0000000239c27825 */ /* 0x004fca00078e0242 */
[----:B------:R0:W-:Y:S01]  /*40d50*/  @P6 STG.E.U16 desc[UR58][R194.64], R56 ;  /* 0x00000038c2006986 */ /* 0x0001e2000c10153a */
[----:B------:R-:W-:Y:S01]  /*40d60*/  PRMT R2, R56, 0x7632, R2 ;  /* 0x0000763238027816 */ /* 0x000fe20000000002 */
[----:B0-----:R-:W-:Y:S02]  /*40d70*/  IMAD.WIDE R194, R57, 0x2, R64 ;  /* 0x0000000239c27825 */ /* 0x001fe400078e0240 */
[----:B------:R-:W2:Y:S04]  /*40d80*/  LDL.LU R57, [R1+0x59c] ;  /* 0x00059c0001397983 */ /* 0x000ea80000300800 */
[----:B------:R4:W-:Y:S04]  /*40d90*/  @P2 STG.E.U16 desc[UR58][R194.64], R2 ;  /* 0x00000002c2002986 */ /* 0x0009e8000c10153a */
[----:B------:R-:W2:Y:S04]  /*40da0*/  LDL.LU R192, [R1+0x3f8] ;  /* 0x0003f80001c07983 */ /* 0x000ea80000300800 */
[----:B------:R-:W2:Y:S01]  /*40db0*/  LDL.LU R53, [R1+0x5a0] ;  /* 0x0005a00001357983 */ /* 0x000ea20000300800 */
[----:B----4-:R-:W-:-:S05]  /*40dc0*/  IMAD.WIDE R194, R59, 0x2, R66 ;  /* 0x000000023bc27825 */ /* 0x010fca00078e0242 */
[----:B---3--:R0:W-:Y:S01]  /*40dd0*/  @P4 STG.E.U16 desc[UR58][R194.64], R189 ;  /* 0x000000bdc2004986 */ /* 0x0081e2000c10153a */
[----:B------:R-:W-:Y:S01]  /*40de0*/  PRMT R2, R189, 0x7632, R2 ;  /* 0x00007632bd027816 */ /* 0x000fe20000000002 */
[----:B0-----:R-:W-:Y:S02]  /*40df0*/  IMAD.WIDE R194, R59, 0x2, R64 ;  /* 0x000000023bc27825 */ /* 0x001fe400078e0240 */
[----:B------:R-:W3:Y:S04]  /*40e00*/  LDL.LU R59, [R1+0x40c] ;  /* 0x00040c00013b7983 */ /* 0x000ee80000300800 */
[----:B------:R-:W4:Y:S04]  /*40e10*/  LDL.LU R54, [R1+0x5a4] ;  /* 0x0005a40001367983 */ /* 0x000f280000300800 */
[----:B------:R-:W4:Y:S04]  /*40e20*/  LDL.LU R56, [R1+0x3fc] ;  /* 0x0003fc0001387983 */ /* 0x000f280000300800 */
[----:B------:R-:W3:Y:S01]  /*40e30*/  LDL.LU R189, [R1+0x1464] ;  /* 0x0014640001bd7983 */ /* 0x000ee20000300800 */
[----:B------:R-:W-:-:S02]  /*40e40*/  LOP3.LUT R191, R191, 0xdfffffff, RZ, 0xc0, !PT ;  /* 0xdfffffffbfbf7812 */ /* 0x000fc400078ec0ff */
[C---:B------:R-:W-:Y:S02]  /*40e50*/  LOP3.LUT P3, RZ, R190.reuse, 0x1000000, RZ, 0xc0, !PT ;  /* 0x01000000beff7812 */ /* 0x040fe4000786c0ff */
[C---:B------:R-:W-:Y:S02]  /*40e60*/  LOP3.LUT P5, RZ, R190.reuse, 0x2000000, RZ, 0xc0, !PT ;  /* 0x02000000beff7812 */ /* 0x040fe400078ac0ff */
[C---:B------:R-:W-:Y:S02]  /*40e70*/  LOP3.LUT P6, RZ, R190.reuse, 0x4000000, RZ, 0xc0, !PT ;  /* 0x04000000beff7812 */ /* 0x040fe400078cc0ff */
[----:B------:R-:W-:-:S07]  /*40e80*/  LOP3.LUT P1, RZ, R190, 0x8000000, RZ, 0xc0, !PT ;  /* 0x08000000beff7812 */ /* 0x000fce000782c0ff */
[----:B------:R0:W-:Y:S01]  /*40e90*/  @P3 STG.E.U16 desc[UR58][R194.64], R2 ;  /* 0x00000002c2003986 */ /* 0x0001e2000c10153a */
[----:B------:R-:W-:Y:S01]  /*40ea0*/  LOP3.LUT P4, RZ, R190, 0x10000000, RZ, 0xc0, !PT ;  /* 0x10000000beff7812 */ /* 0x000fe2000788c0ff */
[----:B0-----:R-:W-:Y:S01]  /*40eb0*/  IMAD.WIDE R194, R52, 0x2, R66 ;  /* 0x0000000234c27825 */ /* 0x001fe200078e0242 */
[----:B------:R-:W-:-:S04]  /*40ec0*/  PRMT R2, R55, 0x7632, R2 ;  /* 0x0000763237027816 */ /* 0x000fc80000000002 */
[----:B------:R0:W-:Y:S01]  /*40ed0*/  @P5 STG.E.U16 desc[UR58][R194.64], R55 ;  /* 0x00000037c2005986 */ /* 0x0001e2000c10153a */
[----:B------:R-:W-:Y:S01]  /*40ee0*/  LOP3.LUT P2, RZ, R190, 0x20000000, RZ, 0xc0, !PT ;  /* 0x20000000beff7812 */ /* 0x000fe2000784c0ff */
[----:B0-----:R-:W-:-:S05]  /*40ef0*/  IMAD.WIDE R194, R52, 0x2, R64 ;  /* 0x0000000234c27825 */ /* 0x001fca00078e0240 */
[----:B------:R2:W-:Y:S01]  /*40f00*/  @P6 STG.E.U16 desc[UR58][R194.64], R2 ;  /* 0x00000002c2006986 */ /* 0x0005e2000c10153a */
[----:B------:R-:W-:Y:S02]  /*40f10*/  LOP3.LUT P5, RZ, R190, 0x40000000, RZ, 0xc0, !PT ;  /* 0x40000000beff7812 */ /* 0x000fe400078ac0ff */
[----:B------:R-:W-:Y:S01]  /*40f20*/  LOP3.LUT R193, R193, 0xfffffffe, RZ, 0xc0, !PT ;  /* 0xfffffffec1c17812 */ /* 0x000fe200078ec0ff */
[----:B--2---:R-:W-:-:S05]  /*40f30*/  IMAD.WIDE R194, R57, 0x2, R66 ;  /* 0x0000000239c27825 */ /* 0x004fca00078e0242 */
[----:B------:R0:W-:Y:S01]  /*40f40*/  @P1 STG.E.U16 desc[UR58][R194.64], R192 ;  /* 0x000000c0c2001986 */ /* 0x0001e2000c10153a */
[----:B------:R-:W-:Y:S01]  /*40f50*/  PRMT R2, R192, 0x7632, R2 ;  /* 0x00007632c0027816 */ /* 0x000fe20000000002 */
[----:B0-----:R-:W-:-:S05]  /*40f60*/  IMAD.WIDE R194, R57, 0x2, R64 ;  /* 0x0000000239c27825 */ /* 0x001fca00078e0240 */
[----:B------:R0:W-:Y:S02]  /*40f70*/  @P4 STG.E.U16 desc[UR58][R194.64], R2 ;  /* 0x00000002c2004986 */ /* 0x0001e4000c10153a */
[----:B0-----:R-:W-:Y:S01]  /*40f80*/  IMAD.WIDE R194, R53, 0x2, R66 ;  /* 0x0000000235c27825 */ /* 0x001fe200078e0242 */
[----:B---3--:R-:W-:-:S13]  /*40f90*/  LOP3.LUT P0, RZ, R189, 0x8, RZ, 0xc0, !PT ;  /* 0x00000008bdff7812 */ /* 0x008fda000780c0ff */
[----:B------:R-:W-:Y:S02]  /*40fa0*/  @P0 LOP3.LUT R191, R191, 0x20000000, RZ, 0xfc, !PT ;  /* 0x20000000bfbf0812 */ /* 0x000fe400078efcff */
[----:B------:R-:W-:Y:S02]  /*40fb0*/  LOP3.LUT P0, RZ, R189, 0x4, RZ, 0xc0, !PT ;  /* 0x00000004bdff7812 */ /* 0x000fe4000780c0ff */
[----:B------:R-:W-:-:S11]  /*40fc0*/  LOP3.LUT R191, R191, 0xbfffffff, RZ, 0xc0, !PT ;  /* 0xbfffffffbfbf7812 */ /* 0x000fd600078ec0ff */
[----:B------:R-:W-:Y:S02]  /*40fd0*/  @P0 LOP3.LUT R191, R191, 0x40000000, RZ, 0xfc, !PT ;  /* 0x40000000bfbf0812 */ /* 0x000fe400078efcff */
[----:B------:R-:W-:Y:S02]  /*40fe0*/  LOP3.LUT P0, RZ, R189, 0x2, RZ, 0xc0, !PT ;  /* 0x00000002bdff7812 */ /* 0x000fe4000780c0ff */
[----:B------:R-:W-:-:S11]  /*40ff0*/  LOP3.LUT R191, R191, 0x7fffffff, RZ, 0xc0, !PT ;  /* 0x7fffffffbfbf7812 */ /* 0x000fd600078ec0ff */
[----:B------:R-:W-:Y:S02]  /*41000*/  @P0 LOP3.LUT R191, R191, 0x80000000, RZ, 0xfc, !PT ;  /* 0x80000000bfbf0812 */ /* 0x000fe400078efcff */
[----:B------:R-:W-:Y:S01]  /*41010*/  LOP3.LUT P0, RZ, R189, 0x1, RZ, 0xc0, !PT ;  /* 0x00000001bdff7812 */ /* 0x000fe2000780c0ff */
[----:B------:R0:W-:Y:S01]  /*41020*/  @P2 STG.E.U16 desc[UR58][R194.64], R59 ;  /* 0x0000003bc2002986 */ /* 0x0001e2000c10153a */
[----:B------:R-:W-:-:S11]  /*41030*/  PRMT R2, R59, 0x7632, R2 ;  /* 0x000076323b027816 */ /* 0x000fd60000000002 */
[----:B------:R-:W-:Y:S02]  /*41040*/  @P0 LOP3.LUT R193, R193, 0x1, RZ, 0xfc, !PT ;  /* 0x00000001c1c10812 */ /* 0x000fe400078efcff */
[----:B------:R-:W-:Y:S01]  /*41050*/  LOP3.LUT P0, RZ, R190, 0x80000000, RZ, 0xc0, !PT ;  /* 0x80000000beff7812 */ /* 0x000fe2000780c0ff */
[----:B0-----:R-:W-:Y:S01]  /*41060*/  IMAD.WIDE R194, R53, 0x2, R64 ;  /* 0x0000000235c27825 */ /* 0x001fe200078e0240 */
[----:B------:R-:W2:Y:S04]  /*41070*/  LDL.LU R190, [R1+0x5ac] ;  /* 0x0005ac0001be7983 */ /* 0x000ea80000300800 */
[----:B------:R4:W-:Y:S04]  /*41080*/  @P5 STG.E.U16 desc[UR58][R194.64], R2 ;  /* 0x00000002c2005986 */ /* 0x0009e8000c10153a */
[----:B------:R-:W3:Y:S04]  /*41090*/  LDL.LU R52, [R1+0x3b0] ;  /* 0x0003b00001347983 */ /* 0x000ee80000300800 */
[----:B------:R-:W3:Y:S01]  /*410a0*/  LDL.LU R55, [R1+0x5b0] ;  /* 0x0005b00001377983 */ /* 0x000ee20000300800 */
[----:B----4-:R-:W-:-:S03]  /*410b0*/  IMAD.WIDE R194, R54, 0x2, R66 ;  /* 0x0000000236c27825 */ /* 0x010fc600078e0242 */
[----:B------:R-:W4:Y:S04]  /*410c0*/  LDL.LU R57, [R1+0x3d4] ;  /* 0x0003d40001397983 */ /* 0x000f280000300800 */
[----:B------:R-:W4:Y:S04]  /*410d0*/  LDL.LU R59, [R1+0x5b4] ;  /* 0x0005b400013b7983 */ /* 0x000f280000300800 */
[----:B------:R-:W4:Y:S04]  /*410e0*/  LDL.LU R53, [R1+0x3b4] ;  /* 0x0003b40001357983 */ /* 0x000f280000300800 */
[----:B------:R0:W-:Y:S04]  /*410f0*/  @P0 STG.E.U16 desc[UR58][R194.64], R56 ;  /* 0x00000038c2000986 */ /* 0x0001e8000c10153a */
[----:B0-----:R-:W2:Y:S04]  /*41100*/  LDL.LU R194, [R1+0x5a8] ;  /* 0x0005a80001c27983 */ /* 0x001ea80000300800 */
[----:B------:R-:W3:Y:S01]  /*41110*/  LDL.LU R195, [R1+0x3d0] ;  /* 0x0003d00001c37983 */ /* 0x000ee20000300800 */
[----:B------:R-:W-:Y:S01]  /*41120*/  LOP3.LUT P0, RZ, R193, 0x1, RZ, 0xc0, !PT ;  /* 0x00000001c1ff7812 */ /* 0x000fe2000780c0ff */
[----:B------:R-:W-:Y:S01]  /*41130*/  IMAD.WIDE R192, R54, 0x2, R64 ;  /* 0x0000000236c07825 */ /* 0x000fe200078e0240 */
[----:B------:R-:W-:Y:S01]  /*41140*/  PRMT R2, R56, 0x7632, R2 ;  /* 0x0000763238027816 */ /* 0x000fe20000000002 */
[----:B------:R-:W4:Y:S01]  /*41150*/  LDL.LU R54, [R1+0x5b8] ;  /* 0x0005b80001367983 */ /* 0x000f220000300800 */
[----:B------:R-:W-:-:S02]  /*41160*/  LOP3.LUT P3, RZ, R189, 0x10, RZ, 0xc0, !PT ;  /* 0x00000010bdff7812 */ /* 0x000fc4000786c0ff */
[----:B------:R-:W-:Y:S01]  /*41170*/  LOP3.LUT P6, RZ, R189, 0x20, RZ, 0xc0, !PT ;  /* 0x00000020bdff7812 */ /* 0x000fe200078cc0ff */
[----:B------:R-:W4:Y:S06]  /*41180*/  LDL.LU R56, [R1+0x3d8] ;  /* 0x0003d80001387983 */ /* 0x000f2c0000300800 */
[----:B------:R2:W-:Y:S01]  /*41190*/  @P0 STG.E.U16 desc[UR58][R192.64], R2 ;  /* 0x00000002c0000986 */ /* 0x0005e2000c10153a */
[----:B------:R-:W-:Y:S02]  /*411a0*/  LOP3.LUT P0, RZ, R191, 0x80000000, RZ, 0xc0, !PT ;  /* 0x80000000bfff7812 */ /* 0x000fe4000780c0ff */
[----:B------:R-:W-:-:S02]  /*411b0*/  LOP3.LUT P1, RZ, R189, 0x40, RZ, 0xc0, !PT ;  /* 0x00000040bdff7812 */ /* 0x000fc4000782c0ff */
[----:B------:R-:W-:Y:S01]  /*411c0*/  LOP3.LUT P4, RZ, R189, 0x80, RZ, 0xc0, !PT ;  /* 0x00000080bdff7812 */ /* 0x000fe2000788c0ff */
[----:B--2---:R-:W-:-:S08]  /*411d0*/  IMAD.WIDE R192, R194, 0x2, R66 ;  /* 0x00000002c2c07825 */ /* 0x004fd000078e0242 */
[----:B---3--:R0:W-:Y:S01]  /*411e0*/  @P0 STG.E.U16 desc[UR58][R192.64], R195 ;  /* 0x000000c3c0000986 */ /* 0x0081e2000c10153a */
        /* <DEDUP_REMOVED lines=11> */
[----:B----4-:R-:W-:-:S04]  /*412a0*/  PRMT R2, R57, 0x7632, R2 ;  /* 0x0000763239027816 */ /* 0x010fc80000000002 */
[----:B------:R0:W-:Y:S04]  /*412b0*/  @P6 STG.E.U16 desc[UR58][R192.64], R57 ;  /* 0x00000039c0006986 */ /* 0x0001e8000c10153a */
[----:B0-----:R-:W2:Y:S04]  /*412c0*/  LDL.LU R57, [R1+0x5bc] ;  /* 0x0005bc0001397983 */ /* 0x001ea80000300800 */
[----:B------:R-:W3:Y:S01]  /*412d0*/  LDL.LU R194, [R1+0x3b8] ;  /* 0x0003b80001c27983 */ /* 0x000ee20000300800 */
[----:B------:R-:W-:-:S03]  /*412e0*/  IMAD.WIDE R192, R55, 0x2, R64 ;  /* 0x0000000237c07825 */ /* 0x000fc600078e0240 */
[----:B------:R-:W4:Y:S04]  /*412f0*/  LDL.LU R195, [R1+0x5c0] ;  /* 0x0005c00001c37983 */ /* 0x000f280000300800 */
        /* <DEDUP_REMOVED lines=26> */
[----:B---3--:R0:W-:Y:S02]  /*414a0*/  @P3 STG.E.U16 desc[UR58][R192.64], R194 ;  /* 0x000000c2c0003986 */ /* 0x0081e4000c10153a */
[----:B0-----:R-:W-:Y:S02]  /*414b0*/  IMAD.WIDE R192, R57, 0x2, R64 ;  /* 0x0000000239c07825 */ /* 0x001fe400078e0240 */
[----:B------:R-:W2:Y:S01]  /*414c0*/  LDL.LU R57, [R1+0x5d0] ;  /* 0x0005d00001397983 */ /* 0x000ea20000300800 */
[----:B------:R-:W-:-:S05]  /*414d0*/  PRMT R2, R194, 0x7632, R2 ;  /* 0x00007632c2027816 */ /* 0x000fca0000000002 */
[----:B------:R4:W-:Y:S02]  /*414e0*/  @P4 STG.E.U16 desc[UR58][R192.64], R2 ;  /* 0x00000002c0004986 */ /* 0x0009e4000c10153a */
[----:B----4-:R-:W-:-:S05]  /*414f0*/  IMAD.WIDE R192, R195, 0x2, R66 ;  /* 0x00000002c3c07825 */ /* 0x010fca00078e0242 */
[----:B------:R0:W-:Y:S01]  /*41500*/  @P1 STG.E.U16 desc[UR58][R192.64], R59 ;  /* 0x0000003bc0001986 */ /* 0x0001e2000c10153a */
[----:B------:R-:W-:-:S03]  /*41510*/  PRMT R2, R59, 0x7632, R2 ;  /* 0x000076323b027816 */ /* 0x000fc60000000002 */
[----:B0-----:R-:W3:Y:S01]  /*41520*/  LDL.LU R59, [R1+0x5d4] ;  /* 0x0005d400013b7983 */ /* 0x001ee20000300800 */
[----:B------:R-:W-:-:S03]  /*41530*/  IMAD.WIDE R192, R195, 0x2, R64 ;  /* 0x00000002c3c07825 */ /* 0x000fc600078e0240 */
[----:B------:R-:W4:Y:S01]  /*41540*/  LDL.LU R195, [R1+0x384] ;  /* 0x0003840001c37983 */ /* 0x000f220000300800 */
        /* <DEDUP_REMOVED lines=20> */
[----:B------:R-:W4:Y:S10]  /*41690*/  LDL.LU R190, [R1+0x5d8] ;  /* 0x0005d80001be7983 */ /* 0x000f340000300800 */
        /* <DEDUP_REMOVED lines=21> */
[----:B0-----:R-:W2:Y:S01]  /*417f0*/  LDL.LU R188, [R1+0x1460] ;  /* 0x0014600001bc7983 */ /* 0x001ea20000300800 */
[----:B------:R-:W-:-:S03]  /*41800*/  IMAD.WIDE R192, R57, 0x2, R64 ;  /* 0x0000000239c07825 */ /* 0x000fc600078e0240 */
[----:B------:R-:W2:Y:S04]  /*41810*/  LDL.LU R56, [R1+0x5dc] ;  /* 0x0005dc0001387983 */ /* 0x000ea80000300800 */
[----:B------:R3:W-:Y:S02]  /*41820*/  @P3 STG.E.U16 desc[UR58][R192.64], R2 ;  /* 0x00000002c0003986 */ /* 0x0007e4000c10153a */
[----:B---3--:R-:W-:-:S05]  /*41830*/  IMAD.WIDE R192, R59, 0x2, R66 ;  /* 0x000000023bc07825 */ /* 0x008fca00078e0242 */
[----:B----4-:R0:W-:Y:S02]  /*41840*/  @P4 STG.E.U16 desc[UR58][R192.64], R195 ;  /* 0x000000c3c0004986 */ /* 0x0101e4000c10153a */
[----:B0-----:R-:W-:Y:S02]  /*41850*/  IMAD.WIDE R192, R59, 0x2, R64 ;  /* 0x000000023bc07825 */ /* 0x001fe400078e0240 */
[----:B------:R-:W3:Y:S04]  /*41860*/  LDL.LU R59, [R1+0x388] ;  /* 0x00038800013b7983 */ /* 0x000ee80000300800 */
[----:B------:R-:W4:Y:S04]  /*41870*/  LDL.LU R52, [R1+0x5e0] ;  /* 0x0005e00001347983 */ /* 0x000f280000300800 */
[----:B------:R-:W4:Y:S01]  /*41880*/  LDL.LU R57, [R1+0x3ac] ;  /* 0x0003ac0001397983 */ /* 0x000f220000300800 */
[----:B------:R-:W-:-:S03]  /*41890*/  LOP3.LUT R191, R191, 0xffdfffff, RZ, 0xc0, !PT ;  /* 0xffdfffffbfbf7812 */ /* 0x000fc600078ec0ff */
[----:B------:R-:W4:Y:S01]  /*418a0*/  LDL.LU R53, [R1+0x5e4] ;  /* 0x0005e40001357983 */ /* 0x000f220000300800 */
[----:B------:R-:W-:-:S03]  /*418b0*/  LOP3.LUT P1, RZ, R189, 0x1000000, RZ, 0xc0, !PT ;  /* 0x01000000bdff7812 */ /* 0x000fc6000782c0ff */
[----:B------:R-:W4:Y:S01]  /*418c0*/  LDL.LU R54, [R1+0x38c] ;  /* 0x00038c0001367983 */ /* 0x000f220000300800 */
[----:B------:R-:W-:Y:S02]  /*418d0*/  LOP3.LUT P5, RZ, R189, 0x2000000, RZ, 0xc0, !PT ;  /* 0x02000000bdff7812 */ /* 0x000fe400078ac0ff */
[----:B------:R-:W-:-:S07]  /*418e0*/  PRMT R2, R195, 0x7632, R2 ;  /* 0x00007632c3027816 */ /* 0x000fce0000000002 */
[----:B------:R0:W-:Y:S01]  /*418f0*/  @P1 STG.E.U16 desc[UR58][R192.64], R2 ;  /* 0x00000002c0001986 */ /* 0x0001e2000c10153a */
[C---:B------:R-:W-:Y:S02]  /*41900*/  LOP3.LUT P6, RZ, R189.reuse, 0x4000000, RZ, 0xc0, !PT ;  /* 0x04000000bdff7812 */ /* 0x040fe400078cc0ff */
[C---:B------:R-:W-:Y:S02]  /*41910*/  LOP3.LUT P2, RZ, R189.reuse, 0x8000000, RZ, 0xc0, !PT ;  /* 0x08000000bdff7812 */ /* 0x040fe4000784c0ff */
[C---:B------:R-:W-:Y:S02]  /*41920*/  LOP3.LUT P4, RZ, R189.reuse, 0x10000000, RZ, 0xc0, !PT ;  /* 0x10000000bdff7812 */ /* 0x040fe4000788c0ff */
[----:B------:R-:W-:Y:S01]  /*41930*/  LOP3.LUT P3, RZ, R189, 0x20000000, RZ, 0xc0, !PT ;  /* 0x20000000bdff7812 */ /* 0x000fe2000786c0ff */
[----:B0-----:R-:W-:-:S05]  /*41940*/  IMAD.WIDE R192, R190, 0x2, R66 ;  /* 0x00000002bec07825 */ /* 0x001fca00078e0242 */
[----:B------:R0:W-:Y:S01]  /*41950*/  @P5 STG.E.U16 desc[UR58][R192.64], R55 ;  /* 0x00000037c0005986 */ /* 0x0001e2000c10153a */
[----:B------:R-:W-:Y:S02]  /*41960*/  LOP3.LUT P5, RZ, R189, 0x40000000, RZ, 0xc0, !PT ;  /* 0x40000000bdff7812 */ /* 0x000fe400078ac0ff */
[----:B------:R-:W-:Y:S01]  /*41970*/  PRMT R2, R55, 0x7632, R2 ;  /* 0x0000763237027816 */ /* 0x000fe20000000002 */
[----:B0-----:R-:W-:-:S05]  /*41980*/  IMAD.WIDE R192, R190, 0x2, R64 ;  /* 0x00000002bec07825 */ /* 0x001fca00078e0240 */
[----:B------:R0:W-:Y:S01]  /*41990*/  @P6 STG.E.U16 desc[UR58][R192.64], R2 ;  /* 0x00000002c0006986 */ /* 0x0001e2000c10153a */
        /* <DEDUP_REMOVED lines=13> */
[----:B------:R-:W2:Y:S04]  /*41a70*/  LDL.LU R194, [R1+0x370] ;  /* 0x0003700001c27983 */ /* 0x000ea80000300800 */
[----:B------:R-:W2:Y:S04]  /*41a80*/  LDL.LU R195, [R1+0x5ec] ;  /* 0x0005ec0001c37983 */ /* 0x000ea80000300800 */
[----:B------:R-:W2:Y:S01]  /*41a90*/  LDL.LU R190, [R1+0x350] ;  /* 0x0003500001be7983 */ /* 0x000ea20000300800 */
[----:B0-----:R-:W-:-:S03]  /*41aa0*/  IMAD.WIDE R192, R56, 0x2, R66 ;  /* 0x0000000238c07825 */ /* 0x001fc600078e0242 */
[----:B------:R-:W2:Y:S04]  /*41ab0*/  LDL.LU R55, [R1+0x800] ;  /* 0x0008000001377983 */ /* 0x000ea80000300800 */
[----:B---3--:R0:W-:Y:S02]  /*41ac0*/  @P2 STG.E.U16 desc[UR58][R192.64], R59 ;  /* 0x0000003bc0002986 */ /* 0x0081e4000c10153a */
[----:B0-----:R-:W-:Y:S02]  /*41ad0*/  IMAD.WIDE R192, R56, 0x2, R64 ;  /* 0x0000000238c07825 */ /* 0x001fe400078e0240 */
[----:B------:R-:W3:Y:S01]  /*41ae0*/  LDL.LU R56, [R1+0x374] ;  /* 0x0003740001387983 */ /* 0x000ee20000300800 */
[----:B------:R-:W-:-:S03]  /*41af0*/  PRMT R2, R59, 0x7632, R2 ;  /* 0x000076323b027816 */ /* 0x000fc60000000002 */
[----:B------:R-:W3:Y:S04]  /*41b00*/  LDL.LU R59, [R1+0x145c] ;  /* 0x00145c00013b7983 */ /* 0x000ee80000300800 */
[----:B------:R4:W-:Y:S02]  /*41b10*/  @P4 STG.E.U16 desc[UR58][R192.64], R2 ;  /* 0x00000002c0004986 */ /* 0x0009e4000c10153a */
[----:B----4-:R-:W-:Y:S01]  /*41b20*/  IMAD.WIDE R192, R52, 0x2, R66 ;  /* 0x0000000234c07825 */ /* 0x010fe200078e0242 */
[----:B------:R-:W-:-:S04]  /*41b30*/  PRMT R2, R57, 0x7632, R2 ;  /* 0x0000763239027816 */ /* 0x000fc80000000002 */
[----:B------:R0:W-:Y:S04]  /*41b40*/  @P3 STG.E.U16 desc[UR58][R192.64], R57 ;  /* 0x00000039c0003986 */ /* 0x0001e8000c10153a */
[----:B0-----:R-:W4:Y:S01]  /*41b50*/  LDL.LU R57, [R1+0x804] ;  /* 0x0008040001397983 */ /* 0x001f220000300800 */
[----:B------:R-:W-:-:S03]  /*41b60*/  IMAD.WIDE R192, R52, 0x2, R64 ;  /* 0x0000000234c07825 */ /* 0x000fc600078e0240 */
[----:B------:R-:W4:Y:S04]  /*41b70*/  LDL.LU R52, [R1+0x354] ;  /* 0x0003540001347983 */ /* 0x000f280000300800 */
[----:B------:R0:W-:Y:S02]  /*41b80*/  @P5 STG.E.U16 desc[UR58][R192.64], R2 ;  /* 0x00000002c0005986 */ /* 0x0001e4000c10153a */
[----:B0-----:R-:W-:-:S05]  /*41b90*/  IMAD.WIDE R192, R53, 0x2, R66 ;  /* 0x0000000235c07825 */ /* 0x001fca00078e0242 */
        /* <DEDUP_REMOVED lines=8> */
[C---:B------:R-:W-:Y:S01]  /*41c20*/  LOP3.LUT P6, RZ, R188.reuse, 0x20, RZ, 0xc0, !PT ;  /* 0x00000020bcff7812 */ /* 0x040fe200078cc0ff */
[----:B------:R-:W4:Y:S01]  /*41c30*/  LDL.LU R54, [R1+0x378] ;  /* 0x0003780001367983 */ /* 0x000f220000300800 */
[C---:B------:R-:W-:Y:S02]  /*41c40*/  LOP3.LUT P2, RZ, R188.reuse, 0x40, RZ, 0xc0, !PT ;  /* 0x00000040bcff7812 */ /* 0x040fe4000784c0ff */
[----:B------:R-:W-:Y:S01]  /*41c50*/  LOP3.LUT P4, RZ, R188, 0x80, RZ, 0xc0, !PT ;  /* 0x00000080bcff7812 */ /* 0x000fe2000788c0ff */
[----:B--2---:R-:W-:-:S06]  /*41c60*/  IMAD.WIDE R192, R189, 0x2, R66 ;  /* 0x00000002bdc07825 */ /* 0x004fcc00078e0242 */
        /* <DEDUP_REMOVED lines=12> */
[----:B---3--:R-:W-:-:S04]  /*41d30*/  PRMT R2, R56, 0x7632, R2 ;  /* 0x0000763238027816 */ /* 0x008fc80000000002 */
[----:B------:R0:W-:Y:S04]  /*41d40*/  @P6 STG.E.U16 desc[UR58][R192.64], R56 ;  /* 0x00000038c0006986 */ /* 0x0001e8000c10153a */
[----:B0-----:R-:W2:Y:S04]  /*41d50*/  LDL.LU R56, [R1+0x80c] ;  /* 0x00080c0001387983 */ /* 0x001ea80000300800 */
[----:B------:R-:W3:Y:S01]  /*41d60*/  LDL.LU R189, [R1+0x358] ;  /* 0x0003580001bd7983 */ /* 0x000ee20000300800 */
[----:B------:R-:W-:-:S03]  /*41d70*/  IMAD.WIDE R192, R55, 0x2, R64 ;  /* 0x0000000237c07825 */ /* 0x000fc600078e0240 */
[----:B------:R-:W3:Y:S04]  /*41d80*/  LDL.LU R195, [R1+0x810] ;  /* 0x0008100001c37983 */ /* 0x000ee80000300800 */
        /* <DEDUP_REMOVED lines=17> */
[----:B------:R0:W-:Y:S01]  /*41ea0*/  @P5 STG.E.U16 desc[UR58][R192.64], R54 ;  /* 0x00000036c0005986 */ /* 0x0001e2000c10153a */
[----:B------:R-:W-:Y:S01]  /*41eb0*/  LOP3.LUT P0, RZ, R188, 0x80000, RZ, 0xc0, !PT ;  /* 0x00080000bcff7812 */ /* 0x000fe2000780c0ff */
[----:B0-----:R-:W-:Y:S02]  /*41ec0*/  IMAD.WIDE R192, R53, 0x2, R64 ;  /* 0x0000000235c07825 */ /* 0x001fe400078e0240 */
[----:B------:R-:W4:Y:S04]  /*41ed0*/  LDL.LU R53, [R1+0x820] ;  /* 0x0008200001357983 */ /* 0x000f280000300800 */
[----:B------:R2:W-:Y:S04]  /*41ee0*/  @P6 STG.E.U16 desc[UR58][R192.64], R2 ;  /* 0x00000002c0006986 */ /* 0x0005e8000c10153a */
[----:B------:R-:W4:Y:S01]  /*41ef0*/  LDL.LU R54, [R1+0x320] ;  /* 0x0003200001367983 */ /* 0x000f220000300800 */
        /* <DEDUP_REMOVED lines=8> */
[----:B------:R-:W-:-:S07]  /*41f80*/  LOP3.LUT P2, RZ, R188, 0x2000, RZ, 0xc0, !PT ;  /* 0x00002000bcff7812 */ /* 0x000fce000784c0ff */
[----:B------:R-:W-:Y:S02]  /*41f90*/  @P0 LOP3.LUT R191, R191, 0x80000, RZ, 0xfc, !PT ;  /* 0x00080000bfbf0812 */ /* 0x000fe400078efcff */
[C---:B------:R-:W-:Y:S02]  /*41fa0*/  LOP3.LUT P0, RZ, R188.reuse, 0x10000, RZ, 0xc0, !PT ;  /* 0x00010000bcff7812 */ /* 0x040fe4000780c0ff */
[----:B------:R-:W-:Y:S02]  /*41fb0*/  LOP3.LUT P5, RZ, R188, 0x4000, RZ, 0xc0, !PT ;  /* 0x00004000bcff7812 */ /* 0x000fe400078ac0ff */
[----:B------:R-:W-:-:S09]  /*41fc0*/  LOP3.LUT R191, R191, 0xffefffff, RZ, 0xc0, !PT ;  /* 0xffefffffbfbf7812 */ /* 0x000fd200078ec0ff */
[----:B------:R-:W-:Y:S02]  /*41fd0*/  @P0 LOP3.LUT R191, R191, 0x100000, RZ, 0xfc, !PT ;  /* 0x00100000bfbf0812 */ /* 0x000fe400078efcff */
[----:B------:R-:W-:Y:S01]  /*41fe0*/  LOP3.LUT P0, RZ, R188, 0x8000, RZ, 0xc0, !PT ;  /* 0x00008000bcff7812 */ /* 0x000fe2000780c0ff */
[----:B--2---:R-:W-:-:S05]  /*41ff0*/  IMAD.WIDE R192, R56, 0x2, R66 ;  /* 0x0000000238c07825 */ /* 0x004fca00078e0242 */
[----:B---3--:R0:W-:Y:S02]  /*42000*/  @P1 STG.E.U16 desc[UR58][R192.64], R189 ;  /* 0x000000bdc0001986 */ /* 0x0081e4000c10153a */
[----:B0-----:R-:W-:Y:S02]  /*42010*/  IMAD.WIDE R192, R56, 0x2, R64 ;  /* 0x0000000238c07825 */ /* 0x001fe400078e0240 */
[----:B------:R-:W2:Y:S01]  /*42020*/  LDL.LU R56, [R1+0x824] ;  /* 0x0008240001387983 */ /* 0x000ea20000300800 */
[----:B------:R-:W-:-:S05]  /*42030*/  PRMT R2, R189, 0x7632, R2 ;  /* 0x00007632bd027816 */ /* 0x000fca0000000002 */
[----:B------:R0:W-:Y:S02]  /*42040*/  @P4 STG.E.U16 desc[UR58][R192.64], R2 ;  /* 0x00000002c0004986 */ /* 0x0001e4000c10153a */
[----:B0-----:R-:W-:-:S05]  /*42050*/  IMAD.WIDE R192, R195, 0x2, R66 ;  /* 0x00000002c3c07825 */ /* 0x001fca00078e0242 */
[----:B----4-:R0:W-:Y:S01]  /*42060*/  @P2 STG.E.U16 desc[UR58][R192.64], R57 ;  /* 0x00000039c0002986 */ /* 0x0101e2000c10153a */
[----:B------:R-:W-:Y:S01]  /*42070*/  PRMT R2, R57, 0x7632, R2 ;  /* 0x0000763239027816 */ /* 0x000fe20000000002 */
[----:B0-----:R-:W-:Y:S02]  /*42080*/  IMAD.WIDE R192, R195, 0x2, R64 ;  /* 0x00000002c3c07825 */ /* 0x001fe400078e0240 */
[----:B------:R-:W3:Y:S04]  /*42090*/  LDL.LU R57, [R1+0x828] ;  /* 0x0008280001397983 */ /* 0x000ee80000300800 */
[----:B------:R0:W-:Y:S04]  /*420a0*/  @P5 STG.E.U16 desc[UR58][R192.64], R2 ;  /* 0x00000002c0005986 */ /* 0x0001e8000c10153a */
[----:B------:R-:W4:Y:S01]  /*420b0*/  LDL.LU R195, [R1+0x324] ;  /* 0x0003240001c37983 */ /* 0x000f220000300800 */
[----:B0-----:R-:W-:-:S05]  /*420c0*/  IMAD.WIDE R192, R190, 0x2, R66 ;  /* 0x00000002bec07825 */ /* 0x001fca00078e0242 */
[----:B------:R0:W-:Y:S01]  /*420d0*/  @P0 STG.E.U16 desc[UR58][R192.64], R55 ;  /* 0x00000037c0000986 */ /* 0x0001e2000c10153a */
[----:B------:R-:W-:Y:S01]  /*420e0*/  PRMT R2, R55, 0x7632, R2 ;  /* 0x0000763237027816 */ /* 0x000fe20000000002 */
[----:B0-----:R-:W-:Y:S02]  /*420f0*/  IMAD.WIDE R192, R190, 0x2, R64 ;  /* 0x00000002bec07825 */ /* 0x001fe400078e0240 */
[----:B------:R-:W4:Y:S04]  /*42100*/  LDL.LU R190, [R1+0x82c] ;  /* 0x00082c0001be7983 */ /* 0x000f280000300800 */
[----:B------:R-:W4:Y:S01]  /*42110*/  LDL.LU R55, [R1+0x348] ;  /* 0x0003480001377983 */ /* 0x000f220000300800 */
        /* <DEDUP_REMOVED lines=14> */
[----:B------:R0:W-:Y:S02]  /*42200*/  @P0 STG.E.U16 desc[UR58][R192.64], R54 ;  /* 0x00000036c0000986 */ /* 0x0001e4000c10153a */
[----:B0-----:R-:W-:-:S05]  /*42210*/  IMAD.WIDE R192, R53, 0x2, R64 ;  /* 0x0000000235c07825 */ /* 0x001fca00078e0240 */
[----:B------:R0:W-:Y:S02]  /*42220*/  @P3 STG.E.U16 desc[UR58][R192.64], R2 ;  /* 0x00000002c0003986 */ /* 0x0001e4000c10153a */
[----:B0-----:R-:W-:Y:S02]  /*42230*/  PRMT R2, R59, 0x7632, R2 ;  /* 0x000076323b027816 */ /* 0x001fe40000000002 */
[C---:B------:R-:W-:Y:S02]  /*42240*/  LOP3.LUT P1, RZ, R188.reuse, 0x400000, RZ, 0xc0, !PT ;  /* 0x00400000bcff7812 */ /* 0x040fe4000782c0ff */
[C---:B------:R-:W-:Y:S02]  /*42250*/  LOP3.LUT P4, RZ, R188.reuse, 0x800000, RZ, 0xc0, !PT ;  /* 0x00800000bcff7812 */ /* 0x040fe4000788c0ff */
[C---:B------:R-:W-:Y:S02]  /*42260*/  LOP3.LUT P2, RZ, R188.reuse, 0x1000000, RZ, 0xc0, !PT ;  /* 0x01000000bcff7812 */ /* 0x040fe4000784c0ff */
[----:B------:R-:W-:Y:S01]  /*42270*/  LOP3.LUT P5, RZ, R188, 0x2000000, RZ, 0xc0, !PT ;  /* 0x02000000bcff7812 */ /* 0x000fe200078ac0ff */
[----:B--2---:R-:W-:-:S05]  /*42280*/  IMAD.WIDE R192, R56, 0x2, R66 ;  /* 0x0000000238c07825 */ /* 0x004fca00078e0242 */
[----:B------:R0:W-:Y:S04]  /*42290*/  @P6 STG.E.U16 desc[UR58][R192.64], R59 ;  /* 0x0000003bc0006986 */ /* 0x0001e8000c10153a */
[----:B0-----:R-:W2:Y:S01]  /*422a0*/  LDL.LU R59, [R1+0x1458] ;  /* 0x00145800013b7983 */ /* 0x001ea20000300800 */
[----:B------:R-:W-:-:S03]  /*422b0*/  IMAD.WIDE R192, R56, 0x2, R64 ;  /* 0x0000000238c07825 */ /* 0x000fc600078e0240 */
[----:B------:R-:W2:Y:S04]  /*422c0*/  LDL.LU R56, [R1+0x830] ;  /* 0x0008300001387983 */ /* 0x000ea80000300800 */
[----:B------:R3:W-:Y:S04]  /*422d0*/  @P1 STG.E.U16 desc[UR58][R192.64], R2 ;  /* 0x00000002c0001986 */ /* 0x0007e8000c10153a */
[----:B------:R-:W2:Y:S01]  /*422e0*/  LDL.LU R52, [R1+0x834] ;  /* 0x0008340001347983 */ /* 0x000ea20000300800 */
[----:B---3--:R-:W-:-:S05]  /*422f0*/  IMAD.WIDE R192, R57, 0x2, R66 ;  /* 0x0000000239c07825 */ /* 0x008fca00078e0242 */
[----:B----4-:R0:W-:Y:S01]  /*42300*/  @P4 STG.E.U16 desc[UR58][R192.64], R195 ;  /* 0x000000c3c0004986 */ /* 0x0101e2000c10153a */
[----:B------:R-:W-:Y:S01]  /*42310*/  PRMT R2, R195, 0x7632, R2 ;  /* 0x00007632c3027816 */ /* 0x000fe20000000002 */
[----:B0-----:R-:W-:Y:S02]  /*42320*/  IMAD.WIDE R192, R57, 0x2, R64 ;  /* 0x0000000239c07825 */ /* 0x001fe400078e0240 */
[----:B------:R-:W3:Y:S04]  /*42330*/  LDL.LU R57, [R1+0x34c] ;  /* 0x00034c0001397983 */ /* 0x000ee80000300800 */
[----:B------:R0:W-:Y:S04]  /*42340*/  @P2 STG.E.U16 desc[UR58][R192.64], R2 ;  /* 0x00000002c0002986 */ /* 0x0001e8000c10153a */
[----:B------:R-:W4:Y:S04]  /*42350*/  LDL.LU R53, [R1+0x838] ;  /* 0x0008380001357983 */ /* 0x000f280000300800 */
[----:B------:R-:W4:Y:S01]  /*42360*/  LDL.LU R54, [R1+0x32c] ;  /* 0x00032c0001367983 */ /* 0x000f220000300800 */
[----:B0-----:R-:W-:-:S05]  /*42370*/  IMAD.WIDE R192, R190, 0x2, R66 ;  /* 0x00000002bec07825 */ /* 0x001fca00078e0242 */
[----:B------:R0:W-:Y:S04]  /*42380*/  @P5 STG.E.U16 desc[UR58][R192.64], R55 ;  /* 0x00000037c0005986 */ /* 0x0001e8000c10153a */
[----:B0-----:R-:W3:Y:S01]  /*42390*/  LDL.LU R192, [R1+0x328] ;  /* 0x0003280001c07983 */ /* 0x001ee20000300800 */
[----:B------:R-:W-:-:S03]  /*423a0*/  LOP3.LUT R191, R191, 0xffffdfff, RZ, 0xc0, !PT ;  /* 0xffffdfffbfbf7812 */ /* 0x000fc600078ec0ff */
[----:B------:R-:W4:Y:S04]  /*423b0*/  LDL.LU R193, [R1+0x83c] ;  /* 0x00083c0001c17983 */ /* 0x000f280000300800 */
[----:B------:R-:W4:Y:S01]  /*423c0*/  LDL.LU R194, [R1+0x310] ;  /* 0x0003100001c27983 */ /* 0x000f220000300800 */
[----:B------:R-:W-:-:S03]  /*423d0*/  LOP3.LUT P6, RZ, R188, 0x4000000, RZ, 0xc0, !PT ;  /* 0x04000000bcff7812 */ /* 0x000fc600078cc0ff */
[----:B------:R-:W4:Y:S01]  /*423e0*/  LDL.LU R195, [R1+0x840] ;  /* 0x0008400001c37983 */ /* 0x000f220000300800 */
[C---:B------:R-:W-:Y:S02]  /*423f0*/  LOP3.LUT P3, RZ, R188.reuse, 0x8000000, RZ, 0xc0, !PT ;  /* 0x08000000bcff7812 */ /* 0x040fe4000786c0ff */
[C---:B------:R-:W-:Y:S02]  /*42400*/  LOP3.LUT P4, RZ, R188.reuse, 0x10000000, RZ, 0xc0, !PT ;  /* 0x10000000bcff7812 */ /* 0x040fe4000788c0ff */
[C---:B------:R-:W-:Y:S02]  /*42410*/  LOP3.LUT P1, RZ, R188.reuse, 0x20000000, RZ, 0xc0, !PT ;  /* 0x20000000bcff7812 */ /* 0x040fe4000782c0ff */
[----:B------:R-:W-:Y:S02]  /*42420*/  LOP3.LUT P5, RZ, R188, 0x40000000, RZ, 0xc0, !PT ;  /* 0x40000000bcff7812 */ /* 0x000fe400078ac0ff */
[----:B------:R-:W-:Y:S02]  /*42430*/  PRMT R2, R55, 0x7632, R2 ;  /* 0x0000763237027816 */ /* 0x000fe40000000002 */
        /* <DEDUP_REMOVED lines=12> */
[----:B------:R-:W-:Y:S02]  /*42500*/  IMAD.WIDE R188, R190, 0x2, R64 ;  /* 0x00000002bebc7825 */ /* 0x000fe400078e0240 */
[----:B------:R-:W2:Y:S04]  /*42510*/  LDL.LU R190, [R1+0x300] ;  /* 0x0003000001be7983 */ /* 0x000ea80000300800 */
[----:B------:R0:W-:Y:S04]  /*42520*/  @P6 STG.E.U16 desc[UR58][R188.64], R2 ;  /* 0x00000002bc006986 */ /* 0x0001e8000c10153a */
[----:B------:R-:W2:Y:S01]  /*42530*/  LDL.LU R55, [R1+0x844] ;  /* 0x0008440001377983 */ /* 0x000ea20000300800 */
[----:B0-----:R-:W-:-:S05]  /*42540*/  IMAD.WIDE R188, R56, 0x2, R66 ;  /* 0x0000000238bc7825 */ /* 0x001fca00078e0242 */
[----:B---3--:R0:W-:Y:S01]  /*42550*/  @P3 STG.E.U16 desc[UR58][R188.64], R192 ;  /* 0x000000c0bc003986 */ /* 0x0081e2000c10153a */
[----:B------:R-:W-:Y:S01]  /*42560*/  PRMT R2, R192, 0x7632, R2 ;  /* 0x00007632c0027816 */ /* 0x000fe20000000002 */
[----:B0-----:R-:W-:Y:S02]  /*42570*/  IMAD.WIDE R188, R56, 0x2, R64 ;  /* 0x0000000238bc7825 */ /* 0x001fe400078e0240 */
[----:B------:R-:W3:Y:S04]  /*42580*/  LDL.LU R56, [R1+0x314] ;  /* 0x0003140001387983 */ /* 0x000ee80000300800 */
[----:B------:R0:W-:Y:S02]  /*42590*/  @P4 STG.E.U16 desc[UR58][R188.64], R2 ;  /* 0x00000002bc004986 */ /* 0x0001e4000c10153a */
[----:B0-----:R-:W-:Y:S01]  /*425a0*/  IMAD.WIDE R188, R52, 0x2, R66 ;  /* 0x0000000234bc7825 */ /* 0x001fe200078e0242 */
[----:B------:R-:W-:-:S04]  /*425b0*/  PRMT R2, R57, 0x7632, R2 ;  /* 0x0000763239027816 */ /* 0x000fc80000000002 */
        /* <DEDUP_REMOVED lines=24> */
[C---:B------:R-:W-:Y:S02]  /*42740*/  LOP3.LUT P3, RZ, R59.reuse, 0x40, RZ, 0xc0, !PT ;  /* 0x000000403bff7812 */ /* 0x040fe4000786c0ff */
[----:B------:R-:W-:-:S09]  /*42750*/  LOP3.LUT P4, RZ, R59, 0x80, RZ, 0xc0, !PT ;  /* 0x000000803bff7812 */ /* 0x000fd2000788c0ff */
[----:B--2---:R0:W-:Y:S01]  /*42760*/  @P0 STG.E.U16 desc[UR58][R188.64], R190 ;  /* 0x000000bebc000986 */ /* 0x0041e2000c10153a */
[----:B------:R-:W-:Y:S01]  /*42770*/  PRMT R2, R190, 0x7632, R2 ;  /* 0x00007632be027816 */ /* 0x000fe20000000002 */
[----:B0-----:R-:W-:-:S05]  /*42780*/  IMAD.WIDE R188, R195, 0x2, R64 ;  /* 0x00000002c3bc7825 */ /* 0x001fca00078e0240 */
[----:B------:R0:W-:Y:S02]  /*42790*/  @P2 STG.E.U16 desc[UR58][R188.64], R2 ;  /* 0x00000002bc002986 */ /* 0x0001e4000c10153a */
[----:B0-----:R-:W-:-:S05]  /*427a0*/  IMAD.WIDE R188, R55, 0x2, R66 ;  /* 0x0000000237bc7825 */ /* 0x001fca00078e0242 */
[----:B---3--:R0:W-:Y:S01]  /*427b0*/  @P6 STG.E.U16 desc[UR58][R188.64], R56 ;  /* 0x00000038bc006986 */ /* 0x0081e2000c10153a */
[----:B------:R-:W-:-:S03]  /*427c0*/  PRMT R2, R56, 0x7632, R2 ;  /* 0x0000763238027816 */ /* 0x000fc60000000002 */
[----:B0-----:R-:W2:Y:S04]  /*427d0*/  LDL.LU R56, [R1+0x850] ;  /* 0x0008500001387983 */ /* 0x001ea80000300800 */
[----:B------:R-:W3:Y:S01]  /*427e0*/  LDL.LU R193, [R1+0x308] ;  /* 0x0003080001c17983 */ /* 0x000ee20000300800 */
[----:B------:R-:W-:-:S03]  /*427f0*/  IMAD.WIDE R188, R55, 0x2, R64 ;  /* 0x0000000237bc7825 */ /* 0x000fc600078e0240 */
[----:B------:R-:W3:Y:S04]  /*42800*/  LDL.LU R194, [R1+0x854] ;  /* 0x0008540001c27983 */ /* 0x000ee80000300800 */
[----:B------:R0:W-:Y:S02]  /*42810*/  @P3 STG.E.U16 desc[UR58][R188.64], R2 ;  /* 0x00000002bc003986 */ /* 0x0001e4000c10153a */
[----:B0-----:R-:W-:-:S05]  /*42820*/  IMAD.WIDE R188, R57, 0x2, R66 ;  /* 0x0000000239bc7825 */ /* 0x001fca00078e0242 */
        /* <DEDUP_REMOVED lines=15> */
[----:B------:R0:W-:Y:S01]  /*42920*/  @P5 STG.E.U16 desc[UR58][R188.64], R54 ;  /* 0x00000036bc005986 */ /* 0x0001e2000c10153a */
[----:B------:R-:W-:Y:S01]  /*42930*/  LOP3.LUT P4, RZ, R59, 0x1000, RZ, 0xc0, !PT ;  /* 0x000010003bff7812 */ /* 0x000fe2000788c0ff */
[----:B0-----:R-:W-:Y:S02]  /*42940*/  IMAD.WIDE R188, R53, 0x2, R64 ;  /* 0x0000000235bc7825 */ /* 0x001fe400078e0240 */
[----:B------:R-:W4:Y:S04]  /*42950*/  LDL.LU R53, [R1+0x860] ;  /* 0x0008600001357983 */ /* 0x000f280000300800 */
[----:B------:R2:W-:Y:S04]  /*42960*/  @P6 STG.E.U16 desc[UR58][R188.64], R2 ;  /* 0x00000002bc006986 */ /* 0x0005e8000c10153a */
[----:B------:R-:W4:Y:S01]  /*42970*/  LDL.LU R54, [R1+0x2e0] ;  /* 0x0002e00001367983 */ /* 0x000f220000300800 */
[----:B------:R-:W-:-:S02]  /*42980*/  LOP3.LUT P3, RZ, R59, 0x2000, RZ, 0xc0, !PT ;  /* 0x000020003bff7812 */ /* 0x000fc4000786c0ff */
[----:B------:R-:W-:Y:S01]  /*42990*/  LOP3.LUT P0, RZ, R59, 0x80000, RZ, 0xc0, !PT ;  /* 0x000800003bff7812 */ /* 0x000fe2000780c0ff */
[----:B--2---:R-:W-:-:S05]  /*429a0*/  IMAD.WIDE R188, R56, 0x2, R66 ;  /* 0x0000000238bc7825 */ /* 0x004fca00078e0242 */
[----:B---3--:R0:W-:Y:S01]  /*429b0*/  @P2 STG.E.U16 desc[UR58][R188.64], R193 ;  /* 0x000000c1bc002986 */ /* 0x0081e2000c10153a */
[----:B------:R-:W-:Y:S01]  /*429c0*/  PRMT R2, R193, 0x7632, R2 ;  /* 0x00007632c1027816 */ /* 0x000fe20000000002 */
[----:B0-----:R-:W-:Y:S02]  /*429d0*/  IMAD.WIDE R188, R56, 0x2, R64 ;  /* 0x0000000238bc7825 */ /* 0x001fe400078e0240 */
[----:B------:R-:W2:Y:S04]  /*429e0*/  LDL.LU R56, [R1+0x864] ;  /* 0x0008640001387983 */ /* 0x000ea80000300800 */
[----:B------:R0:W-:Y:S02]  /*429f0*/  @P4 STG.E.U16 desc[UR58][R188.64], R2 ;  /* 0x00000002bc004986 */ /* 0x0001e4000c10153a */
[----:B0-----:R-:W-:-:S05]  /*42a00*/  IMAD.WIDE R188, R194, 0x2, R66 ;  /* 0x00000002c2bc7825 */ /* 0x001fca00078e0242 */
[----:B------:R0:W-:Y:S01]  /*42a10*/  @P3 STG.E.U16 desc[UR58][R188.64], R57 ;  /* 0x00000039bc003986 */ /* 0x0001e2000c10153a */
        /* <DEDUP_REMOVED lines=38> */
[----:B------:R0:W-:Y:S01]  /*42c80*/  @P0 STG.E.U16 desc[UR58][R188.64], R54 ;  /* 0x00000036bc000986 */ /* 0x0001e2000c10153a */
[----:B------:R-:W-:Y:S01]  /*42c90*/  LOP3.LUT P2, RZ, R59, 0x400000, RZ, 0xc0, !PT ;  /* 0x004000003bff7812 */ /* 0x000fe2000784c0ff */
[----:B0-----:R-:W-:-:S05]  /*42ca0*/  IMAD.WIDE R188, R53, 0x2, R64 ;  /* 0x0000000235bc7825 */ /* 0x001fca00078e0240 */
[----:B------:R0:W-:Y:S01]  /*42cb0*/  @P1 STG.E.U16 desc[UR58][R188.64], R2 ;  /* 0x00000002bc001986 */ /* 0x0001e2000c10153a */
[----:B------:R-:W-:Y:S02]  /*42cc0*/  LOP3.LUT P4, RZ, R59, 0x800000, RZ, 0xc0, !PT ;  /* 0x008000003bff7812 */ /* 0x000fe4000788c0ff */
[----:B0-----:R-:W-:Y:S01]  /*42cd0*/  PRMT R2, R58, 0x7632, R2 ;  /* 0x000076323a027816 */ /* 0x001fe20000000002 */
[----:B--2---:R-:W-:-:S05]  /*42ce0*/  IMAD.WIDE R188, R56, 0x2, R66 ;  /* 0x0000000238bc7825 */ /* 0x004fca00078e0242 */
[----:B------:R0:W-:Y:S02]  /*42cf0*/  @P6 STG.E.U16 desc[UR58][R188.64], R58 ;  /* 0x0000003abc006986 */ /* 0x0001e4000c10153a */
[----:B0-----:R-:W-:Y:S02]  /*42d00*/  IMAD.WIDE R188, R56, 0x2, R64 ;  /* 0x0000000238bc7825 */ /* 0x001fe400078e0240 */
[----:B------:R-:W2:Y:S04]  /*42d10*/  LDL.LU R58, [R1+0x1454] ;  /* 0x00145400013a7983 */ /* 0x000ea80000300800 */
[----:B------:R-:W4:Y:S04]  /*42d20*/  LDL.LU R56, [R1+0x870] ;  /* 0x0008700001387983 */ /* 0x000f280000300800 */
[----:B------:R-:W2:Y:S04]  /*42d30*/  LDL.LU R54, [R1+0x2e8] ;  /* 0x0002e80001367983 */ /* 0x000ea80000300800 */
[----:B------:R3:W-:Y:S04]  /*42d40*/  @P2 STG.E.U16 desc[UR58][R188.64], R2 ;  /* 0x00000002bc002986 */ /* 0x0007e8000c10153a */
[----:B------:R-:W2:Y:S01]  /*42d50*/  LDL.LU R190, [R1+0x874] ;  /* 0x0008740001be7983 */ /* 0x000ea20000300800 */
[----:B---3--:R-:W-:-:S05]  /*42d60*/  IMAD.WIDE R188, R57, 0x2, R66 ;  /* 0x0000000239bc7825 */ /* 0x008fca00078e0242 */
[----:B------:R0:W-:Y:S02]  /*42d70*/  @P4 STG.E.U16 desc[UR58][R188.64], R194 ;  /* 0x000000c2bc004986 */ /* 0x0001e4000c10153a */
[----:B0-----:R-:W-:Y:S02]  /*42d80*/  IMAD.WIDE R188, R57, 0x2, R64 ;  /* 0x0000000239bc7825 */ /* 0x001fe400078e0240 */
[----:B------:R-:W3:Y:S04]  /*42d90*/  LDL.LU R57, [R1+0x2fc] ;  /* 0x0002fc0001397983 */ /* 0x000ee80000300800 */
[----:B------:R-:W3:Y:S04]  /*42da0*/  LDL.LU R52, [R1+0x878] ;  /* 0x0008780001347983 */ /* 0x000ee80000300800 */
[----:B------:R-:W3:Y:S04]  /*42db0*/  LDL.LU R53, [R1+0x2ec] ;  /* 0x0002ec0001357983 */ /* 0x000ee80000300800 */
[----:B------:R-:W3:Y:S01]  /*42dc0*/  LDL.LU R192, [R1+0x87c] ;  /* 0x00087c0001c07983 */ /* 0x000ee20000300800 */
[----:B------:R-:W-:-:S03]  /*42dd0*/  LOP3.LUT P3, RZ, R59, 0x1000000, RZ, 0xc0, !PT ;  /* 0x010000003bff7812 */ /* 0x000fc6000786c0ff */
[----:B------:R-:W3:Y:S01]  /*42de0*/  LDL.LU R193, [R1+0x2d0] ;  /* 0x0002d00001c17983 */ /* 0x000ee20000300800 */
[C---:B------:R-:W-:Y:S02]  /*42df0*/  LOP3.LUT P5, RZ, R59.reuse, 0x2000000, RZ, 0xc0, !PT ;  /* 0x020000003bff7812 */ /* 0x040fe400078ac0ff */
[----:B------:R-:W-:Y:S02]  /*42e00*/  PRMT R2, R194, 0x7632, R2 ;  /* 0x00007632c2027816 */ /* 0x000fe40000000002 */
[C---:B------:R-:W-:Y:S01]  /*42e10*/  LOP3.LUT P6, RZ, R59.reuse, 0x4000000, RZ, 0xc0, !PT ;  /* 0x040000003bff7812 */ /* 0x040fe200078cc0ff */
[----:B------:R-:W3:Y:S04]  /*42e20*/  LDL.LU R194, [R1+0x880] ;  /* 0x0008800001c27983 */ /* 0x000ee80000300800 */
[----:B------:R0:W-:Y:S01]  /*42e30*/  @P3 STG.E.U16 desc[UR58][R188.64], R2 ;  /* 0x00000002bc003986 */ /* 0x0001e2000c10153a */
[----:B------:R-:W-:-:S02]  /*42e40*/  LOP3.LUT P1, RZ, R59, 0x8000000, RZ, 0xc0, !PT ;  /* 0x080000003bff7812 */ /* 0x000fc4000782c0ff */
        /* <DEDUP_REMOVED lines=9> */
[----:B----4-:R-:W-:Y:S01]  /*42ee0*/  IMAD.WIDE R188, R56, 0x2, R66 ;  /* 0x0000000238bc7825 */ /* 0x010fe200078e0242 */
[----:B--2---:R-:W-:-:S04]  /*42ef0*/  PRMT R2, R54, 0x7632, R2 ;  /* 0x0000763236027816 */ /* 0x004fc80000000002 */
[----:B------:R0:W-:Y:S02]  /*42f00*/  @P1 STG.E.U16 desc[UR58][R188.64], R54 ;  /* 0x00000036bc001986 */ /* 0x0001e4000c10153a */
[----:B0-----:R-:W-:Y:S02]  /*42f10*/  IMAD.WIDE R188, R56, 0x2, R64 ;  /* 0x0000000238bc7825 */ /* 0x001fe400078e0240 */
[----:B------:R-:W2:Y:S04]  /*42f20*/  LDL.LU R56, [R1+0x2d4] ;  /* 0x0002d40001387983 */ /* 0x000ea80000300800 */
[----:B------:R0:W-:Y:S04]  /*42f30*/  @P4 STG.E.U16 desc[UR58][R188.64], R2 ;  /* 0x00000002bc004986 */ /* 0x0001e8000c10153a */
[----:B------:R-:W4:Y:S01]  /*42f40*/  LDL.LU R54, [R1+0x1450] ;  /* 0x0014500001367983 */ /* 0x000f220000300800 */
[----:B0-----:R-:W-:Y:S01]  /*42f50*/  IMAD.WIDE R188, R190, 0x2, R66 ;  /* 0x00000002bebc7825 */ /* 0x001fe200078e0242 */
[----:B---3--:R-:W-:-:S04]  /*42f60*/  PRMT R2, R57, 0x7632, R2 ;  /* 0x0000763239027816 */ /* 0x008fc80000000002 */
[----:B------:R0:W-:Y:S04]  /*42f70*/  @P2 STG.E.U16 desc[UR58][R188.64], R57 ;  /* 0x00000039bc002986 */ /* 0x0001e8000c10153a */
[----:B0-----:R-:W3:Y:S01]  /*42f80*/  LDL.LU R57, [R1+0x888] ;  /* 0x0008880001397983 */ /* 0x001ee20000300800 */
[----:B------:R-:W-:-:S03]  /*42f90*/  IMAD.WIDE R188, R190, 0x2, R64 ;  /* 0x00000002bebc7825 */ /* 0x000fc600078e0240 */
[----:B------:R-:W4:Y:S01]  /*42fa0*/  LDL.LU R190, [R1+0x2c4] ;  /* 0x0002c40001be7983 */ /* 0x000f220000300800 */
[----:B------:R-:W-:Y:S02]  /*42fb0*/  LOP3.LUT P0, RZ, R58, 0x8, RZ, 0xc0, !PT ;  /* 0x000000083aff7812 */ /* 0x000fe4000780c0ff */
[----:B------:R-:W-:-:S11]  /*42fc0*/  LOP3.LUT R191, R191, 0xffffffdf, RZ, 0xc0, !PT ;  /* 0xffffffdfbfbf7812 */ /* 0x000fd600078ec0ff */
        /* <DEDUP_REMOVED lines=16> */
[C---:B------:R-:W-:Y:S01]  /*430d0*/  LOP3.LUT P0, RZ, R191.reuse, 0x100, RZ, 0xc0, !PT ;  /* 0x00000100bfff7812 */ /* 0x040fe2000780c0ff */
        /* <DEDUP_REMOVED lines=16> */
[----:B------:R0:W-:Y:S01]  /*431e0*/  @P0 STG.E.U16 desc[UR58][R188.64], R195 ;  /* 0x000000c3bc000986 */ /* 0x0001e2000c10153a */
[----:B------:R-:W-:Y:S01]  /*431f0*/  LOP3.LUT P1, RZ, R58, 0x40, RZ, 0xc0, !PT ;  /* 0x000000403aff7812 */ /* 0x000fe2000782c0ff */
[----:B0-----:R-:W-:-:S05]  /*43200*/  IMAD.WIDE R188, R194, 0x2, R64 ;  /* 0x00000002c2bc7825 */ /* 0x001fca00078e0240 */
[----:B------:R0:W-:Y:S01]  /*43210*/  @P3 STG.E.U16 desc[UR58][R188.64], R2 ;  /* 0x00000002bc003986 */ /* 0x0001e2000c10153a */
[----:B------:R-:W-:Y:S01]  /*43220*/  LOP3.LUT P4, RZ, R58, 0x80, RZ, 0xc0, !PT ;  /* 0x000000803aff7812 */ /* 0x000fe2000788c0ff */
[----:B0-----:R-:W-:-:S05]  /*43230*/  IMAD.WIDE R188, R55, 0x2, R66 ;  /* 0x0000000237bc7825 */ /* 0x001fca00078e0242 */
[----:B--2---:R0:W-:Y:S01]  /*43240*/  @P6 STG.E.U16 desc[UR58][R188.64], R56 ;  /* 0x00000038bc006986 */ /* 0x0041e2000c10153a */
[----:B------:R-:W-:Y:S01]  /*43250*/  PRMT R2, R56, 0x7632, R2 ;  /* 0x0000763238027816 */ /* 0x000fe20000000002 */
[----:B0-----:R-:W-:Y:S02]  /*43260*/  IMAD.WIDE R188, R55, 0x2, R64 ;  /* 0x0000000237bc7825 */ /* 0x001fe400078e0240 */
[----:B------:R-:W2:Y:S04]  /*43270*/  LDL.LU R56, [R1+0x890] ;  /* 0x0008900001387983 */ /* 0x000ea80000300800 */
[----:B------:R3:W-:Y:S02]  /*43280*/  @P1 STG.E.U16 desc[UR58][R188.64], R2 ;  /* 0x00000002bc001986 */ /* 0x0007e4000c10153a */
[----:B---3--:R-:W-:-:S05]  /*43290*/  IMAD.WIDE R188, R57, 0x2, R66 ;  /* 0x0000000239bc7825 */ /* 0x008fca00078e0242 */
[----:B----4-:R0:W-:Y:S02]  /*432a0*/  @P4 STG.E.U16 desc[UR58][R188.64], R190 ;  /* 0x000000bebc004986 */ /* 0x0101e4000c10153a */
[----:B0-----:R-:W-:Y:S02]  /*432b0*/  IMAD.WIDE R188, R57, 0x2, R64 ;  /* 0x0000000239bc7825 */ /* 0x001fe400078e0240 */
[----:B------:R-:W3:Y:S04]  /*432c0*/  LDL.LU R57, [R1+0x2c8] ;  /* 0x0002c80001397983 */ /* 0x000ee80000300800 */
[----:B------:R-:W4:Y:S04]  /*432d0*/  LDL.LU R192, [R1+0x894] ;  /* 0x0008940001c07983 */ /* 0x000f280000300800 */
        /* <DEDUP_REMOVED lines=11> */
[----:B0-----:R-:W-:-:S05]  /*43390*/  IMAD.WIDE R188, R52, 0x2, R66 ;  /* 0x0000000234bc7825 */ /* 0x001fca00078e0242 */
[----:B------:R0:W-:Y:S01]  /*433a0*/  @P5 STG.E.U16 desc[UR58][R188.64], R53 ;  /* 0x00000035bc005986 */ /* 0x0001e2000c10153a */
[----:B------:R-:W-:Y:S01]  /*433b0*/  PRMT R2, R53, 0x7632, R2 ;  /* 0x0000763235027816 */ /* 0x000fe20000000002 */
        /* <DEDUP_REMOVED lines=11> */
[----:B------:R-:W3:Y:S04]  /*43470*/  LDL.LU R57, [R1+0x144c] ;  /* 0x00144c0001397983 */ /* 0x000ee80000300800 */
[----:B------:R4:W-:Y:S02]  /*43480*/  @P4 STG.E.U16 desc[UR58][R188.64], R2 ;  /* 0x00000002bc004986 */ /* 0x0009e4000c10153a */
[----:B----4-:R-:W-:Y:S01]  /*43490*/  IMAD.WIDE R188, R192, 0x2, R66 ;  /* 0x00000002c0bc7825 */ /* 0x010fe200078e0242 */
[----:B------:R-:W-:-:S04]  /*434a0*/  PRMT R2, R55, 0x7632, R2 ;  /* 0x0000763237027816 */ /* 0x000fc80000000002 */
[----:B------:R0:W-:Y:S04]  /*434b0*/  @P1 STG.E.U16 desc[UR58][R188.64], R55 ;  /* 0x00000037bc001986 */ /* 0x0001e8000c10153a */
[----:B0-----:R-:W4:Y:S01]  /*434c0*/  LDL.LU R55, [R1+0x8a8] ;  /* 0x0008a80001377983 */ /* 0x001f220000300800 */
        /* <DEDUP_REMOVED lines=8> */
[C---:B------:R-:W-:Y:S02]  /*43550*/  LOP3.LUT P0, RZ, R58.reuse, 0x20000, RZ, 0xc0, !PT ;  /* 0x000200003aff7812 */ /* 0x040fe4000780c0ff */
        /* <DEDUP_REMOVED lines=29> */
[----:B0-----:R-:W-:Y:S02]  /*43730*/  IMAD.WIDE R188, R52, 0x2, R64 ;  /* 0x0000000234bc7825 */ /* 0x001fe400078e0240 */
[----:B------:R-:W4:Y:S04]  /*43740*/  LDL.LU R53, [R1+0x8b0] ;  /* 0x0008b00001357983 */ /* 0x000f280000300800 */
[----:B------:R2:W-:Y:S01]  /*43750*/  @P2 STG.E.U16 desc[UR58][R188.64], R2 ;  /* 0x00000002bc002986 */ /* 0x0005e2000c10153a */
[C---:B------:R-:W-:Y:S02]  /*43760*/  LOP3.LUT P3, RZ, R58.reuse, 0x400000, RZ, 0xc0, !PT ;  /* 0x004000003aff7812 */ /* 0x040fe4000786c0ff */
[----:B------:R-:W-:Y:S01]  /*43770*/  LOP3.LUT P4, RZ, R58, 0x800000, RZ, 0xc0, !PT ;  /* 0x008000003aff7812 */ /* 0x000fe2000788c0ff */
[----:B--2---:R-:W-:-:S05]  /*43780*/  IMAD.WIDE R188, R56, 0x2, R66 ;  /* 0x0000000238bc7825 */ /* 0x004fca00078e0242 */
[----:B---3--:R0:W-:Y:S01]  /*43790*/  @P6 STG.E.U16 desc[UR58][R188.64], R57 ;  /* 0x00000039bc006986 */ /* 0x0081e2000c10153a */
[----:B------:R-:W-:Y:S01]  /*437a0*/  PRMT R2, R57, 0x7632, R2 ;  /* 0x0000763239027816 */ /* 0x000fe20000000002 */
[----:B0-----:R-:W-:Y:S02]  /*437b0*/  IMAD.WIDE R188, R56, 0x2, R64 ;  /* 0x0000000238bc7825 */ /* 0x001fe400078e0240 */
[----:B------:R-:W2:Y:S04]  /*437c0*/  LDL.LU R56, [R1+0x2a8] ;  /* 0x0002a80001387983 */ /* 0x000ea80000300800 */
[----:B------:R-:W3:Y:S04]  /*437d0*/  LDL.LU R57, [R1+0x1448] ;  /* 0x0014480001397983 */ /* 0x000ee80000300800 */
[----:B------:R4:W-:Y:S04]  /*437e0*/  @P3 STG.E.U16 desc[UR58][R188.64], R2 ;  /* 0x00000002bc003986 */ /* 0x0009e8000c10153a */
[----:B------:R-:W2:Y:S01]  /*437f0*/  LDL.LU R195, [R1+0x8b4] ;  /* 0x0008b40001c37983 */ /* 0x000ea20000300800 */
[----:B----4-:R-:W-:-:S05]  /*43800*/  IMAD.WIDE R188, R55, 0x2, R66 ;  /* 0x0000000237bc7825 */ /* 0x010fca00078e0242 */
[----:B------:R0:W-:Y:S02]  /*43810*/  @P4 STG.E.U16 desc[UR58][R188.64], R192 ;  /* 0x000000c0bc004986 */ /* 0x0001e4000c10153a */
[----:B0-----:R-:W-:Y:S02]  /*43820*/  IMAD.WIDE R188, R55, 0x2, R64 ;  /* 0x0000000237bc7825 */ /* 0x001fe400078e0240 */
[----:B------:R-:W4:Y:S04]  /*43830*/  LDL.LU R55, [R1+0x2bc] ;  /* 0x0002bc0001377983 */ /* 0x000f280000300800 */
[----:B------:R-:W4:Y:S04]  /*43840*/  LDL.LU R190, [R1+0x8b8] ;  /* 0x0008b80001be7983 */ /* 0x000f280000300800 */
[----:B------:R-:W4:Y:S01]  /*43850*/  LDL.LU R52, [R1+0x2ac] ;  /* 0x0002ac0001347983 */ /* 0x000f220000300800 */
[----:B------:R-:W-:-:S02]  /*43860*/  LOP3.LUT R59, R59, 0xdfffffff, RZ, 0xc0, !PT ;  /* 0xdfffffff3b3b7812 */ /* 0x000fc400078ec0ff */
[C---:B------:R-:W-:Y:S02]  /*43870*/  LOP3.LUT P1, RZ, R58.reuse, 0x1000000, RZ, 0xc0, !PT ;  /* 0x010000003aff7812 */ /* 0x040fe4000782c0ff */
[----:B------:R-:W-:Y:S02]  /*43880*/  LOP3.LUT P5, RZ, R58, 0x2000000, RZ, 0xc0, !PT ;  /* 0x020000003aff7812 */ /* 0x000fe400078ac0ff */
[----:B------:R-:W-:Y:S02]  /*43890*/  PRMT R2, R192, 0x7632, R2 ;  /* 0x00007632c0027816 */ /* 0x000fe40000000002 */
[C---:B------:R-:W-:Y:S02]  /*438a0*/  LOP3.LUT P6, RZ, R58.reuse, 0x4000000, RZ, 0xc0, !PT ;  /* 0x040000003aff7812 */ /* 0x040fe400078cc0ff */
[----:B------:R-:W-:-:S05]  /*438b0*/  LOP3.LUT P2, RZ, R58, 0x8000000, RZ, 0xc0, !PT ;  /* 0x080000003aff7812 */ /* 0x000fca000784c0ff */
[----:B------:R0:W-:Y:S01]  /*438c0*/  @P1 STG.E.U16 desc[UR58][R188.64], R2 ;  /* 0x00000002bc001986 */ /* 0x0001e2000c10153a */
[C---:B------:R-:W-:Y:S02]  /*438d0*/  LOP3.LUT P4, RZ, R58.reuse, 0x10000000, RZ, 0xc0, !PT ;  /* 0x100000003aff7812 */ /* 0x040fe4000788c0ff */
[----:B------:R-:W-:Y:S02]  /*438e0*/  LOP3.LUT P3, RZ, R58, 0x20000000, RZ, 0xc0, !PT ;  /* 0x200000003aff7812 */ /* 0x000fe4000786c0ff */
[----:B------:R-:W-:Y:S01]  /*438f0*/  LOP3.LUT R191, R191, 0xfffffffe, RZ, 0xc0, !PT ;  /* 0xfffffffebfbf7812 */ /* 0x000fe200078ec0ff */
[----:B0-----:R-:W-:-:S05]  /*43900*/  IMAD.WIDE R188, R193, 0x2, R66 ;  /* 0x00000002c1bc7825 */ /* 0x001fca00078e0242 */
[----:B------:R0:W-:Y:S01]  /*43910*/  @P5 STG.E.U16 desc[UR58][R188.64], R194 ;  /* 0x000000c2bc005986 */ /* 0x0001e2000c10153a */
[----:B------:R-:W-:Y:S01]  /*43920*/  PRMT R2, R194, 0x7632, R2 ;  /* 0x00007632c2027816 */ /* 0x000fe20000000002 */
[----:B0-----:R-:W-:-:S05]  /*43930*/  IMAD.WIDE R188, R193, 0x2, R64 ;  /* 0x00000002c1bc7825 */ /* 0x001fca00078e0240 */
[----:B------:R0:W-:Y:S01]  /*43940*/  @P6 STG.E.U16 desc[UR58][R188.64], R2 ;  /* 0x00000002bc006986 */ /* 0x0001e2000c10153a */
[----:B------:R-:W-:Y:S01]  /*43950*/  LOP3.LUT P5, RZ, R58, 0x40000000, RZ, 0xc0, !PT ;  /* 0x400000003aff7812 */ /* 0x000fe200078ac0ff */
[----:B0-----:R-:W-:Y:S01]  /*43960*/  IMAD.WIDE R188, R53, 0x2, R66 ;  /* 0x0000000235bc7825 */ /* 0x001fe200078e0242 */
[----:B---3--:R-:W-:-:S13]  /*43970*/  LOP3.LUT P0, RZ, R57, 0x8, RZ, 0xc0, !PT ;  /* 0x0000000839ff7812 */ /* 0x008fda000780c0ff */
[----:B------:R-:W-:Y:S02]  /*43980*/  @P0 LOP3.LUT R59, R59, 0x20000000, RZ, 0xfc, !PT ;  /* 0x200000003b3b0812 */ /* 0x000fe400078efcff */
[----:B------:R-:W-:Y:S02]  /*43990*/  LOP3.LUT P0, RZ, R57, 0x4, RZ, 0xc0, !PT ;  /* 0x0000000439ff7812 */ /* 0x000fe4000780c0ff */
[----:B------:R-:W-:-:S11]  /*439a0*/  LOP3.LUT R59, R59, 0xbfffffff, RZ, 0xc0, !PT ;  /* 0xbfffffff3b3b7812 */ /* 0x000fd600078ec0ff */
[----:B------:R-:W-:Y:S02]  /*439b0*/  @P0 LOP3.LUT R59, R59, 0x40000000, RZ, 0xfc, !PT ;  /* 0x400000003b3b0812 */ /* 0x000fe400078efcff */
[----:B------:R-:W-:Y:S02]  /*439c0*/  LOP3.LUT P0, RZ, R57, 0x2, RZ, 0xc0, !PT ;  /* 0x0000000239ff7812 */ /* 0x000fe4000780c0ff */
[----:B------:R-:W-:Y:S01]  /*439d0*/  LOP3.LUT R59, R59, 0x7fffffff, RZ, 0xc0, !PT ;  /* 0x7fffffff3b3b7812 */ /* 0x000fe200078ec0ff */
[----:B--2---:R0:W-:Y:S01]  /*439e0*/  @P2 STG.E.U16 desc[UR58][R188.64], R56 ;  /* 0x00000038bc002986 */ /* 0x0041e2000c10153a */
[----:B------:R-:W-:-:S09]  /*439f0*/  PRMT R2, R56, 0x7632, R2 ;  /* 0x0000763238027816 */ /* 0x000fd20000000002 */
[----:B------:R-:W-:Y:S02]  /*43a00*/  @P0 LOP3.LUT R59, R59, 0x80000000, RZ, 0xfc, !PT ;  /* 0x800000003b3b0812 */ /* 0x000fe400078efcff */
[----:B------:R-:W-:Y:S01]  /*43a10*/  LOP3.LUT P0, RZ, R57, 0x1, RZ, 0xc0, !PT ;  /* 0x0000000139ff7812 */ /* 0x000fe2000780c0ff */
[----:B0-----:R-:W-:-:S05]  /*43a20*/  IMAD.WIDE R188, R53, 0x2, R64 ;  /* 0x0000000235bc7825 */ /* 0x001fca00078e0240 */
[----:B------:R0:W-:Y:S07]  /*43a30*/  @P4 STG.E.U16 desc[UR58][R188.64], R2 ;  /* 0x00000002bc004986 */ /* 0x0001ee000c10153a */
[----:B------:R-:W-:Y:S01]  /*43a40*/  @P0 LOP3.LUT R191, R191, 0x1, RZ, 0xfc, !PT ;  /* 0x00000001bfbf0812 */ /* 0x000fe200078efcff */
[----:B0-----:R-:W-:Y:S01]  /*43a50*/  IMAD.WIDE R188, R195, 0x2, R66 ;  /* 0x00000002c3bc7825 */ /* 0x001fe200078e0242 */
[----:B------:R-:W-:Y:S02]  /*43a60*/  LOP3.LUT P0, RZ, R58, 0x80000000, RZ, 0xc0, !PT ;  /* 0x800000003aff7812 */ /* 0x000fe4000780c0ff */
[----:B----4-:R-:W-:Y:S01]  /*43a70*/  PRMT R2, R55, 0x7632, R2 ;  /* 0x0000763237027816 */ /* 0x010fe20000000002 */
[----:B------:R-:W2:Y:S04]  /*43a80*/  LDL.LU R58, [R1+0x290] ;  /* 0x00029000013a7983 */ /* 0x000ea80000300800 */
[----:B------:R0:W-:Y:S04]  /*43a90*/  @P3 STG.E.U16 desc[UR58][R188.64], R55 ;  /* 0x00000037bc003986 */ /* 0x0001e8000c10153a */
[----:B------:R-:W3:Y:S04]  /*43aa0*/  LDL.LU R192, [R1+0x8c0] ;  /* 0x0008c00001c07983 */ /* 0x000ee80000300800 */
[----:B------:R-:W4:Y:S01]  /*43ab0*/  LDL.LU R193, [R1+0x280] ;  /* 0x0002800001c17983 */ /* 0x000f220000300800 */
[----:B0-----:R-:W-:-:S03]  /*43ac0*/  IMAD.WIDE R188, R195, 0x2, R64 ;  /* 0x00000002c3bc7825 */ /* 0x001fc600078e0240 */
[----:B------:R-:W4:Y:S04]  /*43ad0*/  LDL.LU R194, [R1+0x8c4] ;  /* 0x0008c40001c27983 */ /* 0x000f280000300800 */
[----:B------:R0:W-:Y:S04]  /*43ae0*/  @P5 STG.E.U16 desc[UR58][R188.64], R2 ;  /* 0x00000002bc005986 */ /* 0x0001e8000c10153a */
[----:B------:R-:W4:Y:S04]  /*43af0*/  LDL.LU R53, [R1+0x294] ;  /* 0x0002940001357983 */ /* 0x000f280000300800 */
[----:B------:R-:W4:Y:S01]  /*43b00*/  LDL.LU R56, [R1+0x1444] ;  /* 0x0014440001387983 */ /* 0x000f220000300800 */
[----:B0-----:R-:W-:-:S03]  /*43b10*/  IMAD.WIDE R188, R190, 0x2, R66 ;  /* 0x00000002bebc7825 */ /* 0x001fc600078e0242 */
[----:B------:R-:W4:Y:S04]  /*43b20*/  LDL.LU R55, [R1+0x8c8] ;  /* 0x0008c80001377983 */ /* 0x000f280000300800 */
[----:B------:R0:W-:Y:S01]  /*43b30*/  @P0 STG.E.U16 desc[UR58][R188.64], R52 ;  /* 0x00000034bc000986 */ /* 0x0001e2000c10153a */
[----:B------:R-:W-:-:S03]  /*43b40*/  LOP3.LUT P0, RZ, R191, 0x1, RZ, 0xc0, !PT ;  /* 0x00000001bfff7812 */ /* 0x000fc6000780c0ff */
[----:B------:R-:W4:Y:S04]  /*43b50*/  LDL.LU R195, [R1+0x284] ;  /* 0x0002840001c37983 */ /* 0x000f280000300800 */
[----:B------:R-:W3:Y:S01]  /*43b60*/  LDL.LU R191, [R1+0x8bc] ;  /* 0x0008bc0001bf7983 */ /* 0x000ee20000300800 */
[----:B------:R-:W-:Y:S01]  /*43b70*/  PRMT R2, R52, 0x7632, R2 ;  /* 0x0000763234027816 */ /* 0x000fe20000000002 */
[----:B0-----:R-:W-:Y:S01]  /*43b80*/  IMAD.WIDE R188, R190, 0x2, R64 ;  /* 0x00000002bebc7825 */ /* 0x001fe200078e0240 */
[----:B------:R-:W-:Y:S01]  /*43b90*/  LOP3.LUT P1, RZ, R57, 0x10, RZ, 0xc0, !PT ;  /* 0x0000001039ff7812 */ /* 0x000fe2000782c0ff */
[----:B------:R-:W4:Y:S04]  /*43ba0*/  LDL.LU R190, [R1+0x8cc] ;  /* 0x0008cc0001be7983 */ /* 0x000f280000300800 */
[----:B------:R2:W-:Y:S01]  /*43bb0*/  @P0 STG.E.U16 desc[UR58][R188.64], R2 ;  /* 0x00000002bc000986 */ /* 0x0005e2000c10153a */
[----:B------:R-:W-:-:S02]  /*43bc0*/  LOP3.LUT P0, RZ, R59, 0x80000000, RZ, 0xc0, !PT ;  /* 0x800000003bff7812 */ /* 0x000fc4000780c0ff */
[C---:B------:R-:W-:Y:S01]  /*43bd0*/  LOP3.LUT P6, RZ, R57.reuse, 0x20, RZ, 0xc0, !PT ;  /* 0x0000002039ff7812 */ /* 0x040fe200078cc0ff */
[----:B------:R-:W4:Y:S01]  /*43be0*/  LDL.LU R52, [R1+0x298] ;  /* 0x0002980001347983 */ /* 0x000f220000300800 */
[C---:B------:R-:W-:Y:S02]  /*43bf0*/  LOP3.LUT P2, RZ, R57.reuse, 0x40, RZ, 0xc0, !PT ;  /* 0x0000004039ff7812 */ /* 0x040fe4000784c0ff */
[----:B------:R-:W-:Y:S02]  /*43c00*/  LOP3.LUT P4, RZ, R57, 0x80, RZ, 0xc0, !PT ;  /* 0x0000008039ff7812 */ /* 0x000fe4000788c0ff */
[----:B--2---:R-:W-:Y:S01]  /*43c10*/  PRMT R2, R58, 0x7632, R2 ;  /* 0x000076323a027816 */ /* 0x004fe20000000002 */
[----:B---3--:R-:W-:-:S05]  /*43c20*/  IMAD.WIDE R188, R191, 0x2, R66 ;  /* 0x00000002bfbc7825 */ /* 0x008fca00078e0242 */
[----:B------:R0:W-:Y:S01]  /*43c30*/  @P0 STG.E.U16 desc[UR58][R188.64], R58 ;  /* 0x0000003abc000986 */ /* 0x0001e2000c10153a */
[----:B------:R-:W-:Y:S01]  /*43c40*/  LOP3.LUT P0, RZ, R59, 0x40000000, RZ, 0xc0, !PT ;  /* 0x400000003bff7812 */ /* 0x000fe2000780c0ff */
[----:B0-----:R-:W-:-:S12]  /*43c50*/  IMAD.WIDE R188, R191, 0x2, R64 ;  /* 0x00000002bfbc7825 */ /* 0x001fd800078e0240 */
[----:B------:R0:W-:Y:S01]  /*43c60*/  @P0 STG.E.U16 desc[UR58][R188.64], R2 ;  /* 0x00000002bc000986 */ /* 0x0001e2000c10153a */
[----:B------:R-:W-:Y:S01]  /*43c70*/  LOP3.LUT P0, RZ, R59, 0x20000000, RZ, 0xc0, !PT ;  /* 0x200000003bff7812 */ /* 0x000fe2000780c0ff */
[----:B0-----:R-:W-:Y:S01]  /*43c80*/  IMAD.WIDE R188, R192, 0x2, R66 ;  /* 0x00000002c0bc7825 */ /* 0x001fe200078e0242 */
[----:B----4-:R-:W-:-:S11]  /*43c90*/  PRMT R2, R193, 0x7632, R2 ;  /* 0x00007632c1027816 */ /* 0x010fd60000000002 */
[----:B------:R0:W-:Y:S02]  /*43ca0*/  @P0 STG.E.U16 desc[UR58][R188.64], R193 ;  /* 0x000000c1bc000986 */ /* 0x0001e4000c10153a */
[----:B0-----:R-:W-:-:S05]  /*43cb0*/  IMAD.WIDE R188, R192, 0x2, R64 ;  /* 0x00000002c0bc7825 */ /* 0x001fca00078e0240 */
[----:B------:R0:W-:Y:S02]  /*43cc0*/  @P1 STG.E.U16 desc[UR58][R188.64], R2 ;  /* 0x00000002bc001986 */ /* 0x0001e4000c10153a */
[----:B0-----:R-:W-:Y:S01]  /*43cd0*/  IMAD.WIDE R188, R194, 0x2, R66 ;  /* 0x00000002c2bc7825 */ /* 0x001fe200078e0242 */
[----:B------:R-:W-:-:S04]  /*43ce0*/  PRMT R2, R53, 0x7632, R2 ;  /* 0x0000763235027816 */ /* 0x000fc80000000002 */
        /* <DEDUP_REMOVED lines=297> */
[----:B0-----:R-:W-:Y:S01]  /*44f80*/  IMAD.WIDE R56, R52, 0x2, R66 ;  /* 0x0000000234387825 */ /* 0x001fe200078e0242 */
[----:B---3--:R-:W-:-:S04]  /*44f90*/  PRMT R2, R188, 0x7632, R2 ;  /* 0x00007632bc027816 */ /* 0x008fc80000000002 */
[----:B------:R0:W-:Y:S02]  /*44fa0*/  @P1 STG.E.U16 desc[UR58][R56.64], R188 ;  /* 0x000000bc38001986 */ /* 0x0001e4000c10153a */
        /* <DEDUP_REMOVED lines=38> */
[----:B0-----:R-:W2:Y:S01]  /*45210*/  LDL.LU R52, [R1+0x954] ;  /* 0x0009540001347983 */ /* 0x001ea20000300800 */
[----:B------:R-:W-:-:S03]  /*45220*/  IMAD.WIDE R56, R194, 0x2, R64 ;  /* 0x00000002c2387825 */ /* 0x000fc600078e0240 */
[----:B------:R-:W3:Y:S04]  /*45230*/  LDL.LU R189, [R1+0x208] ;  /* 0x0002080001bd7983 */ /* 0x000ee80000300800 */
[----:B------:R0:W-:Y:S04]  /*45240*/  @P1 STG.E.U16 desc[UR58][R56.64], R2 ;  /* 0x0000000238001986 */ /* 0x0001e8000c10153a */
[----:B------:R-:W3:Y:S01]  /*45250*/  LDL.LU R191, [R1+0x958] ;  /* 0x0009580001bf7983 */ /* 0x000ee20000300800 */
        /* <DEDUP_REMOVED lines=13> */
[----:B------:R4:W-:Y:S01]  /*45330*/  @P2 STG.E.U16 desc[UR58][R56.64], R2 ;  /* 0x0000000238002986 */ /* 0x0009e2000c10153a */
[----:B------:R-:W-:Y:S01]  /*45340*/  LOP3.LUT P4, RZ, R55, 0x1000, RZ, 0xc0, !PT ;  /* 0x0000100037ff7812 */ /* 0x000fe2000788c0ff */
        /* <DEDUP_REMOVED lines=9> */
[----:B------:R-:W-:Y:S01]  /*453e0*/  LOP3.LUT R59, R59, 0xfffffdff, RZ, 0xc0, !PT ;  /* 0xfffffdff3b3b7812 */ /* 0x000fe200078ec0ff */
        /* <DEDUP_REMOVED lines=55> */
[----:B------:R3:W-:Y:S04]  /*45760*/  @P3 STG.E.U16 desc[UR58][R56.64], R2 ;  /* 0x0000000238003986 */ /* 0x0007e8000c10153a */
[----:B------:R-:W4:Y:S01]  /*45770*/  LDL.LU R190, [R1+0x974] ;  /* 0x0009740001be7983 */ /* 0x000f220000300800 */
[----:B---3--:R-:W-:-:S05]  /*45780*/  IMAD.WIDE R56, R53, 0x2, R66 ;  /* 0x0000000235387825 */ /* 0x008fca00078e0242 */
[----:B------:R0:W-:Y:S02]  /*45790*/  @P4 STG.E.U16 desc[UR58][R56.64], R191 ;  /* 0x000000bf38004986 */ /* 0x0001e4000c10153a */
[----:B0-----:R-:W-:Y:S02]  /*457a0*/  IMAD.WIDE R56, R53, 0x2, R64 ;  /* 0x0000000235387825 */ /* 0x001fe400078e0240 */
[----:B------:R-:W3:Y:S04]  /*457b0*/  LDL.LU R53, [R1+0x1e8] ;  /* 0x0001e80001357983 */ /* 0x000ee80000300800 */
[----:B------:R-:W2:Y:S04]  /*457c0*/  LDL.LU R58, [R1+0x978] ;  /* 0x00097800013a7983 */ /* 0x000ea80000300800 */
[----:B------:R-:W2:Y:S04]  /*457d0*/  LDL.LU R52, [R1+0x1fc] ;  /* 0x0001fc0001347983 */ /* 0x000ea80000300800 */
[----:B------:R-:W2:Y:S04]  /*457e0*/  LDL.LU R192, [R1+0x97c] ;  /* 0x00097c0001c07983 */ /* 0x000ea80000300800 */
[----:B------:R-:W2:Y:S04]  /*457f0*/  LDL.LU R195, [R1+0x1ec] ;  /* 0x0001ec0001c37983 */ /* 0x000ea80000300800 */
[----:B------:R-:W2:Y:S04]  /*45800*/  LDL.LU R188, [R1+0x980] ;  /* 0x0009800001bc7983 */ /* 0x000ea80000300800 */
[----:B------:R-:W2:Y:S01]  /*45810*/  LDL.LU R189, [R1+0x1d0] ;  /* 0x0001d00001bd7983 */ /* 0x000ea20000300800 */
[----:B------:R-:W-:-:S02]  /*45820*/  LOP3.LUT P1, RZ, R55, 0x1000000, RZ, 0xc0, !PT ;  /* 0x0100000037ff7812 */ /* 0x000fc4000782c0ff */
[----:B------:R-:W-:Y:S02]  /*45830*/  LOP3.LUT P5, RZ, R55, 0x2000000, RZ, 0xc0, !PT ;  /* 0x0200000037ff7812 */ /* 0x000fe400078ac0ff */
[----:B------:R-:W-:Y:S02]  /*45840*/  PRMT R2, R191, 0x7632, R2 ;  /* 0x00007632bf027816 */ /* 0x000fe40000000002 */
[C---:B------:R-:W-:Y:S01]  /*45850*/  LOP3.LUT P6, RZ, R55.reuse, 0x4000000, RZ, 0xc0, !PT ;  /* 0x0400000037ff7812 */ /* 0x040fe200078cc0ff */
[----:B------:R-:W2:Y:S01]  /*45860*/  LDL.LU R191, [R1+0x984] ;  /* 0x0009840001bf7983 */ /* 0x000ea20000300800 */
[----:B------:R-:W-:-:S05]  /*45870*/  LOP3.LUT P2, RZ, R55, 0x8000000, RZ, 0xc0, !PT ;  /* 0x0800000037ff7812 */ /* 0x000fca000784c0ff */
[----:B------:R0:W-:Y:S02]  /*45880*/  @P1 STG.E.U16 desc[UR58][R56.64], R2 ;  /* 0x0000000238001986 */ /* 0x0001e4000c10153a */
[----:B0-----:R-:W-:-:S05]  /*45890*/  IMAD.WIDE R56, R193, 0x2, R66 ;  /* 0x00000002c1387825 */ /* 0x001fca00078e0242 */
[----:B------:R0:W-:Y:S01]  /*458a0*/  @P5 STG.E.U16 desc[UR58][R56.64], R194 ;  /* 0x000000c238005986 */ /* 0x0001e2000c10153a */
[----:B------:R-:W-:Y:S01]  /*458b0*/  PRMT R2, R194, 0x7632, R2 ;  /* 0x00007632c2027816 */ /* 0x000fe20000000002 */
[----:B0-----:R-:W-:Y:S02]  /*458c0*/  IMAD.WIDE R56, R193, 0x2, R64 ;  /* 0x00000002c1387825 */ /* 0x001fe400078e0240 */
[----:B------:R-:W2:Y:S04]  /*458d0*/  LDL.LU R193, [R1+0x1c0] ;  /* 0x0001c00001c17983 */ /* 0x000ea80000300800 */
[----:B------:R4:W-:Y:S04]  /*458e0*/  @P6 STG.E.U16 desc[UR58][R56.64], R2 ;  /* 0x0000000238006986 */ /* 0x0009e8000c10153a */
[----:B------:R-:W2:Y:S01]  /*458f0*/  LDL.LU R194, [R1+0x988] ;  /* 0x0009880001c27983 */ /* 0x000ea20000300800 */
[----:B------:R-:W-:-:S02]  /*45900*/  LOP3.LUT P4, RZ, R55, 0x10000000, RZ, 0xc0, !PT ;  /* 0x1000000037ff7812 */ /* 0x000fc4000788c0ff */
[----:B------:R-:W-:Y:S02]  /*45910*/  LOP3.LUT P3, RZ, R55, 0x20000000, RZ, 0xc0, !PT ;  /* 0x2000000037ff7812 */ /* 0x000fe4000786c0ff */
[----:B------:R-:W-:Y:S01]  /*45920*/  LOP3.LUT R59, R59, 0xffffffdf, RZ, 0xc0, !PT ;  /* 0xffffffdf3b3b7812 */ /* 0x000fe200078ec0ff */
[----:B----4-:R-:W-:-:S05]  /*45930*/  IMAD.WIDE R56, R190, 0x2, R66 ;  /* 0x00000002be387825 */ /* 0x010fca00078e0242 */
[----:B---3--:R0:W-:Y:S02]  /*45940*/  @P2 STG.E.U16 desc[UR58][R56.64], R53 ;  /* 0x0000003538002986 */ /* 0x0081e4000c10153a */
[----:B0-----:R-:W-:Y:S02]  /*45950*/  IMAD.WIDE R56, R190, 0x2, R64 ;  /* 0x00000002be387825 */ /* 0x001fe400078e0240 */
[----:B------:R-:W3:Y:S01]  /*45960*/  LDL.LU R190, [R1+0x1d4] ;  /* 0x0001d40001be7983 */ /* 0x000ee20000300800 */
[----:B------:R-:W-:-:S03]  /*45970*/  PRMT R2, R53, 0x7632, R2 ;  /* 0x0000763235027816 */ /* 0x000fc60000000002 */
[----:B------:R-:W4:Y:S04]  /*45980*/  LDL.LU R53, [R1+0x1430] ;  /* 0x0014300001357983 */ /* 0x000f280000300800 */
[----:B------:R2:W-:Y:S02]  /*45990*/  @P4 STG.E.U16 desc[UR58][R56.64], R2 ;  /* 0x0000000238004986 */ /* 0x0005e4000c10153a */
[----:B--2---:R-:W-:Y:S01]  /*459a0*/  IMAD.WIDE R56, R58, 0x2, R66 ;  /* 0x000000023a387825 */ /* 0x004fe200078e0242 */
[----:B------:R-:W-:-:S04]  /*459b0*/  PRMT R2, R52, 0x7632, R2 ;  /* 0x0000763234027816 */ /* 0x000fc80000000002 */
[----:B------:R0:W-:Y:S04]  /*459c0*/  @P3 STG.E.U16 desc[UR58][R56.64], R52 ;  /* 0x0000003438003986 */ /* 0x0001e8000c10153a */
[----:B0-----:R-:W2:Y:S01]  /*459d0*/  LDL.LU R52, [R1+0x98c] ;  /* 0x00098c0001347983 */ /* 0x001ea20000300800 */
[----:B------:R-:W-:-:S03]  /*459e0*/  IMAD.WIDE R56, R58, 0x2, R64 ;  /* 0x000000023a387825 */ /* 0x000fc600078e0240 */
[----:B------:R-:W4:Y:S01]  /*459f0*/  LDL.LU R58, [R1+0x1c4] ;  /* 0x0001c400013a7983 */ /* 0x000f220000300800 */
[----:B------:R-:W-:-:S13]  /*45a00*/  LOP3.LUT P0, RZ, R54, 0x8, RZ, 0xc0, !PT ;  /* 0x0000000836ff7812 */ /* 0x000fda000780c0ff */
        /* <DEDUP_REMOVED lines=37> */
[----:B------:R-:W-:-:S04]  /*45c60*/  LOP3.LUT P2, RZ, R54, 0x40, RZ, 0xc0, !PT ;  /* 0x0000004036ff7812 */ /* 0x000fc8000784c0ff */
[----:B---3--:R0:W-:Y:S01]  /*45c70*/  @P6 STG.E.U16 desc[UR58][R56.64], R190 ;  /* 0x000000be38006986 */ /* 0x0081e2000c10153a */
[----:B------:R-:W-:-:S03]  /*45c80*/  PRMT R2, R190, 0x7632, R2 ;  /* 0x00007632be027816 */ /* 0x000fc60000000002 */
[----:B0-----:R-:W3:Y:S04]  /*45c90*/  LDL.LU R190, [R1+0x994] ;  /* 0x0009940001be7983 */ /* 0x001ee80000300800 */
[----:B------:R-:W3:Y:S01]  /*45ca0*/  LDL.LU R188, [R1+0x1c8] ;  /* 0x0001c80001bc7983 */ /* 0x000ee20000300800 */
[----:B------:R-:W-:Y:S01]  /*45cb0*/  LOP3.LUT P4, RZ, R54, 0x80, RZ, 0xc0, !PT ;  /* 0x0000008036ff7812 */ /* 0x000fe2000788c0ff */
[----:B------:R-:W-:Y:S02]  /*45cc0*/  IMAD.WIDE R56, R194, 0x2, R64 ;  /* 0x00000002c2387825 */ /* 0x000fe400078e0240 */
[----:B------:R-:W3:Y:S04]  /*45cd0*/  LDL.LU R191, [R1+0x998] ;  /* 0x0009980001bf7983 */ /* 0x000ee80000300800 */
[----:B------:R2:W-:Y:S02]  /*45ce0*/  @P2 STG.E.U16 desc[UR58][R56.64], R2 ;  /* 0x0000000238002986 */ /* 0x0005e4000c10153a */
[----:B--2---:R-:W-:-:S05]  /*45cf0*/  IMAD.WIDE R56, R52, 0x2, R66 ;  /* 0x0000000234387825 */ /* 0x004fca00078e0242 */
[----:B----4-:R0:W-:Y:S02]  /*45d00*/  @P4 STG.E.U16 desc[UR58][R56.64], R58 ;  /* 0x0000003a38004986 */ /* 0x0101e4000c10153a */
[----:B0-----:R-:W-:Y:S02]  /*45d10*/  IMAD.WIDE R56, R52, 0x2, R64 ;  /* 0x0000000234387825 */ /* 0x001fe400078e0240 */
[----:B------:R-:W2:Y:S04]  /*45d20*/  LDL.LU R52, [R1+0x1dc] ;  /* 0x0001dc0001347983 */ /* 0x000ea80000300800 */
        /* <DEDUP_REMOVED lines=19> */
[----:B---3--:R-:W-:-:S05]  /*45e60*/  IMAD.WIDE R56, R190, 0x2, R66 ;  /* 0x00000002be387825 */ /* 0x008fca00078e0242 */
[----:B------:R0:W-:Y:S02]  /*45e70*/  @P1 STG.E.U16 desc[UR58][R56.64], R188 ;  /* 0x000000bc38001986 */ /* 0x0001e4000c10153a */
[----:B0-----:R-:W-:Y:S02]  /*45e80*/  IMAD.WIDE R56, R190, 0x2, R64 ;  /* 0x00000002be387825 */ /* 0x001fe400078e0240 */
[----:B------:R-:W3:Y:S01]  /*45e90*/  LDL.LU R190, [R1+0x9a8] ;  /* 0x0009a80001be7983 */ /* 0x000ee20000300800 */
[----:B------:R-:W-:-:S05]  /*45ea0*/  PRMT R2, R188, 0x7632, R2 ;  /* 0x00007632bc027816 */ /* 0x000fca0000000002 */
[----:B------:R0:W-:Y:S02]  /*45eb0*/  @P4 STG.E.U16 desc[UR58][R56.64], R2 ;  /* 0x0000000238004986 */ /* 0x0001e4000c10153a */
[----:B0-----:R-:W-:-:S05]  /*45ec0*/  IMAD.WIDE R56, R191, 0x2, R66 ;  /* 0x00000002bf387825 */ /* 0x001fca00078e0242 */
[----:B--2---:R0:W-:Y:S01]  /*45ed0*/  @P2 STG.E.U16 desc[UR58][R56.64], R52 ;  /* 0x0000003438002986 */ /* 0x0041e2000c10153a */
[----:B------:R-:W-:-:S03]  /*45ee0*/  PRMT R2, R52, 0x7632, R2 ;  /* 0x0000763234027816 */ /* 0x000fc60000000002 */
[----:B0-----:R-:W2:Y:S01]  /*45ef0*/  LDL.LU R52, [R1+0x9ac] ;  /* 0x0009ac0001347983 */ /* 0x001ea20000300800 */
[----:B------:R-:W-:-:S03]  /*45f00*/  IMAD.WIDE R56, R191, 0x2, R64 ;  /* 0x00000002bf387825 */ /* 0x000fc600078e0240 */
[----:B------:R-:W2:Y:S01]  /*45f10*/  LDL.LU R191, [R1+0x1a4] ;  /* 0x0001a40001bf7983 */ /* 0x000ea20000300800 */
        /* <DEDUP_REMOVED lines=15> */
[----:B----4-:R-:W-:Y:S01]  /*46010*/  IMAD.WIDE R56, R193, 0x2, R66 ;  /* 0x00000002c1387825 */ /* 0x010fe200078e0242 */
        /* <DEDUP_REMOVED lines=23> */
[----:B------:R-:W-:Y:S01]  /*46190*/  LOP3.LUT P1, RZ, R54, 0x400000, RZ, 0xc0, !PT ;  /* 0x0040000036ff7812 */ /* 0x000fe2000782c0ff */
[----:B---3--:R-:W-:-:S05]  /*461a0*/  IMAD.WIDE R56, R190, 0x2, R66 ;  /* 0x00000002be387825 */ /* 0x008fca00078e0242 */
[----:B------:R0:W-:Y:S04]  /*461b0*/  @P6 STG.E.U16 desc[UR58][R56.64], R53 ;  /* 0x0000003538006986 */ /* 0x0001e8000c10153a */
[----:B0-----:R-:W3:Y:S01]  /*461c0*/  LDL.LU R53, [R1+0x142c] ;  /* 0x00142c0001357983 */ /* 0x001ee20000300800 */
[----:B------:R-:W-:Y:S01]  /*461d0*/  LOP3.LUT P4, RZ, R54, 0x800000, RZ, 0xc0, !PT ;  /* 0x0080000036ff7812 */ /* 0x000fe2000788c0ff */
[----:B------:R-:W-:Y:S02]  /*461e0*/  IMAD.WIDE R56, R190, 0x2, R64 ;  /* 0x00000002be387825 */ /* 0x000fe400078e0240 */
[----:B------:R-:W3:Y:S04]  /*461f0*/  LDL.LU R195, [R1+0x9b4] ;  /* 0x0009b40001c37983 */ /* 0x000ee80000300800 */
[----:B------:R2:W-:Y:S02]  /*46200*/  @P1 STG.E.U16 desc[UR58][R56.64], R2 ;  /* 0x0000000238001986 */ /* 0x0005e4000c10153a */
[----:B--2---:R-:W-:-:S05]  /*46210*/  IMAD.WIDE R56, R52, 0x2, R66 ;  /* 0x0000000234387825 */ /* 0x004fca00078e0242 */
[----:B------:R0:W-:Y:S02]  /*46220*/  @P4 STG.E.U16 desc[UR58][R56.64], R191 ;  /* 0x000000bf38004986 */ /* 0x0001e4000c10153a */
[----:B0-----:R-:W-:Y:S02]  /*46230*/  IMAD.WIDE R56, R52, 0x2, R64 ;  /* 0x0000000234387825 */ /* 0x001fe400078e0240 */
[----:B------:R-:W2:Y:S01]  /*46240*/  LDL.LU R52, [R1+0x1a8] ;  /* 0x0001a80001347983 */ /* 0x000ea20000300800 */
[----:B------:R-:W-:-:S03]  /*46250*/  LOP3.LUT R55, R55, 0xdfffffff, RZ, 0xc0, !PT ;  /* 0xdfffffff37377812 */ /* 0x000fc600078ec0ff */
[----:B------:R-:W2:Y:S04]  /*46260*/  LDL.LU R189, [R1+0x9b8] ;  /* 0x0009b80001bd7983 */ /* 0x000ea80000300800 */
[----:B------:R-:W2:Y:S04]  /*46270*/  LDL.LU R190, [R1+0x1bc] ;  /* 0x0001bc0001be7983 */ /* 0x000ea80000300800 */
[----:B------:R-:W2:Y:S01]  /*46280*/  LDL.LU R58, [R1+0x9bc] ;  /* 0x0009bc00013a7983 */ /* 0x000ea20000300800 */
[----:B------:R-:W-:-:S03]  /*46290*/  LOP3.LUT P2, RZ, R54, 0x1000000, RZ, 0xc0, !PT ;  /* 0x0100000036ff7812 */ /* 0x000fc6000784c0ff */
[----:B------:R-:W2:Y:S01]  /*462a0*/  LDL.LU R192, [R1+0x1ac] ;  /* 0x0001ac0001c07983 */ /* 0x000ea20000300800 */
[----:B------:R-:W-:Y:S02]  /*462b0*/  LOP3.LUT P5, RZ, R54, 0x2000000, RZ, 0xc0, !PT ;  /* 0x0200000036ff7812 */ /* 0x000fe400078ac0ff */
[----:B------:R-:W-:Y:S02]  /*462c0*/  PRMT R2, R191, 0x7632, R2 ;  /* 0x00007632bf027816 */ /* 0x000fe40000000002 */
[----:B------:R-:W-:-:S05]  /*462d0*/  LOP3.LUT R59, R59, 0xfffffffe, RZ, 0xc0, !PT ;  /* 0xfffffffe3b3b7812 */ /* 0x000fca00078ec0ff */
[----:B------:R4:W-:Y:S01]  /*462e0*/  @P2 STG.E.U16 desc[UR58][R56.64], R2 ;  /* 0x0000000238002986 */ /* 0x0009e2000c10153a */
[C---:B------:R-:W-:Y:S02]  /*462f0*/  LOP3.LUT P6, RZ, R54.reuse, 0x4000000, RZ, 0xc0, !PT ;  /* 0x0400000036ff7812 */ /* 0x040fe400078cc0ff */
[C---:B------:R-:W-:Y:S02]  /*46300*/  LOP3.LUT P3, RZ, R54.reuse, 0x8000000, RZ, 0xc0, !PT ;  /* 0x0800000036ff7812 */ /* 0x040fe4000786c0ff */
[C---:B------:R-:W-:Y:S02]  /*46310*/  LOP3.LUT P4, RZ, R54.reuse, 0x10000000, RZ, 0xc0, !PT ;  /* 0x1000000036ff7812 */ /* 0x040fe4000788c0ff */
[----:B------:R-:W-:Y:S01]  /*46320*/  LOP3.LUT P1, RZ, R54, 0x20000000, RZ, 0xc0, !PT ;  /* 0x2000000036ff7812 */ /* 0x000fe2000782c0ff */
[----:B----4-:R-:W-:-:S05]  /*46330*/  IMAD.WIDE R56, R193, 0x2, R66 ;  /* 0x00000002c1387825 */ /* 0x010fca00078e0242 */
[----:B------:R0:W-:Y:S01]  /*46340*/  @P5 STG.E.U16 desc[UR58][R56.64], R194 ;  /* 0x000000c238005986 */ /* 0x0001e2000c10153a */
[----:B------:R-:W-:Y:S02]  /*46350*/  LOP3.LUT P5, RZ, R54, 0x40000000, RZ, 0xc0, !PT ;  /* 0x4000000036ff7812 */ /* 0x000fe400078ac0ff */
[----:B------:R-:W-:Y:S01]  /*46360*/  PRMT R2, R194, 0x7632, R2 ;  /* 0x00007632c2027816 */ /* 0x000fe20000000002 */
[----:B0-----:R-:W-:-:S05]  /*46370*/  IMAD.WIDE R56, R193, 0x2, R64 ;  /* 0x00000002c1387825 */ /* 0x001fca00078e0240 */
[----:B------:R0:W-:Y:S01]  /*46380*/  @P6 STG.E.U16 desc[UR58][R56.64], R2 ;  /* 0x0000000238006986 */ /* 0x0001e2000c10153a */
        /* <DEDUP_REMOVED lines=8> */
[----:B------:R-:W-:-:S13]  /*46410*/  LOP3.LUT P0, RZ, R53, 0x1, RZ, 0xc0, !PT ;  /* 0x0000000135ff7812 */ /* 0x000fda000780c0ff */
[----:B------:R-:W-:Y:S02]  /*46420*/  @P0 LOP3.LUT R59, R59, 0x1, RZ, 0xfc, !PT ;  /* 0x000000013b3b0812 */ /* 0x000fe400078efcff */
[----:B------:R-:W-:Y:S02]  /*46430*/  LOP3.LUT P0, RZ, R54, 0x80000000, RZ, 0xc0, !PT ;  /* 0x8000000036ff7812 */ /* 0x000fe4000780c0ff */
[----:B------:R-:W3:Y:S04]  /*46440*/  LDL.LU R54, [R1+0x9c0] ;  /* 0x0009c00001367983 */ /* 0x000ee80000300800 */
[----:B------:R-:W4:Y:S04]  /*46450*/  LDL.LU R188, [R1+0x190] ;  /* 0x0001900001bc7983 */ /* 0x000f280000300800 */
[----:B------:R-:W4:Y:S04]  /*46460*/  LDL.LU R191, [R1+0x9c4] ;  /* 0x0009c40001bf7983 */ /* 0x000f280000300800 */
[----:B------:R-:W4:Y:S01]  /*46470*/  LDL.LU R193, [R1+0x180] ;  /* 0x0001800001c17983 */ /* 0x000f220000300800 */
[----:B0-----:R-:W-:-:S03]  /*46480*/  IMAD.WIDE R56, R195, 0x2, R66 ;  /* 0x00000002c3387825 */ /* 0x001fc600078e0242 */
[----:B------:R-:W4:Y:S04]  /*46490*/  LDL.LU R194, [R1+0x9c8] ;  /* 0x0009c80001c27983 */ /* 0x000f280000300800 */
[----:B--2---:R0:W-:Y:S02]  /*464a0*/  @P3 STG.E.U16 desc[UR58][R56.64], R52 ;  /* 0x0000003438003986 */ /* 0x0041e4000c10153a */
[----:B0-----:R-:W-:Y:S02]  /*464b0*/  IMAD.WIDE R56, R195, 0x2, R64 ;  /* 0x00000002c3387825 */ /* 0x001fe400078e0240 */
[----:B------:R-:W2:Y:S01]  /*464c0*/  LDL.LU R195, [R1+0x194] ;  /* 0x0001940001c37983 */ /* 0x000ea20000300800 */
[----:B------:R-:W-:-:S03]  /*464d0*/  PRMT R2, R52, 0x7632, R2 ;  /* 0x0000763234027816 */ /* 0x000fc60000000002 */
[----:B------:R-:W2:Y:S04]  /*464e0*/  LDL.LU R52, [R1+0x1428] ;  /* 0x0014280001347983 */ /* 0x000ea80000300800 */
[----:B------:R0:W-:Y:S02]  /*464f0*/  @P4 STG.E.U16 desc[UR58][R56.64], R2 ;  /* 0x0000000238004986 */ /* 0x0001e4000c10153a */
[----:B0-----:R-:W-:Y:S01]  /*46500*/  IMAD.WIDE R56, R189, 0x2, R66 ;  /* 0x00000002bd387825 */ /* 0x001fe200078e0242 */
[----:B------:R-:W-:-:S04]  /*46510*/  PRMT R2, R190, 0x7632, R2 ;  /* 0x00007632be027816 */ /* 0x000fc80000000002 */
[----:B------:R0:W-:Y:S02]  /*46520*/  @P1 STG.E.U16 desc[UR58][R56.64], R190 ;  /* 0x000000be38001986 */ /* 0x0001e4000c10153a */
[----:B0-----:R-:W-:Y:S02]  /*46530*/  IMAD.WIDE R56, R189, 0x2, R64 ;  /* 0x00000002bd387825 */ /* 0x001fe400078e0240 */
[----:B------:R-:W2:Y:S04]  /*46540*/  LDL.LU R190, [R1+0x9cc] ;  /* 0x0009cc0001be7983 */ /* 0x000ea80000300800 */
[----:B------:R0:W-:Y:S04]  /*46550*/  @P5 STG.E.U16 desc[UR58][R56.64], R2 ;  /* 0x0000000238005986 */ /* 0x0001e8000c10153a */
[----:B------:R-:W2:Y:S01]  /*46560*/  LDL.LU R189, [R1+0x184] ;  /* 0x0001840001bd7983 */ /* 0x000ea20000300800 */
[----:B0-----:R-:W-:-:S05]  /*46570*/  IMAD.WIDE R56, R58, 0x2, R66 ;  /* 0x000000023a387825 */ /* 0x001fca00078e0242 */
[----:B------:R0:W-:Y:S01]  /*46580*/  @P0 STG.E.U16 desc[UR58][R56.64], R192 ;  /* 0x000000c038000986 */ /* 0x0001e2000c10153a */
[----:B------:R-:W-:Y:S02]  /*46590*/  LOP3.LUT P0, RZ, R59, 0x1, RZ, 0xc0, !PT ;  /* 0x000000013bff7812 */ /* 0x000fe4000780c0ff */
[----:B------:R-:W-:Y:S01]  /*465a0*/  PRMT R2, R192, 0x7632, R2 ;  /* 0x00007632c0027816 */ /* 0x000fe20000000002 */
[----:B0-----:R-:W-:Y:S01]  /*465b0*/  IMAD.WIDE R56, R58, 0x2, R64 ;  /* 0x000000023a387825 */ /* 0x001fe200078e0240 */
[----:B------:R-:W-:Y:S01]  /*465c0*/  LOP3.LUT P2, RZ, R53, 0x10, RZ, 0xc0, !PT ;  /* 0x0000001035ff7812 */ /* 0x000fe2000784c0ff */
[----:B------:R-:W2:Y:S08]  /*465d0*/  LDL.LU R58, [R1+0x9d0] ;  /* 0x0009d000013a7983 */ /* 0x000eb00000300800 */
[----:B------:R3:W-:Y:S01]  /*465e0*/  @P0 STG.E.U16 desc[UR58][R56.64], R2 ;  /* 0x0000000238000986 */ /* 0x0007e2000c10153a */
[----:B------:R-:W-:-:S02]  /*465f0*/  LOP3.LUT P0, RZ, R55, 0x80000000, RZ, 0xc0, !PT ;  /* 0x8000000037ff7812 */ /* 0x000fc4000780c0ff */
[----:B------:R-:W-:Y:S01]  /*46600*/  LOP3.LUT P6, RZ, R53, 0x20, RZ, 0xc0, !PT ;  /* 0x0000002035ff7812 */ /* 0x000fe200078cc0ff */
[----:B------:R-:W2:Y:S01]  /*46610*/  LDL.LU R192, [R1+0x198] ;  /* 0x0001980001c07983 */ /* 0x000ea20000300800 */
[----:B---3--:R-:W-:-:S09]  /*46620*/  IMAD.WIDE R56, R54, 0x2, R66 ;  /* 0x0000000236387825 */ /* 0x008fd200078e0242 */
[----:B----4-:R0:W-:Y:S01]  /*46630*/  @P0 STG.E.U16 desc[UR58][R56.64], R188 ;  /* 0x000000bc38000986 */ /* 0x0101e2000c10153a */
        /* <DEDUP_REMOVED lines=11> */
[----:B--2---:R-:W-:-:S04]  /*466f0*/  PRMT R2, R195, 0x7632, R2 ;  /* 0x00007632c3027816 */ /* 0x004fc80000000002 */
[----:B------:R0:W-:Y:S04]  /*46700*/  @P6 STG.E.U16 desc[UR58][R56.64], R195 ;  /* 0x000000c338006986 */ /* 0x0001e8000c10153a */
        /* <DEDUP_REMOVED lines=38> */
[----:B------:R-:W-:Y:S02]  /*46970*/  LOP3.LUT P0, RZ, R53, 0x20000, RZ, 0xc0, !PT ;  /* 0x0002000035ff7812 */ /* 0x000fe4000780c0ff */
        /* <DEDUP_REMOVED lines=11> */
[----:B------:R-:W-:Y:S01]  /*46a30*/  LOP3.LUT P0, RZ, R53, 0x8000, RZ, 0xc0, !PT ;  /* 0x0000800035ff7812 */ /* 0x000fe2000780c0ff */
[----:B------:R0:W-:Y:S01]  /*46a40*/  @P3 STG.E.U16 desc[UR58][R56.64], R190 ;  /* 0x000000be38003986 */ /* 0x0001e2000c10153a */
[----:B------:R-:W-:Y:S01]  /*46a50*/  PRMT R2, R190, 0x7632, R2 ;  /* 0x00007632be027816 */ /* 0x000fe20000000002 */
[----:B0-----:R-:W-:Y:S02]  /*46a60*/  IMAD.WIDE R56, R191, 0x2, R64 ;  /* 0x00000002bf387825 */ /* 0x001fe400078e0240 */
[----:B------:R-:W3:Y:S04]  /*46a70*/  LDL.LU R190, [R1+0x9ec] ;  /* 0x0009ec0001be7983 */ /* 0x000ee80000300800 */
[----:B------:R0:W-:Y:S04]  /*46a80*/  @P5 STG.E.U16 desc[UR58][R56.64], R2 ;  /* 0x0000000238005986 */ /* 0x0001e8000c10153a */
[----:B------:R-:W4:Y:S01]  /*46a90*/  LDL.LU R191, [R1+0x164] ;  /* 0x0001640001bf7983 */ /* 0x000f220000300800 */
        /* <DEDUP_REMOVED lines=25> */
[----:B------:R0:W-:Y:S02]  /*46c30*/  @P6 STG.E.U16 desc[UR58][R56.64], R52 ;  /* 0x0000003438006986 */ /* 0x0001e4000c10153a */
[----:B0-----:R-:W-:Y:S02]  /*46c40*/  IMAD.WIDE R56, R195, 0x2, R64 ;  /* 0x00000002c3387825 */ /* 0x001fe400078e0240 */
[----:B------:R-:W2:Y:S04]  /*46c50*/  LDL.LU R52, [R1+0x1424] ;  /* 0x0014240001347983 */ /* 0x000ea80000300800 */
[----:B------:R-:W2:Y:S04]  /*46c60*/  LDL.LU R195, [R1+0x9f4] ;  /* 0x0009f40001c37983 */ /* 0x000ea80000300800 */
[----:B------:R-:W2:Y:S01]  /*46c70*/  LDL.LU R59, [R1+0x168] ;  /* 0x00016800013b7983 */ /* 0x000ea20000300800 */
[----:B------:R-:W-:-:S02]  /*46c80*/  LOP3.LUT P2, RZ, R53, 0x400000, RZ, 0xc0, !PT ;  /* 0x0040000035ff7812 */ /* 0x000fc4000784c0ff */
[----:B------:R-:W-:Y:S01]  /*46c90*/  LOP3.LUT P4, RZ, R53, 0x800000, RZ, 0xc0, !PT ;  /* 0x0080000035ff7812 */ /* 0x000fe2000788c0ff */
[----:B------:R-:W2:Y:S10]  /*46ca0*/  LDL.LU R189, [R1+0x9f8] ;  /* 0x0009f80001bd7983 */ /* 0x000eb40000300800 */
        /* <DEDUP_REMOVED lines=8> */
[----:B------:R-:W4:Y:S01]  /*46d30*/  LDL.LU R188, [R1+0x150] ;  /* 0x0001500001bc7983 */ /* 0x000f220000300800 */
[----:B------:R-:W-:-:S02]  /*46d40*/  LOP3.LUT P3, RZ, R53, 0x1000000, RZ, 0xc0, !PT ;  /* 0x0100000035ff7812 */ /* 0x000fc4000786c0ff */
[----:B------:R-:W-:Y:S02]  /*46d50*/  LOP3.LUT P5, RZ, R53, 0x2000000, RZ, 0xc0, !PT ;  /* 0x0200000035ff7812 */ /* 0x000fe400078ac0ff */
[----:B------:R-:W-:Y:S02]  /*46d60*/  PRMT R2, R191, 0x7632, R2 ;  /* 0x00007632bf027816 */ /* 0x000fe40000000002 */
[C---:B------:R-:W-:Y:S01]  /*46d70*/  LOP3.LUT P6, RZ, R53.reuse, 0x4000000, RZ, 0xc0, !PT ;  /* 0x0400000035ff7812 */ /* 0x040fe200078cc0ff */
[----:B------:R-:W4:Y:S01]  /*46d80*/  LDL.LU R191, [R1+0xa04] ;  /* 0x000a040001bf7983 */ /* 0x000f220000300800 */
[----:B------:R-:W-:-:S05]  /*46d90*/  LOP3.LUT P1, RZ, R53, 0x8000000, RZ, 0xc0, !PT ;  /* 0x0800000035ff7812 */ /* 0x000fca000782c0ff */
        /* <DEDUP_REMOVED lines=8> */
[----:B--2---:R-:W-:-:S05]  /*46e20*/  IMAD.WIDE R56, R195, 0x2, R66 ;  /* 0x00000002c3387825 */ /* 0x004fca00078e0242 */
[----:B------:R0:W-:Y:S02]  /*46e30*/  @P1 STG.E.U16 desc[UR58][R56.64], R59 ;  /* 0x0000003b38001986 */ /* 0x0001e4000c10153a */
[----:B0-----:R-:W-:Y:S02]  /*46e40*/  IMAD.WIDE R56, R195, 0x2, R64 ;  /* 0x00000002c3387825 */ /* 0x001fe400078e0240 */
[----:B------:R-:W2:Y:S01]  /*46e50*/  LDL.LU R195, [R1+0x154] ;  /* 0x0001540001c37983 */ /* 0x000ea20000300800 */
        /* <DEDUP_REMOVED lines=12> */
[----:B------:R-:W-:Y:S02]  /*46f20*/  LOP3.LUT P0, RZ, R52, 0x1, RZ, 0xc0, !PT ;  /* 0x0000000134ff7812 */ /* 0x000fe4000780c0ff */
[----:B------:R-:W-:Y:S01]  /*46f30*/  LOP3.LUT P5, RZ, R53, 0x40000000, RZ, 0xc0, !PT ;  /* 0x4000000035ff7812 */ /* 0x000fe200078ac0ff */
[----:B------:R0:W-:Y:S01]  /*46f40*/  @P4 STG.E.U16 desc[UR58][R56.64], R2 ;  /* 0x0000000238004986 */ /* 0x0001e2000c10153a */
[----:B------:R-:W-:Y:S01]  /*46f50*/  LOP3.LUT R55, R55, 0xfeffffff, RZ, 0xc0, !PT ;  /* 0xfeffffff37377812 */ /* 0x000fe200078ec0ff */
[----:B0-----:R-:W-:-:S08]  /*46f60*/  IMAD.WIDE R56, R189, 0x2, R66 ;  /* 0x00000002bd387825 */ /* 0x001fd000078e0242 */
[----:B------:R-:W-:Y:S02]  /*46f70*/  @P0 LOP3.LUT R55, R55, 0x1000000, RZ, 0xfc, !PT ;  /* 0x0100000037370812 */ /* 0x000fe400078efcff */
[----:B------:R-:W-:Y:S01]  /*46f80*/  LOP3.LUT P0, RZ, R53, 0x80000000, RZ, 0xc0, !PT ;  /* 0x8000000035ff7812 */ /* 0x000fe2000780c0ff */
[----:B---3--:R0:W-:Y:S01]  /*46f90*/  @P2 STG.E.U16 desc[UR58][R56.64], R190 ;  /* 0x000000be38002986 */ /* 0x0081e2000c10153a */
[----:B------:R-:W-:Y:S01]  /*46fa0*/  PRMT R2, R190, 0x7632, R2 ;  /* 0x00007632be027816 */ /* 0x000fe20000000002 */
[----:B0-----:R-:W-:Y:S02]  /*46fb0*/  IMAD.WIDE R56, R189, 0x2, R64 ;  /* 0x00000002bd387825 */ /* 0x001fe400078e0240 */
[----:B------:R-:W3:Y:S04]  /*46fc0*/  LDL.LU R190, [R1+0xa0c] ;  /* 0x000a0c0001be7983 */ /* 0x000ee80000300800 */
[----:B------:R4:W-:Y:S04]  /*46fd0*/  @P5 STG.E.U16 desc[UR58][R56.64], R2 ;  /* 0x0000000238005986 */ /* 0x0009e8000c10153a */
[----:B------:R-:W3:Y:S01]  /*46fe0*/  LDL.LU R189, [R1+0x144] ;  /* 0x0001440001bd7983 */ /* 0x000ee20000300800 */
[----:B----4-:R-:W-:-:S05]  /*46ff0*/  IMAD.WIDE R56, R58, 0x2, R66 ;  /* 0x000000023a387825 */ /* 0x010fca00078e0242 */
[----:B------:R0:W-:Y:S01]  /*47000*/  @P0 STG.E.U16 desc[UR58][R56.64], R192 ;  /* 0x000000c038000986 */ /* 0x0001e2000c10153a */
[C---:B------:R-:W-:Y:S02]  /*47010*/  LOP3.LUT P0, RZ, R55.reuse, 0x1000000, RZ, 0xc0, !PT ;  /* 0x0100000037ff7812 */ /* 0x040fe4000780c0ff */
        /* <DEDUP_REMOVED lines=20> */
[----:B0-----:R-:W-:-:S05]  /*47160*/  IMAD.WIDE R56, R194, 0x2, R66 ;  /* 0x00000002c2387825 */ /* 0x001fca00078e0242 */
[----:B--2---:R0:W-:Y:S01]  /*47170*/  @P6 STG.E.U16 desc[UR58][R56.64], R195 ;  /* 0x000000c338006986 */ /* 0x0041e2000c10153a */
[----:B------:R-:W-:-:S03]  /*47180*/  PRMT R2, R195, 0x7632, R2 ;  /* 0x00007632c3027816 */ /* 0x000fc60000000002 */
[----:B0-----:R-:W2:Y:S04]  /*47190*/  LDL.LU R195, [R1+0xa14] ;  /* 0x000a140001c37983 */ /* 0x001ea80000300800 */
[----:B------:R-:W2:Y:S01]  /*471a0*/  LDL.LU R54, [R1+0x148] ;  /* 0x0001480001367983 */ /* 0x000ea20000300800 */
[C---:B------:R-:W-:Y:S02]  /*471b0*/  LOP3.LUT P1, RZ, R52.reuse, 0x40, RZ, 0xc0, !PT ;  /* 0x0000004034ff7812 */ /* 0x040fe4000782c0ff */
[----:B------:R-:W-:Y:S01]  /*471c0*/  LOP3.LUT P4, RZ, R52, 0x80, RZ, 0xc0, !PT ;  /* 0x0000008034ff7812 */ /* 0x000fe2000788c0ff */
[----:B------:R-:W-:Y:S01]  /*471d0*/  IMAD.WIDE R56, R194, 0x2, R64 ;  /* 0x00000002c2387825 */ /* 0x000fe200078e0240 */
[----:B------:R-:W2:Y:S09]  /*471e0*/  LDL.LU R191, [R1+0xa18] ;  /* 0x000a180001bf7983 */ /* 0x000eb20000300800 */
        /* <DEDUP_REMOVED lines=47> */
[----:B0-----:R-:W-:Y:S01]  /*474e0*/  IMAD.WIDE R56, R191, 0x2, R64 ;  /* 0x00000002bf387825 */ /* 0x001fe200078e0240 */
[C---:B------:R-:W-:Y:S01]  /*474f0*/  LOP3.LUT P2, RZ, R52.reuse, 0x100000, RZ, 0xc0, !PT ;  /* 0x0010000034ff7812 */ /* 0x040fe2000784c0ff */
[----:B------:R-:W3:Y:S04]  /*47500*/  LDL.LU R190, [R1+0xa2c] ;  /* 0x000a2c0001be7983 */ /* 0x000ee80000300800 */
[----:B------:R0:W-:Y:S01]  /*47510*/  @P5 STG.E.U16 desc[UR58][R56.64], R2 ;  /* 0x0000000238005986 */ /* 0x0001e2000c10153a */
[----:B------:R-:W-:-:S03]  /*47520*/  LOP3.LUT P6, RZ, R52, 0x200000, RZ, 0xc0, !PT ;  /* 0x0020000034ff7812 */ /* 0x000fc600078cc0ff */
[----:B------:R-:W3:Y:S01]  /*47530*/  LDL.LU R191, [R1+0x124] ;  /* 0x0001240001bf7983 */ /* 0x000ee20000300800 */
[----:B0-----:R-:W-:-:S05]  /*47540*/  IMAD.WIDE R56, R193, 0x2, R66 ;  /* 0x00000002c1387825 */ /* 0x001fca00078e0242 */
[----:B------:R0:W-:Y:S01]  /*47550*/  @P0 STG.E.U16 desc[UR58][R56.64], R194 ;  /* 0x000000c238000986 */ /* 0x0001e2000c10153a */
[----:B------:R-:W-:Y:S02]  /*47560*/  LOP3.LUT P0, RZ, R55, 0x100000, RZ, 0xc0, !PT ;  /* 0x0010000037ff7812 */ /* 0x000fe4000780c0ff */
[----:B------:R-:W-:Y:S01]  /*47570*/  PRMT R2, R194, 0x7632, R2 ;  /* 0x00007632c2027816 */ /* 0x000fe20000000002 */
[----:B0-----:R-:W-:Y:S02]  /*47580*/  IMAD.WIDE R56, R193, 0x2, R64 ;  /* 0x00000002c1387825 */ /* 0x001fe400078e0240 */
[----:B------:R-:W3:Y:S08]  /*47590*/  LDL.LU R193, [R1+0xa30] ;  /* 0x000a300001c17983 */ /* 0x000ef00000300800 */
[----:B------:R0:W-:Y:S01]  /*475a0*/  @P0 STG.E.U16 desc[UR58][R56.64], R2 ;  /* 0x0000000238000986 */ /* 0x0001e2000c10153a */
[----:B------:R-:W-:-:S03]  /*475b0*/  LOP3.LUT P0, RZ, R55, 0x80000, RZ, 0xc0, !PT ;  /* 0x0008000037ff7812 */ /* 0x000fc6000780c0ff */
        /* <DEDUP_REMOVED lines=17> */
[----:B------:R-:W-:-:S03]  /*476d0*/  IMAD.WIDE R56, R195, 0x2, R64 ;  /* 0x00000002c3387825 */ /* 0x000fc600078e0240 */
[----:B------:R-:W4:Y:S04]  /*476e0*/  LDL.LU R195, [R1+0xa34] ;  /* 0x000a340001c37983 */ /* 0x000f280000300800 */
[----:B------:R-:W4:Y:S01]  /*476f0*/  LDL.LU R54, [R1+0x128] ;  /* 0x0001280001367983 */ /* 0x000f220000300800 */
[C---:B------:R-:W-:Y:S02]  /*47700*/  LOP3.LUT P3, RZ, R52.reuse, 0x400000, RZ, 0xc0, !PT ;  /* 0x0040000034ff7812 */ /* 0x040fe4000786c0ff */
[----:B------:R-:W-:Y:S01]  /*47710*/  LOP3.LUT P4, RZ, R52, 0x800000, RZ, 0xc0, !PT ;  /* 0x0080000034ff7812 */ /* 0x000fe2000788c0ff */
[----:B------:R-:W4:Y:S10]  /*47720*/  LDL.LU R189, [R1+0xa38] ;  /* 0x000a380001bd7983 */ /* 0x000f340000300800 */
[----:B------:R3:W-:Y:S01]  /*47730*/  @P3 STG.E.U16 desc[UR58][R56.64], R2 ;  /* 0x0000000238003986 */ /* 0x0007e2000c10153a */
[----:B------:R-:W-:Y:S01]  /*47740*/  LOP3.LUT R55, R55, 0xffffdfff, RZ, 0xc0, !PT ;  /* 0xffffdfff37377812 */ /* 0x000fe200078ec0ff */
[----:B---3--:R-:W-:-:S05]  /*47750*/  IMAD.WIDE R56, R190, 0x2, R66 ;  /* 0x00000002be387825 */ /* 0x008fca00078e0242 */
[----:B------:R0:W-:Y:S02]  /*47760*/  @P4 STG.E.U16 desc[UR58][R56.64], R191 ;  /* 0x000000bf38004986 */ /* 0x0001e4000c10153a */
[----:B0-----:R-:W-:Y:S02]  /*47770*/  IMAD.WIDE R56, R190, 0x2, R64 ;  /* 0x00000002be387825 */ /* 0x001fe400078e0240 */
[----:B------:R-:W3:Y:S04]  /*47780*/  LDL.LU R190, [R1+0x13c] ;  /* 0x00013c0001be7983 */ /* 0x000ee80000300800 */
[----:B------:R-:W3:Y:S04]  /*47790*/  LDL.LU R58, [R1+0xa3c] ;  /* 0x000a3c00013a7983 */ /* 0x000ee80000300800 */
[----:B------:R-:W3:Y:S04]  /*477a0*/  LDL.LU R192, [R1+0x12c] ;  /* 0x00012c0001c07983 */ /* 0x000ee80000300800 */
[----:B------:R-:W3:Y:S01]  /*477b0*/  LDL.LU R188, [R1+0xa40] ;  /* 0x000a400001bc7983 */ /* 0x000ee20000300800 */
[----:B------:R-:W-:-:S02]  /*477c0*/  PRMT R2, R191, 0x7632, R2 ;  /* 0x00007632bf027816 */ /* 0x000fc40000000002 */
[C---:B------:R-:W-:Y:S01]  /*477d0*/  LOP3.LUT P1, RZ, R52.reuse, 0x1000000, RZ, 0xc0, !PT ;  /* 0x0100000034ff7812 */ /* 0x040fe2000782c0ff */
[----:B------:R-:W3:Y:S01]  /*477e0*/  LDL.LU R191, [R1+0x110] ;  /* 0x0001100001bf7983 */ /* 0x000ee20000300800 */
[C---:B------:R-:W-:Y:S02]  /*477f0*/  LOP3.LUT P5, RZ, R52.reuse, 0x2000000, RZ, 0xc0, !PT ;  /* 0x0200000034ff7812 */ /* 0x040fe400078ac0ff */
[C---:B------:R-:W-:Y:S02]  /*47800*/  LOP3.LUT P6, RZ, R52.reuse, 0x4000000, RZ, 0xc0, !PT ;  /* 0x0400000034ff7812 */ /* 0x040fe400078cc0ff */
[----:B------:R-:W-:-:S07]  /*47810*/  LOP3.LUT P2, RZ, R52, 0x8000000, RZ, 0xc0, !PT ;  /* 0x0800000034ff7812 */ /* 0x000fce000784c0ff */
[----:B------:R0:W-:Y:S01]  /*47820*/  @P1 STG.E.U16 desc[UR58][R56.64], R2 ;  /* 0x0000000238001986 */ /* 0x0001e2000c10153a */
[C---:B------:R-:W-:Y:S02]  /*47830*/  LOP3.LUT P4, RZ, R52.reuse, 0x10000000, RZ, 0xc0, !PT ;  /* 0x1000000034ff7812 */ /* 0x040fe4000788c0ff */
[----:B------:R-:W-:Y:S01]  /*47840*/  LOP3.LUT P3, RZ, R52, 0x20000000, RZ, 0xc0, !PT ;  /* 0x2000000034ff7812 */ /* 0x000fe2000786c0ff */
[----:B0-----:R-:W-:Y:S01]  /*47850*/  IMAD.WIDE R56, R193, 0x2, R66 ;  /* 0x00000002c1387825 */ /* 0x001fe200078e0242 */
[----:B------:R-:W-:-:S04]  /*47860*/  PRMT R2, R194, 0x7632, R2 ;  /* 0x00007632c2027816 */ /* 0x000fc80000000002 */
        /* <DEDUP_REMOVED lines=17> */
[----:B0-----:R-:W2:Y:S01]  /*47980*/  LDL.LU R194, [R1+0x100] ;  /* 0x0001000001c27983 */ /* 0x001ea20000300800 */
[----:B----4-:R-:W-:-:S05]  /*47990*/  IMAD.WIDE R52, R195, 0x2, R66 ;  /* 0x00000002c3347825 */ /* 0x010fca00078e0242 */
[----:B------:R0:W-:Y:S02]  /*479a0*/  @P2 STG.E.U16 desc[UR58][R52.64], R54 ;  /* 0x0000003634002986 */ /* 0x0001e4000c10153a */
[----:B0-----:R-:W-:Y:S02]  /*479b0*/  IMAD.WIDE R52, R195, 0x2, R64 ;  /* 0x00000002c3347825 */ /* 0x001fe400078e0240 */
[----:B------:R-:W4:Y:S01]  /*479c0*/  LDL.LU R195, [R1+0xa48] ;  /* 0x000a480001c37983 */ /* 0x000f220000300800 */
[----:B------:R-:W-:-:S05]  /*479d0*/  PRMT R2, R54, 0x7632, R2 ;  /* 0x0000763236027816 */ /* 0x000fca0000000002 */
[----:B------:R0:W-:Y:S02]  /*479e0*/  @P4 STG.E.U16 desc[UR58][R52.64], R2 ;  /* 0x0000000234004986 */ /* 0x0001e4000c10153a */
[----:B0-----:R-:W-:Y:S01]  /*479f0*/  IMAD.WIDE R52, R189, 0x2, R66 ;  /* 0x00000002bd347825 */ /* 0x001fe200078e0242 */
[----:B---3--:R-:W-:-:S04]  /*47a00*/  PRMT R2, R190, 0x7632, R2 ;  /* 0x00007632be027816 */ /* 0x008fc80000000002 */
[----:B------:R0:W-:Y:S02]  /*47a10*/  @P3 STG.E.U16 desc[UR58][R52.64], R190 ;  /* 0x000000be34003986 */ /* 0x0001e4000c10153a */
[----:B0-----:R-:W-:Y:S02]  /*47a20*/  IMAD.WIDE R52, R189, 0x2, R64 ;  /* 0x00000002bd347825 */ /* 0x001fe400078e0240 */
[----:B------:R-:W3:Y:S04]  /*47a30*/  LDL.LU R190, [R1+0xa4c] ;  /* 0x000a4c0001be7983 */ /* 0x000ee80000300800 */
[----:B------:R0:W-:Y:S04]  /*47a40*/  @P5 STG.E.U16 desc[UR58][R52.64], R2 ;  /* 0x0000000234005986 */ /* 0x0001e8000c10153a */
[----:B------:R-:W3:Y:S01]  /*47a50*/  LDL.LU R189, [R1+0x104] ;  /* 0x0001040001bd7983 */ /* 0x000ee20000300800 */
[----:B0-----:R-:W-:-:S05]  /*47a60*/  IMAD.WIDE R52, R58, 0x2, R66 ;  /* 0x000000023a347825 */ /* 0x001fca00078e0242 */
[----:B------:R0:W-:Y:S01]  /*47a70*/  @P0 STG.E.U16 desc[UR58][R52.64], R192 ;  /* 0x000000c034000986 */ /* 0x0001e2000c10153a */
[----:B------:R-:W-:Y:S02]  /*47a80*/  LOP3.LUT P0, RZ, R55, 0x10000, RZ, 0xc0, !PT ;  /* 0x0001000037ff7812 */ /* 0x000fe4000780c0ff */
[----:B------:R-:W-:Y:S01]  /*47a90*/  PRMT R2, R192, 0x7632, R2 ;  /* 0x00007632c0027816 */ /* 0x000fe20000000002 */
[----:B0-----:R-:W-:Y:S01]  /*47aa0*/  IMAD.WIDE R52, R58, 0x2, R64 ;  /* 0x000000023a347825 */ /* 0x001fe200078e0240 */
[----:B------:R-:W-:Y:S01]  /*47ab0*/  LOP3.LUT P1, RZ, R51, 0x10, RZ, 0xc0, !PT ;  /* 0x0000001033ff7812 */ /* 0x000fe2000782c0ff */
[----:B------:R-:W3:Y:S08]  /*47ac0*/  LDL.LU R58, [R1+0xa50] ;  /* 0x000a5000013a7983 */ /* 0x000ef00000300800 */
        /* <DEDUP_REMOVED lines=11> */
[----:B--2---:R-:W-:-:S12]  /*47b80*/  IMAD.WIDE R52, R193, 0x2, R66 ;  /* 0x00000002c1347825 */ /* 0x004fd800078e0242 */
[----:B------:R0:W-:Y:S01]  /*47b90*/  @P0 STG.E.U16 desc[UR58][R52.64], R194 ;  /* 0x000000c234000986 */ /* 0x0001e2000c10153a */
[----:B------:R-:W-:Y:S01]  /*47ba0*/  PRMT R2, R194, 0x7632, R2 ;  /* 0x00007632c2027816 */ /* 0x000fe20000000002 */
[----:B0-----:R-:W-:-:S05]  /*47bb0*/  IMAD.WIDE R52, R193, 0x2, R64 ;  /* 0x00000002c1347825 */ /* 0x001fca00078e0240 */
[----:B------:R4:W-:Y:S02]  /*47bc0*/  @P1 STG.E.U16 desc[UR58][R52.64], R2 ;  /* 0x0000000234001986 */ /* 0x0009e4000c10153a */
[----:B----4-:R-:W-:Y:S01]  /*47bd0*/  IMAD.WIDE R52, R195, 0x2, R66 ;  /* 0x00000002c3347825 */ /* 0x010fe200078e0242 */
[----:B------:R-:W-:-:S04]  /*47be0*/  PRMT R2, R7, 0x7632, R2 ;  /* 0x0000763207027816 */ /* 0x000fc80000000002 */
[----:B------:R0:W-:Y:S02]  /*47bf0*/  @P6 STG.E.U16 desc[UR58][R52.64], R7 ;  /* 0x0000000734006986 */ /* 0x0001e4000c10153a */
[----:B0-----:R-:W-:Y:S02]  /*47c00*/  IMAD.WIDE R52, R195, 0x2, R64 ;  /* 0x00000002c3347825 */ /* 0x001fe400078e0240 */
[----:B------:R-:W2:Y:S04]  /*47c10*/  LDL.LU R7, [R1+0x141c] ;  /* 0x00141c0001077983 */ /* 0x000ea80000300800 */
[----:B------:R-:W4:Y:S04]  /*47c20*/  LDL.LU R195, [R1+0xa54] ;  /* 0x000a540001c37983 */ /* 0x000f280000300800 */
[----:B------:R-:W2:Y:S01]  /*47c30*/  LDL.LU R59, [R1+0x108] ;  /* 0x00010800013b7983 */ /* 0x000ea20000300800 */
[----:B------:R-:W-:-:S02]  /*47c40*/  LOP3.LUT P2, RZ, R51, 0x40, RZ, 0xc0, !PT ;  /* 0x0000004033ff7812 */ /* 0x000fc4000784c0ff */
[----:B------:R-:W-:Y:S01]  /*47c50*/  LOP3.LUT P4, RZ, R51, 0x80, RZ, 0xc0, !PT ;  /* 0x0000008033ff7812 */ /* 0x000fe2000788c0ff */
[----:B------:R-:W2:Y:S10]  /*47c60*/  LDL.LU R191, [R1+0xa58] ;  /* 0x000a580001bf7983 */ /* 0x000eb40000300800 */
[----:B------:R3:W-:Y:S02]  /*47c70*/  @P2 STG.E.U16 desc[UR58][R52.64], R2 ;  /* 0x0000000234002986 */ /* 0x0007e4000c10153a */
[----:B---3--:R-:W-:-:S05]  /*47c80*/  IMAD.WIDE R52, R190, 0x2, R66 ;  /* 0x00000002be347825 */ /* 0x008fca00078e0242 */
[----:B------:R0:W-:Y:S02]  /*47c90*/  @P4 STG.E.U16 desc[UR58][R52.64], R189 ;  /* 0x000000bd34004986 */ /* 0x0001e4000c10153a */
[----:B0-----:R-:W-:Y:S02]  /*47ca0*/  IMAD.WIDE R52, R190, 0x2, R64 ;  /* 0x00000002be347825 */ /* 0x001fe400078e0240 */
[----:B------:R-:W3:Y:S04]  /*47cb0*/  LDL.LU R190, [R1+0x11c] ;  /* 0x00011c0001be7983 */ /* 0x000ee80000300800 */
[----:B------:R-:W3:Y:S04]  /*47cc0*/  LDL.LU R193, [R1+0xa5c] ;  /* 0x000a5c0001c17983 */ /* 0x000ee80000300800 */
[----:B------:R-:W3:Y:S04]  /*47cd0*/  LDL.LU R194, [R1+0x10c] ;  /* 0x00010c0001c27983 */ /* 0x000ee80000300800 */
[----:B------:R-:W3:Y:S04]  /*47ce0*/  LDL.LU R54, [R1+0xa60] ;  /* 0x000a600001367983 */ /* 0x000ee80000300800 */
[----:B------:R-:W3:Y:S01]  /*47cf0*/  LDL.LU R188, [R1+0xf0] ;  /* 0x0000f00001bc7983 */ /* 0x000ee20000300800 */
[----:B------:R-:W-:-:S02]  /*47d00*/  LOP3.LUT P3, RZ, R51, 0x100, RZ, 0xc0, !PT ;  /* 0x0000010033ff7812 */ /* 0x000fc4000786c0ff */
[----:B------:R-:W-:Y:S02]  /*47d10*/  LOP3.LUT P5, RZ, R51, 0x200, RZ, 0xc0, !PT ;  /* 0x0000020033ff7812 */ /* 0x000fe400078ac0ff */
[----:B------:R-:W-:Y:S02]  /*47d20*/  PRMT R2, R189, 0x7632, R2 ;  /* 0x00007632bd027816 */ /* 0x000fe40000000002 */
[C---:B------:R-:W-:Y:S01]  /*47d30*/  LOP3.LUT P6, RZ, R51.reuse, 0x400, RZ, 0xc0, !PT ;  /* 0x0000040033ff7812 */ /* 0x040fe200078cc0ff */
[----:B------:R-:W3:Y:S01]  /*47d40*/  LDL.LU R189, [R1+0xa64] ;  /* 0x000a640001bd7983 */ /* 0x000ee20000300800 */
[----:B------:R-:W-:-:S05]  /*47d50*/  LOP3.LUT P1, RZ, R51, 0x800, RZ, 0xc0, !PT ;  /* 0x0000080033ff7812 */ /* 0x000fca000782c0ff */
[----:B------:R0:W-:Y:S02]  /*47d60*/  @P3 STG.E.U16 desc[UR58][R52.64], R2 ;  /* 0x0000000234003986 */ /* 0x0001e4000c10153a */
[----:B0-----:R-:W-:Y:S01]  /*47d70*/  IMAD.WIDE R52, R58, 0x2, R66 ;  /* 0x000000023a347825 */ /* 0x001fe200078e0242 */
[----:B------:R-:W-:-:S04]  /*47d80*/  PRMT R2, R192, 0x7632, R2 ;  /* 0x00007632c0027816 */ /* 0x000fc80000000002 */
[----:B------:R0:W-:Y:S02]  /*47d90*/  @P5 STG.E.U16 desc[UR58][R52.64], R192 ;  /* 0x000000c034005986 */ /* 0x0001e4000c10153a */
[----:B0-----:R-:W-:Y:S02]  /*47da0*/  IMAD.WIDE R52, R58, 0x2, R64 ;  /* 0x000000023a347825 */ /* 0x001fe400078e0240 */
[----:B------:R-:W3:Y:S04]  /*47db0*/  LDL.LU R58, [R1+0xe0] ;  /* 0x0000e000013a7983 */ /* 0x000ee80000300800 */
[----:B------:R4:W-:Y:S04]  /*47dc0*/  @P6 STG.E.U16 desc[UR58][R52.64], R2 ;  /* 0x0000000234006986 */ /* 0x0009e8000c10153a */
[----:B------:R-:W3:Y:S01]  /*47dd0*/  LDL.LU R192, [R1+0xa68] ;  /* 0x000a680001c07983 */ /* 0x000ee20000300800 */
[----:B------:R-:W-:Y:S01]  /*47de0*/  LOP3.LUT R55, R55, 0xfffffdff, RZ, 0xc0, !PT ;  /* 0xfffffdff37377812 */ /* 0x000fe200078ec0ff */
[----:B----4-:R-:W-:-:S05]  /*47df0*/  IMAD.WIDE R52, R195, 0x2, R66 ;  /* 0x00000002c3347825 */ /* 0x010fca00078e0242 */
[----:B--2---:R0:W-:Y:S02]  /*47e00*/  @P1 STG.E.U16 desc[UR58][R52.64], R59 ;  /* 0x0000003b34001986 */ /* 0x0041e4000c10153a */
[----:B0-----:R-:W-:Y:S02]  /*47e10*/  IMAD.WIDE R52, R195, 0x2, R64 ;  /* 0x00000002c3347825 */ /* 0x001fe400078e0240 */
[----:B------:R-:W2:Y:S01]  /*47e20*/  LDL.LU R195, [R1+0xf4] ;  /* 0x0000f40001c37983 */ /* 0x000ea20000300800 */
[----:B------:R-:W-:-:S13]  /*47e30*/  LOP3.LUT P0, RZ, R7, 0x20, RZ, 0xc0, !PT ;  /* 0x0000002007ff7812 */ /* 0x000fda000780c0ff */
        /* <DEDUP_REMOVED lines=51> */
[----:B------:R-:W-:Y:S02]  /*48170*/  LOP3.LUT P1, RZ, R51, 0x40000, RZ, 0xc0, !PT ;  /* 0x0004000033ff7812 */ /* 0x000fe4000782c0ff */
[----:B------:R-:W-:Y:S01]  /*48180*/  LOP3.LUT P4, RZ, R7, 0x80, RZ, 0xc0, !PT ;  /* 0x0000008007ff7812 */ /* 0x000fe2000788c0ff */
[----:B------:R-:W-:Y:S01]  /*48190*/  IMAD.WIDE R52, R192, 0x2, R64 ;  /* 0x00000002c0347825 */ /* 0x000fe200078e0240 */
[----:B------:R-:W2:Y:S09]  /*481a0*/  LDL.LU R58, [R1+0xa78] ;  /* 0x000a7800013a7983 */ /* 0x000eb20000300800 */
[----:B------:R3:W-:Y:S02]  /*481b0*/  @P1 STG.E.U16 desc[UR58][R52.64], R2 ;  /* 0x0000000234001986 */ /* 0x0007e4000c10153a */
[----:B---3--:R-:W-:-:S05]  /*481c0*/  IMAD.WIDE R52, R190, 0x2, R66 ;  /* 0x00000002be347825 */ /* 0x008fca00078e0242 */
[----:B----4-:R0:W-:Y:S02]  /*481d0*/  @P4 STG.E.U16 desc[UR58][R52.64], R191 ;  /* 0x000000bf34004986 */ /* 0x0101e4000c10153a */
[----:B0-----:R-:W-:Y:S02]  /*481e0*/  IMAD.WIDE R52, R190, 0x2, R64 ;  /* 0x00000002be347825 */ /* 0x001fe400078e0240 */
[----:B------:R-:W3:Y:S04]  /*481f0*/  LDL.LU R190, [R1+0xfc] ;  /* 0x0000fc0001be7983 */ /* 0x000ee80000300800 */
[----:B------:R-:W4:Y:S04]  /*48200*/  LDL.LU R188, [R1+0xa7c] ;  /* 0x000a7c0001bc7983 */ /* 0x000f280000300800 */
[----:B------:R-:W4:Y:S04]  /*48210*/  LDL.LU R192, [R1+0xec] ;  /* 0x0000ec0001c07983 */ /* 0x000f280000300800 */
[----:B------:R-:W4:Y:S01]  /*48220*/  LDL.LU R189, [R1+0xa80] ;  /* 0x000a800001bd7983 */ /* 0x000f220000300800 */
[----:B------:R-:W-:-:S03]  /*48230*/  PRMT R2, R191, 0x7632, R2 ;  /* 0x00007632bf027816 */ /* 0x000fc60000000002 */
[----:B------:R-:W4:Y:S01]  /*48240*/  LDL.LU R191, [R1+0xd0] ;  /* 0x0000d00001bf7983 */ /* 0x000f220000300800 */
[----:B------:R-:W-:Y:S02]  /*48250*/  LOP3.LUT P2, RZ, R7, 0x100, RZ, 0xc0, !PT ;  /* 0x0000010007ff7812 */ /* 0x000fe4000784c0ff */
[C---:B------:R-:W-:Y:S02]  /*48260*/  LOP3.LUT P5, RZ, R51.reuse, 0x80000, RZ, 0xc0, !PT ;  /* 0x0008000033ff7812 */ /* 0x040fe400078ac0ff */
[----:B------:R-:W-:Y:S02]  /*48270*/  LOP3.LUT P6, RZ, R51, 0x100000, RZ, 0xc0, !PT ;  /* 0x0010000033ff7812 */ /* 0x000fe400078cc0ff */
        /* <DEDUP_REMOVED lines=21> */
[----:B------:R-:W-:Y:S02]  /*483d0*/  LOP3.LUT P4, RZ, R7, 0x400, RZ, 0xc0, !PT ;  /* 0x0000040007ff7812 */ /* 0x000fe4000788c0ff */
        /* <DEDUP_REMOVED lines=59> */
[----:B------:R-:W-:Y:S02]  /*48790*/  LOP3.LUT P1, RZ, R7, 0x10000, RZ, 0xc0, !PT ;  /* 0x0001000007ff7812 */ /* 0x000fe4000782c0ff */
[C---:B------:R-:W-:Y:S02]  /*487a0*/  LOP3.LUT P5, RZ, R51.reuse, 0x8000000, RZ, 0xc0, !PT ;  /* 0x0800000033ff7812 */ /* 0x040fe400078ac0ff */
[----:B------:R-:W-:Y:S02]  /*487b0*/  LOP3.LUT P6, RZ, R51, 0x10000000, RZ, 0xc0, !PT ;  /* 0x1000000033ff7812 */ /* 0x000fe400078cc0ff */
[----:B------:R-:W-:-:S07]  /*487c0*/  LOP3.LUT P2, RZ, R7, 0x20000, RZ, 0xc0, !PT ;  /* 0x0002000007ff7812 */ /* 0x000fce000784c0ff */
[----:B------:R4:W-:Y:S02]  /*487d0*/  @P1 STG.E.U16 desc[UR58][R52.64], R2 ;  /* 0x0000000234001986 */ /* 0x0009e4000c10153a */
[----:B----4-:R-:W-:Y:S01]  /*487e0*/  IMAD.WIDE R52, R192, 0x2, R66 ;  /* 0x00000002c0347825 */ /* 0x010fe200078e0242 */
[----:B------:R-:W-:-:S04]  /*487f0*/  PRMT R2, R54, 0x7632, R2 ;  /* 0x0000763236027816 */ /* 0x000fc80000000002 */
[----:B------:R0:W-:Y:S02]  /*48800*/  @P5 STG.E.U16 desc[UR58][R52.64], R54 ;  /* 0x0000003634005986 */ /* 0x0001e4000c10153a */
[----:B0-----:R-:W-:Y:S02]  /*48810*/  IMAD.WIDE R52, R192, 0x2, R64 ;  /* 0x00000002c0347825 */ /* 0x001fe400078e0240 */
[----:B------:R-:W4:Y:S04]  /*48820*/  LDL.LU R192, [R1+0xaa4] ;  /* 0x000aa40001c07983 */ /* 0x000f280000300800 */
[----:B------:R2:W-:Y:S02]  /*48830*/  @P6 STG.E.U16 desc[UR58][R52.64], R2 ;  /* 0x0000000234006986 */ /* 0x0005e4000c10153a */
        /* <DEDUP_REMOVED lines=45> */
[----:B------:R-:W-:Y:S01]  /*48b10*/  LOP3.LUT P6, RZ, R50, 0x2, RZ, 0xc0, !PT ;  /* 0x0000000232ff7812 */ /* 0x000fe200078cc0ff */
[----:B----4-:R-:W-:Y:S01]  /*48b20*/  IMAD.WIDE R52, R192, 0x2, R66 ;  /* 0x00000002c0347825 */ /* 0x010fe200078e0242 */
[----:B------:R-:W-:-:S09]  /*48b30*/  PRMT R2, R49, 0x7632, R2 ;  /* 0x0000763231027816 */ /* 0x000fd20000000002 */
[----:B------:R0:W-:Y:S02]  /*48b40*/  @P0 STG.E.U16 desc[UR58][R52.64], R49 ;  /* 0x0000003134000986 */ /* 0x0001e4000c10153a */
[----:B0-----:R-:W-:Y:S02]  /*48b50*/  IMAD.WIDE R52, R192, 0x2, R64 ;  /* 0x00000002c0347825 */ /* 0x001fe400078e0240 */
[----:B------:R-:W4:Y:S04]  /*48b60*/  LDL.LU R49, [R1+0x1414] ;  /* 0x0014140001317983 */ /* 0x000f280000300800 */
        /* <DEDUP_REMOVED lines=23> */
[----:B------:R-:W-:-:S05]  /*48ce0*/  LOP3.LUT P6, RZ, R50, 0x10, RZ, 0xc0, !PT ;  /* 0x0000001032ff7812 */ /* 0x000fca00078cc0ff */
[----:B------:R0:W-:Y:S01]  /*48cf0*/  @P3 STG.E.U16 desc[UR58][R52.64], R2 ;  /* 0x0000000234003986 */ /* 0x0001e2000c10153a */
[----:B------:R-:W-:Y:S01]  /*48d00*/  LOP3.LUT P1, RZ, R7, 0x2000000, RZ, 0xc0, !PT ;  /* 0x0200000007ff7812 */ /* 0x000fe2000782c0ff */
[----:B0-----:R-:W-:-:S05]  /*48d10*/  IMAD.WIDE R52, R194, 0x2, R66 ;  /* 0x00000002c2347825 */ /* 0x001fca00078e0242 */
[----:B----4-:R0:W-:Y:S01]  /*48d20*/  @P5 STG.E.U16 desc[UR58][R52.64], R49 ;  /* 0x0000003134005986 */ /* 0x0101e2000c10153a */
[----:B------:R-:W-:-:S03]  /*48d30*/  PRMT R2, R49, 0x7632, R2 ;  /* 0x0000763231027816 */ /* 0x000fc60000000002 */
[----:B0-----:R-:W4:Y:S04]  /*48d40*/  LDL.LU R49, [R1+0x140c] ;  /* 0x00140c0001317983 */ /* 0x001f280000300800 */
[----:B------:R-:W4:Y:S01]  /*48d50*/  LDL.LU R189, [R1+0xac4] ;  /* 0x000ac40001bd7983 */ /* 0x000f220000300800 */
[----:B------:R-:W-:-:S03]  /*48d60*/  IMAD.WIDE R52, R194, 0x2, R64 ;  /* 0x00000002c2347825 */ /* 0x000fc600078e0240 */
        /* <DEDUP_REMOVED lines=30> */
[----:B------:R-:W3:Y:S04]  /*48f50*/  LDL.LU R191, [R1+0x84] ;  /* 0x0000840001bf7983 */ /* 0x000ee80000300800 */
[----:B------:R0:W-:Y:S02]  /*48f60*/  @P5 STG.E.U16 desc[UR58][R52.64], R2 ;  /* 0x0000000234005986 */ /* 0x0001e4000c10153a */
        /* <DEDUP_REMOVED lines=27> */
[----:B------:R-:W4:Y:S01]  /*49120*/  LDL.LU R59, [R1+0x88] ;  /* 0x00008800013b7983 */ /* 0x000f220000300800 */
[----:B------:R-:W-:Y:S02]  /*49130*/  LOP3.LUT P1, RZ, R50, 0x400, RZ, 0xc0, !PT ;  /* 0x0000040032ff7812 */ /* 0x000fe4000782c0ff */
[----:B------:R-:W-:Y:S01]  /*49140*/  LOP3.LUT P4, RZ, R7, 0x80000000, RZ, 0xc0, !PT ;  /* 0x8000000007ff7812 */ /* 0x000fe2000788c0ff */
[----:B------:R-:W-:Y:S01]  /*49150*/  IMAD.WIDE R52, R194, 0x2, R64 ;  /* 0x00000002c2347825 */ /* 0x000fe200078e0240 */
[----:B------:R-:W4:Y:S09]  /*49160*/  LDL.LU R189, [R1+0xae0] ;  /* 0x000ae00001bd7983 */ /* 0x000f320000300800 */
        /* <DEDUP_REMOVED lines=10> */
[C---:B------:R-:W-:Y:S02]  /*49210*/  LOP3.LUT P5, RZ, R50.reuse, 0x800, RZ, 0xc0, !PT ;  /* 0x0000080032ff7812 */ /* 0x040fe400078ac0ff */
[----:B------:R-:W-:Y:S02]  /*49220*/  PRMT R2, R191, 0x7632, R2 ;  /* 0x00007632bf027816 */ /* 0x000fe40000000002 */
[----:B------:R-:W-:Y:S01]  /*49230*/  LOP3.LUT P6, RZ, R50, 0x1000, RZ, 0xc0, !PT ;  /* 0x0000100032ff7812 */ /* 0x000fe200078cc0ff */
        /* <DEDUP_REMOVED lines=10> */
[----:B--2---:R-:W-:-:S05]  /*492e0*/  IMAD.WIDE R52, R195, 0x2, R66 ;  /* 0x00000002c3347825 */ /* 0x004fca00078e0242 */
[----:B----4-:R0:W-:Y:S02]  /*492f0*/  @P3 STG.E.U16 desc[UR58][R52.64], R59 ;  /* 0x0000003b34003986 */ /* 0x0101e4000c10153a */
        /* <DEDUP_REMOVED lines=56> */
[C---:B------:R-:W-:Y:S01]  /*49680*/  LOP3.LUT P4, RZ, R49.reuse, 0x80, RZ, 0xc0, !PT ;  /* 0x0000008031ff7812 */ /* 0x040fe2000788c0ff */
[----:B------:R-:W-:Y:S01]  /*49690*/  IMAD.WIDE R52, R192, 0x2, R64 ;  /* 0x00000002c0347825 */ /* 0x000fe200078e0240 */
[----:B------:R-:W2:Y:S09]  /*496a0*/  LDL.LU R191, [R1+0xc1c] ;  /* 0x000c1c0001bf7983 */ /* 0x000eb20000300800 */
[----:B------:R3:W-:Y:S01]  /*496b0*/  @P3 STG.E.U16 desc[UR58][R52.64], R2 ;  /* 0x0000000234003986 */ /* 0x0007e2000c10153a */
[----:B------:R-:W-:Y:S01]  /*496c0*/  LOP3.LUT P1, RZ, R49, 0x100, RZ, 0xc0, !PT ;  /* 0x0000010031ff7812 */ /* 0x000fe2000782c0ff */
        /* <DEDUP_REMOVED lines=9> */
[C---:B------:R-:W-:Y:S02]  /*49760*/  LOP3.LUT P5, RZ, R50.reuse, 0x80000, RZ, 0xc0, !PT ;  /* 0x0008000032ff7812 */ /* 0x040fe400078ac0ff */
[----:B------:R-:W-:Y:S01]  /*49770*/  LOP3.LUT P6, RZ, R50, 0x100000, RZ, 0xc0, !PT ;  /* 0x0010000032ff7812 */ /* 0x000fe200078cc0ff */
[----:B------:R0:W-:Y:S01]  /*49780*/  @P1 STG.E.U16 desc[UR58][R52.64], R2 ;  /* 0x0000000234001986 */ /* 0x0001e2000c10153a */
[----:B------:R-:W-:Y:S01]  /*49790*/  LOP3.LUT P2, RZ, R49, 0x200, RZ, 0xc0, !PT ;  /* 0x0000020031ff7812 */ /* 0x000fe2000784c0ff */
[----:B0-----:R-:W-:Y:S01]  /*497a0*/  IMAD.WIDE R52, R193, 0x2, R66 ;  /* 0x00000002c1347825 */ /* 0x001fe200078e0242 */
[----:B------:R-:W-:-:S07]  /*497b0*/  PRMT R2, R194, 0x7632, R2 ;  /* 0x00007632c2027816 */ /* 0x000fce0000000002 */
        /* <DEDUP_REMOVED lines=60> */
[----:B0-----:R-:W2:Y:S04]  /*49b80*/  LDL.LU R48, [R1+0x1408] ;  /* 0x0014080001307983 */ /* 0x001ea80000300800 */
[----:B------:R-:W2:Y:S04]  /*49b90*/  LDL.LU R194, [R1+0xc44] ;  /* 0x000c440001c27983 */ /* 0x000ea80000300800 */
[----:B------:R-:W2:Y:S01]  /*49ba0*/  LDL.LU R54, [R1+0x48] ;  /* 0x0000480001367983 */ /* 0x000ea20000300800 */
[----:B------:R-:W-:-:S03]  /*49bb0*/  LOP3.LUT P2, RZ, R50, 0x4000000, RZ, 0xc0, !PT ;  /* 0x0400000032ff7812 */ /* 0x000fc6000784c0ff */
[----:B------:R-:W2:Y:S01]  /*49bc0*/  LDL.LU R193, [R1+0xc48] ;  /* 0x000c480001c17983 */ /* 0x000ea20000300800 */
[----:B------:R-:W-:Y:S01]  /*49bd0*/  LOP3.LUT P3, RZ, R49, 0x8000, RZ, 0xc0, !PT ;  /* 0x0000800031ff7812 */ /* 0x000fe2000786c0ff */
[----:B------:R-:W-:Y:S02]  /*49be0*/  IMAD.WIDE R52, R195, 0x2, R64 ;  /* 0x00000002c3347825 */ /* 0x000fe400078e0240 */
[----:B------:R-:W2:Y:S04]  /*49bf0*/  LDL.LU R195, [R1+0x5c] ;  /* 0x00005c0001c37983 */ /* 0x000ea80000300800 */
[----:B------:R-:W2:Y:S04]  /*49c00*/  LDL.LU R188, [R1+0xc50] ;  /* 0x000c500001bc7983 */ /* 0x000ea80000300800 */
[----:B------:R3:W-:Y:S01]  /*49c10*/  @P2 STG.E.U16 desc[UR58][R52.64], R2 ;  /* 0x0000000234002986 */ /* 0x0007e2000c10153a */
[----:B------:R-:W-:-:S02]  /*49c20*/  LOP3.LUT P0, RZ, R49, 0x200000, RZ, 0xc0, !PT ;  /* 0x0020000031ff7812 */ /* 0x000fc4000780c0ff */
[----:B------:R-:W-:Y:S01]  /*49c30*/  LOP3.LUT R0, R0, 0xfffdffff, RZ, 0xc0, !PT ;  /* 0xfffdffff00007812 */ /* 0x000fe200078ec0ff */
[----:B---3--:R-:W-:-:S05]  /*49c40*/  IMAD.WIDE R52, R190, 0x2, R66 ;  /* 0x00000002be347825 */ /* 0x008fca00078e0242 */
[----:B------:R0:W-:Y:S02]  /*49c50*/  @P3 STG.E.U16 desc[UR58][R52.64], R191 ;  /* 0x000000bf34003986 */ /* 0x0001e4000c10153a */
[----:B0-----:R-:W-:Y:S02]  /*49c60*/  IMAD.WIDE R52, R190, 0x2, R64 ;  /* 0x00000002be347825 */ /* 0x001fe400078e0240 */
[----:B------:R-:W3:Y:S04]  /*49c70*/  LDL.LU R190, [R1+0x4c] ;  /* 0x00004c0001be7983 */ /* 0x000ee80000300800 */
[----:B------:R-:W3:Y:S01]  /*49c80*/  LDL.LU R189, [R1+0xc58] ;  /* 0x000c580001bd7983 */ /* 0x000ee20000300800 */
[----:B------:R-:W-:-:S03]  /*49c90*/  PRMT R2, R191, 0x7632, R2 ;  /* 0x00007632bf027816 */ /* 0x000fc60000000002 */
[----:B------:R-:W3:Y:S01]  /*49ca0*/  LDL.LU R191, [R1+0x30] ;  /* 0x0000300001bf7983 */ /* 0x000ee20000300800 */
[----:B------:R-:W-:Y:S02]  /*49cb0*/  @P0 LOP3.LUT R0, R0, 0x20000, RZ, 0xfc, !PT ;  /* 0x0002000000000812 */ /* 0x000fe400078efcff */
[----:B------:R-:W-:Y:S02]  /*49cc0*/  LOP3.LUT P4, RZ, R49, 0x10000, RZ, 0xc0, !PT ;  /* 0x0001000031ff7812 */ /* 0x000fe4000788c0ff */
[----:B------:R-:W-:Y:S02]  /*49cd0*/  LOP3.LUT R0, R0, 0xfffbffff, RZ, 0xc0, !PT ;  /* 0xfffbffff00007812 */ /* 0x000fe400078ec0ff */
[C---:B------:R-:W-:Y:S02]  /*49ce0*/  LOP3.LUT P5, RZ, R50.reuse, 0x8000000, RZ, 0xc0, !PT ;  /* 0x0800000032ff7812 */ /* 0x040fe400078ac0ff */
[C---:B------:R-:W-:Y:S02]  /*49cf0*/  LOP3.LUT P6, RZ, R50.reuse, 0x10000000, RZ, 0xc0, !PT ;  /* 0x1000000032ff7812 */ /* 0x040fe400078cc0ff */
[----:B------:R-:W-:-:S05]  /*49d00*/  LOP3.LUT P3, RZ, R50, 0x20000000, RZ, 0xc0, !PT ;  /* 0x2000000032ff7812 */ /* 0x000fca000786c0ff */
[----:B------:R4:W-:Y:S01]  /*49d10*/  @P4 STG.E.U16 desc[UR58][R52.64], R2 ;  /* 0x0000000234004986 */ /* 0x0009e2000c10153a */
[----:B------:R-:W-:Y:S01]  /*49d20*/  LOP3.LUT P4, RZ, R50, 0x40000000, RZ, 0xc0, !PT ;  /* 0x4000000032ff7812 */ /* 0x000fe2000788c0ff */
[----:B----4-:R-:W-:Y:S01]  /*49d30*/  IMAD.WIDE R52, R58, 0x2, R66 ;  /* 0x000000023a347825 */ /* 0x010fe200078e0242 */
[----:B--2---:R-:W-:-:S13]  /*49d40*/  LOP3.LUT P0, RZ, R48, 0x1, RZ, 0xc0, !PT ;  /* 0x0000000130ff7812 */ /* 0x004fda000780c0ff */
[----:B------:R-:W-:Y:S02]  /*49d50*/  @P0 LOP3.LUT R0, R0, 0x40000, RZ, 0xfc, !PT ;  /* 0x0004000000000812 */ /* 0x000fe400078efcff */
[----:B------:R-:W-:Y:S01]  /*49d60*/  LOP3.LUT P0, RZ, R50, 0x80000000, RZ, 0xc0, !PT ;  /* 0x8000000032ff7812 */ /* 0x000fe2000780c0ff */
[----:B------:R-:W-:Y:S02]  /*49d70*/  IMAD.WIDE R50, R58, 0x2, R64 ;  /* 0x000000023a327825 */ /* 0x000fe400078e0240 */
[----:B------:R-:W2:Y:S01]  /*49d80*/  LDL.LU R58, [R1+0xc60] ;  /* 0x000c6000013a7983 */ /* 0x000ea20000300800 */
[----:B------:R-:W-:Y:S02]  /*49d90*/  LOP3.LUT P1, RZ, R49, 0x20000, RZ, 0xc0, !PT ;  /* 0x0002000031ff7812 */ /* 0x000fe4000782c0ff */
[----:B------:R-:W-:Y:S01]  /*49da0*/  PRMT R2, R192, 0x7632, R2 ;  /* 0x00007632c0027816 */ /* 0x000fe20000000002 */
[----:B------:R0:W-:Y:S01]  /*49db0*/  @P5 STG.E.U16 desc[UR58][R52.64], R192 ;  /* 0x000000c034005986 */ /* 0x0001e2000c10153a */
[----:B------:R-:W-:-:S03]  /*49dc0*/  LOP3.LUT R0, R0, 0xfff7ffff, RZ, 0xc0, !PT ;  /* 0xfff7ffff00007812 */ /* 0x000fc600078ec0ff */
[----:B------:R4:W-:Y:S01]  /*49dd0*/  @P6 STG.E.U16 desc[UR58][R50.64], R2 ;  /* 0x0000000232006986 */ /* 0x0009e2000c10153a */
[C---:B------:R-:W-:Y:S02]  /*49de0*/  LOP3.LUT P2, RZ, R49.reuse, 0x40000, RZ, 0xc0, !PT ;  /* 0x0004000031ff7812 */ /* 0x040fe4000784c0ff */
[----:B------:R-:W-:Y:S01]  /*49df0*/  @P0 LOP3.LUT R0, R0, 0x80000, RZ, 0xfc, !PT ;  /* 0x0008000000000812 */ /* 0x000fe200078efcff */
[----:B0-----:R-:W2:Y:S01]  /*49e00*/  LDL.LU R192, [R1+0xc64] ;  /* 0x000c640001c07983 */ /* 0x001ea20000300800 */
[----:B----4-:R-:W-:Y:S01]  /*49e10*/  IMAD.WIDE R50, R194, 0x2, R66 ;  /* 0x00000002c2327825 */ /* 0x010fe200078e0242 */
[----:B------:R-:W-:-:S04]  /*49e20*/  LOP3.LUT P0, RZ, R49, 0x100000, RZ, 0xc0, !PT ;  /* 0x0010000031ff7812 */ /* 0x000fc8000780c0ff */
[----:B------:R0:W-:Y:S01]  /*49e30*/  @P1 STG.E.U16 desc[UR58][R50.64], R54 ;  /* 0x0000003632001986 */ /* 0x0001e2000c10153a */
[----:B------:R-:W-:Y:S02]  /*49e40*/  PRMT R2, R54, 0x7632, R2 ;  /* 0x0000763236027816 */ /* 0x000fe40000000002 */
[----:B------:R-:W-:Y:S01]  /*49e50*/  LOP3.LUT R0, R0, 0xffefffff, RZ, 0xc0, !PT ;  /* 0xffefffff00007812 */ /* 0x000fe200078ec0ff */
[----:B0-----:R-:W-:Y:S02]  /*49e60*/  IMAD.WIDE R50, R194, 0x2, R64 ;  /* 0x00000002c2327825 */ /* 0x001fe400078e0240 */
[----:B------:R-:W4:Y:S04]  /*49e70*/  LDL.LU R194, [R1+0x34] ;  /* 0x0000340001c27983 */ /* 0x000f280000300800 */
[----:B------:R0:W-:Y:S01]  /*49e80*/  @P2 STG.E.U16 desc[UR58][R50.64], R2 ;  /* 0x0000000232002986 */ /* 0x0001e2000c10153a */
[----:B------:R-:W-:-:S02]  /*49e90*/  @P0 LOP3.LUT R0, R0, 0x100000, RZ, 0xfc, !PT ;  /* 0x0010000000000812 */ /* 0x000fc400078efcff */
[----:B------:R-:W-:Y:S01]  /*49ea0*/  LOP3.LUT P0, RZ, R49, 0x80000, RZ, 0xc0, !PT ;  /* 0x0008000031ff7812 */ /* 0x000fe2000780c0ff */
[----:B0-----:R-:W-:Y:S01]  /*49eb0*/  IMAD.WIDE R50, R193, 0x2, R66 ;  /* 0x00000002c1327825 */ /* 0x001fe200078e0242 */
[----:B------:R-:W-:-:S04]  /*49ec0*/  PRMT R2, R195, 0x7632, R2 ;  /* 0x00007632c3027816 */ /* 0x000fc80000000002 */
[----:B------:R0:W-:Y:S02]  /*49ed0*/  @P3 STG.E.U16 desc[UR58][R50.64], R195 ;  /* 0x000000c332003986 */ /* 0x0001e4000c10153a */
[----:B0-----:R-:W-:Y:S02]  /*49ee0*/  IMAD.WIDE R50, R193, 0x2, R64 ;  /* 0x00000002c1327825 */ /* 0x001fe400078e0240 */
[----:B------:R-:W4:Y:S04]  /*49ef0*/  LDL.LU R195, [R1+0xc6c] ;  /* 0x000c6c0001c37983 */ /* 0x000f280000300800 */
[----:B------:R0:W-:Y:S04]  /*49f00*/  @P4 STG.E.U16 desc[UR58][R50.64], R2 ;  /* 0x0000000232004986 */ /* 0x0001e8000c10153a */
[----:B------:R-:W4:Y:S01]  /*49f10*/  LDL.LU R193, [R1+0x24] ;  /* 0x0000240001c17983 */ /* 0x000f220000300800 */
[----:B0-----:R-:W-:-:S05]  /*49f20*/  IMAD.WIDE R50, R188, 0x2, R66 ;  /* 0x00000002bc327825 */ /* 0x001fca00078e0242 */
[----:B---3--:R0:W-:Y:S01]  /*49f30*/  @P0 STG.E.U16 desc[UR58][R50.64], R190 ;  /* 0x000000be32000986 */ /* 0x0081e2000c10153a */
[----:B------:R-:W-:Y:S02]  /*49f40*/  LOP3.LUT P0, RZ, R0, 0x100000, RZ, 0xc0, !PT ;  /* 0x0010000000ff7812 */ /* 0x000fe4000780c0ff */
[----:B------:R-:W-:Y:S01]  /*49f50*/  PRMT R2, R190, 0x7632, R2 ;  /* 0x00007632be027816 */ /* 0x000fe20000000002 */
[----:B0-----:R-:W-:Y:S01]  /*49f60*/  IMAD.WIDE R50, R188, 0x2, R64 ;  /* 0x00000002bc327825 */ /* 0x001fe200078e0240 */
[----:B------:R-:W3:Y:S09]  /*49f70*/  LDL.LU R190, [R1+0xc74] ;  /* 0x000c740001be7983 */ /* 0x000ef20000300800 */
        /* <DEDUP_REMOVED lines=9> */
[----:B0-----:R-:W-:Y:S01]  /*4a010*/  PRMT R2, R6, 0x7632, R2 ;  /* 0x0000763206027816 */ /* 0x001fe20000000002 */
[----:B--2---:R-:W-:-:S10]  /*4a020*/  IMAD.WIDE R50, R58, 0x2, R66 ;  /* 0x000000023a327825 */ /* 0x004fd400078e0242 */
[----:B------:R0:W-:Y:S04]  /*4a030*/  @P0 STG.E.U16 desc[UR58][R50.64], R6 ;  /* 0x0000000632000986 */ /* 0x0001e8000c10153a */
[----:B0-----:R-:W2:Y:S01]  /*4a040*/  LDL.LU R6, [R1+0x1404] ;  /* 0x0014040001067983 */ /* 0x001ea20000300800 */
[----:B------:R-:W-:Y:S02]  /*4a050*/  LOP3.LUT P5, RZ, R49, 0x400000, RZ, 0xc0, !PT ;  /* 0x0040000031ff7812 */ /* 0x000fe400078ac0ff */
[----:B------:R-:W-:Y:S01]  /*4a060*/  LOP3.LUT P6, RZ, R48, 0x2, RZ, 0xc0, !PT ;  /* 0x0000000230ff7812 */ /* 0x000fe200078cc0ff */
[----:B------:R-:W-:-:S10]  /*4a070*/  IMAD.WIDE R50, R58, 0x2, R64 ;  /* 0x000000023a327825 */ /* 0x000fd400078e0240 */
[----:B------:R0:W-:Y:S01]  /*4a080*/  @P5 STG.E.U16 desc[UR58][R50.64], R2 ;  /* 0x0000000232005986 */ /* 0x0001e2000c10153a */
[----:B------:R-:W-:Y:S01]  /*4a090*/  LOP3.LUT P1, RZ, R48, 0x4, RZ, 0xc0, !PT ;  /* 0x0000000430ff7812 */ /* 0x000fe2000782c0ff */
[----:B0-----:R-:W-:Y:S01]  /*4a0a0*/  IMAD.WIDE R50, R192, 0x2, R66 ;  /* 0x00000002c0327825 */ /* 0x001fe200078e0242 */
[----:B----4-:R-:W-:-:S04]  /*4a0b0*/  PRMT R2, R194, 0x7632, R2 ;  /* 0x00007632c2027816 */ /* 0x010fc80000000002 */
[----:B------:R0:W-:Y:S01]  /*4a0c0*/  @P6 STG.E.U16 desc[UR58][R50.64], R194 ;  /* 0x000000c232006986 */ /* 0x0001e2000c10153a */
[----:B------:R-:W-:-:S03]  /*4a0d0*/  LOP3.LUT P2, RZ, R49, 0x800000, RZ, 0xc0, !PT ;  /* 0x0080000031ff7812 */ /* 0x000fc6000784c0ff */
[----:B0-----:R-:W4:Y:S04]  /*4a0e0*/  LDL.LU R194, [R1+0xc7c] ;  /* 0x000c7c0001c27983 */ /* 0x001f280000300800 */
[----:B------:R-:W4:Y:S01]  /*4a0f0*/  LDL.LU R59, [R1+0x28] ;  /* 0x00002800013b7983 */ /* 0x000f220000300800 */
[----:B------:R-:W-:-:S03]  /*4a100*/  IMAD.WIDE R50, R192, 0x2, R64 ;  /* 0x00000002c0327825 */ /* 0x000fc600078e0240 */
[----:B------:R-:W4:Y:S04]  /*4a110*/  LDL.LU R54, [R1+0xc80] ;  /* 0x000c800001367983 */ /* 0x000f280000300800 */
[----:B------:R0:W-:Y:S02]  /*4a120*/  @P1 STG.E.U16 desc[UR58][R50.64], R2 ;  /* 0x0000000232001986 */ /* 0x0001e4000c10153a */
[----:B0-----:R-:W-:-:S05]  /*4a130*/  IMAD.WIDE R50, R195, 0x2, R66 ;  /* 0x00000002c3327825 */ /* 0x001fca00078e0242 */
[----:B------:R0:W-:Y:S02]  /*4a140*/  @P2 STG.E.U16 desc[UR58][R50.64], R193 ;  /* 0x000000c132002986 */ /* 0x0001e4000c10153a */
[----:B0-----:R-:W-:Y:S02]  /*4a150*/  IMAD.WIDE R50, R195, 0x2, R64 ;  /* 0x00000002c3327825 */ /* 0x001fe400078e0240 */
[----:B------:R-:W4:Y:S04]  /*4a160*/  LDL.LU R195, [R1+0x3c] ;  /* 0x00003c0001c37983 */ /* 0x000f280000300800 */
[----:B------:R-:W4:Y:S01]  /*4a170*/  LDL.LU R188, [R1+0xc84] ;  /* 0x000c840001bc7983 */ /* 0x000f220000300800 */
[----:B------:R-:W-:-:S03]  /*4a180*/  LOP3.LUT P3, RZ, R49, 0x1000000, RZ, 0xc0, !PT ;  /* 0x0100000031ff7812 */ /* 0x000fc6000786c0ff */
[----:B------:R-:W4:Y:S01]  /*4a190*/  LDL.LU R189, [R1+0x2c] ;  /* 0x00002c0001bd7983 */ /* 0x000f220000300800 */
[----:B------:R-:W-:Y:S02]  /*4a1a0*/  LOP3.LUT P4, RZ, R48, 0x8, RZ, 0xc0, !PT ;  /* 0x0000000830ff7812 */ /* 0x000fe4000788c0ff */
[----:B------:R-:W-:-:S07]  /*4a1b0*/  PRMT R2, R193, 0x7632, R2 ;  /* 0x00007632c1027816 */ /* 0x000fce0000000002 */
[----:B------:R3:W-:Y:S02]  /*4a1c0*/  @P3 STG.E.U16 desc[UR58][R50.64], R2 ;  /* 0x0000000232003986 */ /* 0x0007e4000c10153a */
[----:B---3--:R-:W-:-:S05]  /*4a1d0*/  IMAD.WIDE R50, R190, 0x2, R66 ;  /* 0x00000002be327825 */ /* 0x008fca00078e0242 */
[----:B--2---:R0:W-:Y:S02]  /*4a1e0*/  @P4 STG.E.U16 desc[UR58][R50.64], R6 ;  /* 0x0000000632004986 */ /* 0x0041e4000c10153a */
[----:B0-----:R-:W-:Y:S02]  /*4a1f0*/  IMAD.WIDE R50, R190, 0x2, R64 ;  /* 0x00000002be327825 */ /* 0x001fe400078e0240 */
[----:B------:R-:W2:Y:S04]  /*4a200*/  LDL.LU R190, [R1+0xc88] ;  /* 0x000c880001be7983 */ /* 0x000ea80000300800 */
[----:B------:R-:W3:Y:S01]  /*4a210*/  LDL.LU R191, [R1+0x10] ;  /* 0x0000100001bf7983 */ /* 0x000ee20000300800 */
[----:B------:R-:W-:Y:S02]  /*4a220*/  LOP3.LUT P5, RZ, R48, 0x10, RZ, 0xc0, !PT ;  /* 0x0000001030ff7812 */ /* 0x000fe400078ac0ff */
[----:B------:R-:W-:-:S02]  /*4a230*/  LOP3.LUT P6, RZ, R49, 0x2000000, RZ, 0xc0, !PT ;  /* 0x0200000031ff7812 */ /* 0x000fc400078cc0ff */
[----:B------:R-:W-:Y:S02]  /*4a240*/  LOP3.LUT P0, RZ, R49, 0x20000000, RZ, 0xc0, !PT ;  /* 0x2000000031ff7812 */ /* 0x000fe4000780c0ff */
[----:B------:R-:W-:Y:S02]  /*4a250*/  PRMT R2, R6, 0x7632, R2 ;  /* 0x0000763206027816 */ /* 0x000fe40000000002 */
[----:B------:R-:W3:Y:S04]  /*4a260*/  LDL.LU R6, [R1+0x1400] ;  /* 0x0014000001067983 */ /* 0x000ee80000300800 */
[----:B------:R-:W3:Y:S01]  /*4a270*/  LDL.LU R58, [R1+0xc90] ;  /* 0x000c9000013a7983 */ /* 0x000ee20000300800 */
[----:B------:R-:W-:-:S03]  /*4a280*/  LOP3.LUT R0, R0, 0xffffdfff, RZ, 0xc0, !PT ;  /* 0xffffdfff00007812 */ /* 0x000fc600078ec0ff */
[----:B------:R4:W-:Y:S04]  /*4a290*/  @P5 STG.E.U16 desc[UR58][R50.64], R2 ;  /* 0x0000000232005986 */ /* 0x0009e8000c10153a */
[----:B------:R-:W3:Y:S01]  /*4a2a0*/  LDL.LU R192, [R1] ;  /* 0x0000000001c07983 */ /* 0x000ee20000300800 */
[----:B------:R-:W-:Y:S02]  /*4a2b0*/  LOP3.LUT P1, RZ, R49, 0x4000000, RZ, 0xc0, !PT ;  /* 0x0400000031ff7812 */ /* 0x000fe4000782c0ff */
[----:B------:R-:W-:Y:S01]  /*4a2c0*/  @P0 LOP3.LUT R0, R0, 0x2000, RZ, 0xfc, !PT ;  /* 0x0000200000000812 */ /* 0x000fe200078efcff */
[----:B----4-:R-:W-:Y:S01]  /*4a2d0*/  IMAD.WIDE R50, R194, 0x2, R66 ;  /* 0x00000002c2327825 */ /* 0x010fe200078e0242 */
[----:B------:R-:W-:-:S04]  /*4a2e0*/  LOP3.LUT P0, RZ, R48, 0x100, RZ, 0xc0, !PT ;  /* 0x0000010030ff7812 */ /* 0x000fc8000780c0ff */
[----:B------:R0:W-:Y:S01]  /*4a2f0*/  @P6 STG.E.U16 desc[UR58][R50.64], R59 ;  /* 0x0000003b32006986 */ /* 0x0001e2000c10153a */
[----:B------:R-:W-:Y:S02]  /*4a300*/  LOP3.LUT P2, RZ, R48, 0x20, RZ, 0xc0, !PT ;  /* 0x0000002030ff7812 */ /* 0x000fe4000784c0ff */
[----:B------:R-:W-:Y:S01]  /*4a310*/  PRMT R2, R59, 0x7632, R2 ;  /* 0x000076323b027816 */ /* 0x000fe20000000002 */
[----:B0-----:R-:W-:Y:S02]  /*4a320*/  IMAD.WIDE R50, R194, 0x2, R64 ;  /* 0x00000002c2327825 */ /* 0x001fe400078e0240 */
[----:B------:R-:W4:Y:S01]  /*4a330*/  LDL.LU R194, [R1+0xc98] ;  /* 0x000c980001c27983 */ /* 0x000f220000300800 */
[----:B------:R-:W-:-:S03]  /*4a340*/  LOP3.LUT R0, R0, 0xffffbfff, RZ, 0xc0, !PT ;  /* 0xffffbfff00007812 */ /* 0x000fc600078ec0ff */
[----:B------:R-:W4:Y:S01]  /*4a350*/  LDL.LU R193, [R1+0x14] ;  /* 0x0000140001c17983 */ /* 0x000f220000300800 */
[----:B------:R-:W-:-:S03]  /*4a360*/  @P0 LOP3.LUT R0, R0, 0x4000, RZ, 0xfc, !PT ;  /* 0x0000400000000812 */ /* 0x000fc600078efcff */
[----:B------:R0:W-:Y:S01]  /*4a370*/  @P1 STG.E.U16 desc[UR58][R50.64], R2 ;  /* 0x0000000232001986 */ /* 0x0001e2000c10153a */
        /* <DEDUP_REMOVED lines=10> */
[----:B------:R-:W-:Y:S02]  /*4a420*/  LOP3.LUT P3, RZ, R48, 0x40, RZ, 0xc0, !PT ;  /* 0x0000004030ff7812 */ /* 0x000fe4000786c0ff */
[----:B------:R-:W-:-:S09]  /*4a430*/  LOP3.LUT R0, R0, 0xfffeffff, RZ, 0xc0, !PT ;  /* 0xfffeffff00007812 */ /* 0x000fd200078ec0ff */
[----:B------:R-:W-:Y:S02]  /*4a440*/  @P0 LOP3.LUT R0, R0, 0x10000, RZ, 0xfc, !PT ;  /* 0x0001000000000812 */ /* 0x000fe400078efcff */
[----:B------:R-:W-:Y:S01]  /*4a450*/  LOP3.LUT P0, RZ, R49, 0x8000000, RZ, 0xc0, !PT ;  /* 0x0800000031ff7812 */ /* 0x000fe2000780c0ff */
[----:B------:R0:W-:Y:S02]  /*4a460*/  @P3 STG.E.U16 desc[UR58][R50.64], R2 ;  /* 0x0000000232003986 */ /* 0x0001e4000c10153a */
[----:B0-----:R-:W-:-:S10]  /*4a470*/  IMAD.WIDE R50, R188, 0x2, R66 ;  /* 0x00000002bc327825 */ /* 0x001fd400078e0242 */
[----:B------:R0:W-:Y:S01]  /*4a480*/  @P0 STG.E.U16 desc[UR58][R50.64], R189 ;  /* 0x000000bd32000986 */ /* 0x0001e2000c10153a */
[----:B------:R-:W-:Y:S02]  /*4a490*/  LOP3.LUT P0, RZ, R0, 0x10000, RZ, 0xc0, !PT ;  /* 0x0001000000ff7812 */ /* 0x000fe4000780c0ff */
[----:B------:R-:W-:Y:S01]  /*4a4a0*/  PRMT R2, R189, 0x7632, R2 ;  /* 0x00007632bd027816 */ /* 0x000fe20000000002 */
[----:B0-----:R-:W-:-:S10]  /*4a4b0*/  IMAD.WIDE R50, R188, 0x2, R64 ;  /* 0x00000002bc327825 */ /* 0x001fd400078e0240 */
[----:B------:R2:W-:Y:S01]  /*4a4c0*/  @P0 STG.E.U16 desc[UR58][R50.64], R2 ;  /* 0x0000000232000986 */ /* 0x0005e2000c10153a */
[----:B------:R-:W-:Y:S01]  /*4a4d0*/  LOP3.LUT P0, RZ, R0, 0x8000, RZ, 0xc0, !PT ;  /* 0x0000800000ff7812 */ /* 0x000fe2000780c0ff */
[----:B--2---:R-:W-:-:S12]  /*4a4e0*/  IMAD.WIDE R50, R190, 0x2, R66 ;  /* 0x00000002be327825 */ /* 0x004fd800078e0242 */
[----:B---3--:R0:W-:Y:S02]  /*4a4f0*/  @P0 STG.E.U16 desc[UR58][R50.64], R191 ;  /* 0x000000bf32000986 */ /* 0x0081e4000c10153a */
[----:B0-----:R-:W-:Y:S02]  /*4a500*/  IMAD.WIDE R50, R190, 0x2, R64 ;  /* 0x00000002be327825 */ /* 0x001fe400078e0240 */
[----:B------:R-:W2:Y:S04]  /*4a510*/  LDL.LU R190, [R1+0xca4] ;  /* 0x000ca40001be7983 */ /* 0x000ea80000300800 */
[----:B------:R-:W3:Y:S01]  /*4a520*/  LDL.LU R188, [R1+0x18] ;  /* 0x0000180001bc7983 */ /* 0x000ee20000300800 */
[----:B------:R-:W-:Y:S02]  /*4a530*/  LOP3.LUT P0, RZ, R0, 0x4000, RZ, 0xc0, !PT ;  /* 0x0000400000ff7812 */ /* 0x000fe4000780c0ff */
[----:B------:R-:W-:-:S02]  /*4a540*/  PRMT R2, R191, 0x7632, R2 ;  /* 0x00007632bf027816 */ /* 0x000fc40000000002 */
        /* <DEDUP_REMOVED lines=11> */
[----:B----4-:R-:W-:-:S05]  /*4a600*/  IMAD.WIDE R50, R194, 0x2, R66 ;  /* 0x00000002c2327825 */ /* 0x010fca00078e0242 */
[----:B------:R0:W-:Y:S01]  /*4a610*/  @P5 STG.E.U16 desc[UR58][R50.64], R193 ;  /* 0x000000c132005986 */ /* 0x0001e2000c10153a */
[----:B------:R-:W-:Y:S01]  /*4a620*/  PRMT R2, R193, 0x7632, R2 ;  /* 0x00007632c1027816 */ /* 0x000fe20000000002 */
[----:B0-----:R-:W-:Y:S02]  /*4a630*/  IMAD.WIDE R50, R194, 0x2, R64 ;  /* 0x00000002c2327825 */ /* 0x001fe400078e0240 */
[----:B------:R-:W4:Y:S04]  /*4a640*/  LDL.LU R194, [R1+0xcac] ;  /* 0x000cac0001c27983 */ /* 0x000f280000300800 */
[----:B------:R-:W4:Y:S04]  /*4a650*/  LDL.LU R189, [R1+0x8] ;  /* 0x0000080001bd7983 */ /* 0x000f280000300800 */
[----:B------:R0:W-:Y:S04]  /*4a660*/  @P6 STG.E.U16 desc[UR58][R50.64], R2 ;  /* 0x0000000232006986 */ /* 0x0001e8000c10153a */
[----:B------:R-:W4:Y:S01]  /*4a670*/  LDL.LU R191, [R1+0xcb0] ;  /* 0x000cb00001bf7983 */ /* 0x000f220000300800 */
[----:B0-----:R-:W-:-:S05]  /*4a680*/  IMAD.WIDE R50, R195, 0x2, R66 ;  /* 0x00000002c3327825 */ /* 0x001fca00078e0242 */
[----:B------:R0:W-:Y:S02]  /*4a690*/  @P1 STG.E.U16 desc[UR58][R50.64], R54 ;  /* 0x0000003632001986 */ /* 0x0001e4000c10153a */
[----:B0-----:R-:W-:Y:S02]  /*4a6a0*/  IMAD.WIDE R50, R195, 0x2, R64 ;  /* 0x00000002c3327825 */ /* 0x001fe400078e0240 */
[----:B------:R-:W4:Y:S04]  /*4a6b0*/  LDL.LU R195, [R1+0x1c] ;  /* 0x00001c0001c37983 */ /* 0x000f280000300800 */
[----:B------:R-:W4:Y:S04]  /*4a6c0*/  LDL.LU R58, [R1+0xcb8] ;  /* 0x000cb800013a7983 */ /* 0x000f280000300800 */
[----:B------:R-:W4:Y:S04]  /*4a6d0*/  LDL.LU R193, [R1+0xc] ;  /* 0x00000c0001c17983 */ /* 0x000f280000300800 */
[----:B------:R-:W4:Y:S01]  /*4a6e0*/  LDL.LU R192, [R1+0xcbc] ;  /* 0x000cbc0001c07983 */ /* 0x000f220000300800 */
[----:B------:R-:W-:-:S02]  /*4a6f0*/  LOP3.LUT P2, RZ, R6, 0x1, RZ, 0xc0, !PT ;  /* 0x0000000106ff7812 */ /* 0x000fc4000784c0ff */
[----:B------:R-:W-:Y:S02]  /*4a700*/  LOP3.LUT P3, RZ, R48, 0x800, RZ, 0xc0, !PT ;  /* 0x0000080030ff7812 */ /* 0x000fe4000786c0ff */
[----:B------:R-:W-:-:S09]  /*4a710*/  PRMT R2, R54, 0x7632, R2 ;  /* 0x0000763236027816 */ /* 0x000fd20000000002 */
[----:B------:R2:W-:Y:S02]  /*4a720*/  @P2 STG.E.U16 desc[UR58][R50.64], R2 ;  /* 0x0000000232002986 */ /* 0x0005e4000c10153a */
[----:B--2---:R-:W-:-:S05]  /*4a730*/  IMAD.WIDE R50, R190, 0x2, R66 ;  /* 0x00000002be327825 */ /* 0x004fca00078e0242 */
[----:B---3--:R0:W-:Y:S02]  /*4a740*/  @P3 STG.E.U16 desc[UR58][R50.64], R188 ;  /* 0x000000bc32003986 */ /* 0x0081e4000c10153a */
[----:B0-----:R-:W-:Y:S02]  /*4a750*/  IMAD.WIDE R50, R190, 0x2, R64 ;  /* 0x00000002be327825 */ /* 0x001fe400078e0240 */
[----:B------:R-:W2:Y:S01]  /*4a760*/  LDL.LU R190, [R1+0xcc0] ;  /* 0x000cc00001be7983 */ /* 0x000ea20000300800 */
[----:B------:R-:W-:Y:S02]  /*4a770*/  LOP3.LUT P3, RZ, R6, 0x20, RZ, 0xc0, !PT ;  /* 0x0000002006ff7812 */ /* 0x000fe4000786c0ff */
[----:B------:R-:W-:Y:S02]  /*4a780*/  LOP3.LUT R0, R0, 0xfffffdff, RZ, 0xc0, !PT ;  /* 0xfffffdff00007812 */ /* 0x000fe400078ec0ff */
[----:B------:R-:W-:-:S09]  /*4a790*/  LOP3.LUT P4, RZ, R48, 0x1000, RZ, 0xc0, !PT ;  /* 0x0000100030ff7812 */ /* 0x000fd2000788c0ff */
[----:B------:R-:W-:Y:S02]  /*4a7a0*/  @P3 LOP3.LUT R0, R0, 0x200, RZ, 0xfc, !PT ;  /* 0x0000020000003812 */ /* 0x000fe400078efcff */
[----:B------:R-:W-:Y:S02]  /*4a7b0*/  LOP3.LUT P3, RZ, R48, 0x10000, RZ, 0xc0, !PT ;  /* 0x0001000030ff7812 */ /* 0x000fe4000786c0ff */
[----:B------:R-:W-:Y:S02]  /*4a7c0*/  LOP3.LUT R0, R0, 0xfffffbff, RZ, 0xc0, !PT ;  /* 0xfffffbff00007812 */ /* 0x000fe400078ec0ff */
[----:B------:R-:W-:Y:S02]  /*4a7d0*/  LOP3.LUT P5, RZ, R6, 0x2, RZ, 0xc0, !PT ;  /* 0x0000000206ff7812 */ /* 0x000fe400078ac0ff */
[----:B------:R-:W-:-:S07]  /*4a7e0*/  PRMT R2, R188, 0x7632, R2 ;  /* 0x00007632bc027816 */ /* 0x000fce0000000002 */
[----:B------:R-:W-:Y:S02]  /*4a7f0*/  @P3 LOP3.LUT R0, R0, 0x400, RZ, 0xfc, !PT ;  /* 0x0000040000003812 */ /* 0x000fe400078efcff */
[----:B------:R-:W-:Y:S01]  /*4a800*/  LOP3.LUT P3, RZ, R48, 0x8000, RZ, 0xc0, !PT ;  /* 0x0000800030ff7812 */ /* 0x000fe2000786c0ff */
[----:B------:R4:W-:Y:S01]  /*4a810*/  @P4 STG.E.U16 desc[UR58][R50.64], R2 ;  /* 0x0000000232004986 */ /* 0x0009e2000c10153a */
[----:B------:R-:W-:Y:S02]  /*4a820*/  LOP3.LUT P6, RZ, R6, 0x4, RZ, 0xc0, !PT ;  /* 0x0000000406ff7812 */ /* 0x000fe400078cc0ff */
[----:B------:R-:W-:Y:S02]  /*4a830*/  LOP3.LUT R0, R0, 0xfffff7ff, RZ, 0xc0, !PT ;  /* 0xfffff7ff00007812 */ /* 0x000fe400078ec0ff */
[----:B------:R-:W-:-:S07]  /*4a840*/  LOP3.LUT P1, RZ, R48, 0x2000, RZ, 0xc0, !PT ;  /* 0x0000200030ff7812 */ /* 0x000fce000782c0ff */
[----:B------:R-:W-:Y:S02]  /*4a850*/  @P3 LOP3.LUT R0, R0, 0x800, RZ, 0xfc, !PT ;  /* 0x0000080000003812 */ /* 0x000fe400078efcff */
[----:B------:R-:W-:Y:S02]  /*4a860*/  LOP3.LUT P3, RZ, R6, 0x10, RZ, 0xc0, !PT ;  /* 0x0000001006ff7812 */ /* 0x000fe4000786c0ff */
[----:B------:R-:W-:Y:S01]  /*4a870*/  LOP3.LUT P2, RZ, R48, 0x4000, RZ, 0xc0, !PT ;  /* 0x0000400030ff7812 */ /* 0x000fe2000784c0ff */
[----:B----4-:R-:W-:-:S05]  /*4a880*/  IMAD.WIDE R50, R194, 0x2, R66 ;  /* 0x00000002c2327825 */ /* 0x010fca00078e0242 */
[----:B------:R0:W-:Y:S01]  /*4a890*/  @P5 STG.E.U16 desc[UR58][R50.64], R189 ;  /* 0x000000bd32005986 */ /* 0x0001e2000c10153a */
[----:B------:R-:W-:Y:S02]  /*4a8a0*/  PRMT R2, R189, 0x7632, R2 ;  /* 0x00007632bd027816 */ /* 0x000fe40000000002 */
[----:B------:R-:W-:Y:S01]  /*4a8b0*/  LOP3.LUT R0, R0, 0xffffefff, RZ, 0xc0, !PT ;  /* 0xffffefff00007812 */ /* 0x000fe200078ec0ff */
[----:B0-----:R-:W-:Y:S02]  /*4a8c0*/  IMAD.WIDE R50, R194, 0x2, R64 ;  /* 0x00000002c2327825 */ /* 0x001fe400078e0240 */
[----:B------:R-:W3:Y:S04]  /*4a8d0*/  LDL.LU R194, [R1+0xcc8] ;  /* 0x000cc80001c27983 */ /* 0x000ee80000300800 */
[----:B------:R0:W-:Y:S01]  /*4a8e0*/  @P6 STG.E.U16 desc[UR58][R50.64], R2 ;  /* 0x0000000232006986 */ /* 0x0001e2000c10153a */
[----:B------:R-:W-:-:S02]  /*4a8f0*/  @P3 LOP3.LUT R0, R0, 0x1000, RZ, 0xfc, !PT ;  /* 0x0000100000003812 */ /* 0x000fc400078efcff */
[----:B------:R-:W-:Y:S01]  /*4a900*/  LOP3.LUT P3, RZ, R6, 0x8, RZ, 0xc0, !PT ;  /* 0x0000000806ff7812 */ /* 0x000fe2000786c0ff */
[----:B0-----:R-:W-:Y:S01]  /*4a910*/  IMAD.WIDE R50, R191, 0x2, R66 ;  /* 0x00000002bf327825 */ /* 0x001fe200078e0242 */
[----:B------:R-:W-:-:S04]  /*4a920*/  PRMT R2, R195, 0x7632, R2 ;  /* 0x00007632c3027816 */ /* 0x000fc80000000002 */
[----:B------:R0:W-:Y:S04]  /*4a930*/  @P1 STG.E.U16 desc[UR58][R50.64], R195 ;  /* 0x000000c332001986 */ /* 0x0001e8000c10153a */
[----:B0-----:R-:W4:Y:S01]  /*4a940*/  LDL.LU R195, [R1+0xcd0] ;  /* 0x000cd00001c37983 */ /* 0x001f220000300800 */
[----:B------:R-:W-:-:S05]  /*4a950*/  IMAD.WIDE R50, R191, 0x2, R64 ;  /* 0x00000002bf327825 */ /* 0x000fca00078e0240 */
[----:B------:R0:W-:Y:S02]  /*4a960*/  @P2 STG.E.U16 desc[UR58][R50.64], R2 ;  /* 0x0000000232002986 */ /* 0x0001e4000c10153a */
[----:B0-----:R-:W-:-:S05]  /*4a970*/  IMAD.WIDE R50, R58, 0x2, R66 ;  /* 0x000000023a327825 */ /* 0x001fca00078e0242 */
[----:B------:R0:W-:Y:S01]  /*4a980*/  @P3 STG.E.U16 desc[UR58][R50.64], R193 ;  /* 0x000000c132003986 */ /* 0x0001e2000c10153a */
[----:B------:R-:W-:Y:S02]  /*4a990*/  LOP3.LUT P3, RZ, R0, 0x1000, RZ, 0xc0, !PT ;  /* 0x0000100000ff7812 */ /* 0x000fe4000786c0ff */
[----:B------:R-:W-:Y:S01]  /*4a9a0*/  PRMT R2, R193, 0x7632, R2 ;  /* 0x00007632c1027816 */ /* 0x000fe20000000002 */
[----:B0-----:R-:W-:Y:S01]  /*4a9b0*/  IMAD.WIDE R50, R58, 0x2, R64 ;  /* 0x000000023a327825 */ /* 0x001fe200078e0240 */
[----:B------:R-:W4:Y:S09]  /*4a9c0*/  LDL.LU R193, [R1+0xcd4] ;  /* 0x000cd40001c17983 */ /* 0x000f320000300800 */
[----:B------:R0:W-:Y:S01]  /*4a9d0*/  @P3 STG.E.U16 desc[UR58][R50.64], R2 ;  /* 0x0000000232003986 */ /* 0x0001e2000c10153a */
[----:B------:R-:W-:Y:S01]  /*4a9e0*/  LOP3.LUT P3, RZ, R0, 0x800, RZ, 0xc0, !PT ;  /* 0x0000080000ff7812 */ /* 0x000fe2000786c0ff */
[----:B0-----:R-:W-:-:S12]  /*4a9f0*/  IMAD.WIDE R50, R192, 0x2, R66 ;  /* 0x00000002c0327825 */ /* 0x001fd800078e0242 */
[----:B------:R0:W-:Y:S01]  /*4aa00*/  @P3 STG.E.U16 desc[UR58][R50.64], R248 ;  /* 0x000000f832003986 */ /* 0x0001e2000c10153a */
[----:B------:R-:W-:Y:S01]  /*4aa10*/  LOP3.LUT P3, RZ, R0, 0x400, RZ, 0xc0, !PT ;  /* 0x0000040000ff7812 */ /* 0x000fe2000786c0ff */
[----:B0-----:R-:W-:Y:S01]  /*4aa20*/  IMAD.WIDE R50, R192, 0x2, R64 ;  /* 0x00000002c0327825 */ /* 0x001fe200078e0240 */
[----:B------:R-:W-:-:S11]  /*4aa30*/  PRMT R248, R248, 0x7632, R248 ;  /* 0x00007632f8f87816 */ /* 0x000fd600000000f8 */
[----:B------:R2:W-:Y:S01]  /*4aa40*/  @P3 STG.E.U16 desc[UR58][R50.64], R248 ;  /* 0x000000f832003986 */ /* 0x0005e2000c10153a */
[----:B------:R-:W-:Y:S01]  /*4aa50*/  LOP3.LUT P3, RZ, R0, 0x200, RZ, 0xc0, !PT ;  /* 0x0000020000ff7812 */ /* 0x000fe2000786c0ff */
[----:B--2---:R-:W-:-:S12]  /*4aa60*/  IMAD.WIDE R50, R190, 0x2, R66 ;  /* 0x00000002be327825 */ /* 0x004fd800078e0242 */
[----:B------:R0:W-:Y:S02]  /*4aa70*/  @P3 STG.E.U16 desc[UR58][R50.64], R244 ;  /* 0x000000f432003986 */ /* 0x0001e4000c10153a */
[----:B0-----:R-:W-:Y:S02]  /*4aa80*/  IMAD.WIDE R50, R190, 0x2, R64 ;  /* 0x00000002be327825 */ /* 0x001fe400078e0240 */
[----:B------:R-:W2:Y:S01]  /*4aa90*/  LDL.LU R190, [R1+0xcd8] ;  /* 0x000cd80001be7983 */ /* 0x000ea20000300800 */
[----:B------:R-:W-:Y:S02]  /*4aaa0*/  LOP3.LUT P4, RZ, R6, 0x40, RZ, 0xc0, !PT ;  /* 0x0000004006ff7812 */ /* 0x000fe4000788c0ff */
[----:B------:R-:W-:Y:S02]  /*4aab0*/  LOP3.LUT P5, RZ, R48, 0x20000, RZ, 0xc0, !PT ;  /* 0x0002000030ff7812 */ /* 0x000fe400078ac0ff */
[----:B------:R-:W-:Y:S02]  /*4aac0*/  PRMT R244, R244, 0x7632, R244 ;  /* 0x00007632f4f47816 */ /* 0x000fe400000000f4 */
[----:B------:R-:W-:-:S02]  /*4aad0*/  LOP3.LUT P0, RZ, R48, 0x40000, RZ, 0xc0, !PT ;  /* 0x0004000030ff7812 */ /* 0x000fc4000780c0ff */
[----:B------:R-:W-:-:S05]  /*4aae0*/  LOP3.LUT P6, RZ, R6, 0x80, RZ, 0xc0, !PT ;  /* 0x0000008006ff7812 */ /* 0x000fca00078cc0ff */
[----:B------:R3:W-:Y:S02]  /*4aaf0*/  @P4 STG.E.U16 desc[UR58][R50.64], R244 ;  /* 0x000000f432004986 */ /* 0x0007e4000c10153a */
[----:B---3--:R-:W-:-:S05]  /*4ab00*/  IMAD.WIDE R50, R194, 0x2, R66 ;  /* 0x00000002c2327825 */ /* 0x008fca00078e0242 */
[----:B------:R0:W-:Y:S02]  /*4ab10*/  @P5 STG.E.U16 desc[UR58][R50.64], R249 ;  /* 0x000000f932005986 */ /* 0x0001e4000c10153a */
[----:B0-----:R-:W-:Y:S01]  /*4ab20*/  IMAD.WIDE R50, R194, 0x2, R64 ;  /* 0x00000002c2327825 */ /* 0x001fe200078e0240 */
[----:B------:R-:W-:-:S05]  /*4ab30*/  PRMT R249, R249, 0x7632, R249 ;  /* 0x00007632f9f97816 */ /* 0x000fca00000000f9 */
[----:B------:R4:W-:Y:S02]  /*4ab40*/  @P0 STG.E.U16 desc[UR58][R50.64], R249 ;  /* 0x000000f932000986 */ /* 0x0009e4000c10153a */
[----:B----4-:R-:W-:-:S05]  /*4ab50*/  IMAD.WIDE R50, R195, 0x2, R66 ;  /* 0x00000002c3327825 */ /* 0x010fca00078e0242 */
[----:B------:R0:W-:Y:S02]  /*4ab60*/  @P6 STG.E.U16 desc[UR58][R50.64], R245 ;  /* 0x000000f532006986 */ /* 0x0001e4000c10153a */
[----:B0-----:R-:W-:Y:S02]  /*4ab70*/  IMAD.WIDE R50, R195, 0x2, R64 ;  /* 0x00000002c3327825 */ /* 0x001fe400078e0240 */
[----:B------:R-:W3:Y:S04]  /*4ab80*/  LDL.LU R195, [R1+0xcdc] ;  /* 0x000cdc0001c37983 */ /* 0x000ee80000300800 */
[----:B------:R-:W4:Y:S01]  /*4ab90*/  LDL.LU R194, [R1+0xce4] ;  /* 0x000ce40001c27983 */ /* 0x000f220000300800 */
[----:B------:R-:W-:Y:S02]  /*4aba0*/  LOP3.LUT P1, RZ, R6, 0x100, RZ, 0xc0, !PT ;  /* 0x0000010006ff7812 */ /* 0x000fe4000782c0ff */
[----:B------:R-:W-:Y:S01]  /*4abb0*/  LOP3.LUT P2, RZ, R48, 0x80000, RZ, 0xc0, !PT ;  /* 0x0008000030ff7812 */ /* 0x000fe2000784c0ff */
[----:B------:R-:W4:Y:S01]  /*4abc0*/  LDL.LU R192, [R1+0xcec] ;  /* 0x000cec0001c07983 */ /* 0x000f220000300800 */
[----:B------:R-:W-:-:S02]  /*4abd0*/  PRMT R245, R245, 0x7632, R245 ;  /* 0x00007632f5f57816 */ /* 0x000fc400000000f5 */
[----:B------:R-:W-:Y:S02]  /*4abe0*/  LOP3.LUT P3, RZ, R48, 0x100000, RZ, 0xc0, !PT ;  /* 0x0010000030ff7812 */ /* 0x000fe4000786c0ff */
[----:B------:R-:W-:-:S05]  /*4abf0*/  LOP3.LUT P4, RZ, R6, 0x200, RZ, 0xc0, !PT ;  /* 0x0000020006ff7812 */ /* 0x000fca000788c0ff */
[----:B------:R0:W-:Y:S02]  /*4ac00*/  @P1 STG.E.U16 desc[UR58][R50.64], R245 ;  /* 0x000000f532001986 */ /* 0x0001e4000c10153a */
[----:B0-----:R-:W-:-:S05]  /*4ac10*/  IMAD.WIDE R50, R193, 0x2, R66 ;  /* 0x00000002c1327825 */ /* 0x001fca00078e0242 */
[----:B------:R0:W-:Y:S02]  /*4ac20*/  @P2 STG.E.U16 desc[UR58][R50.64], R250 ;  /* 0x000000fa32002986 */ /* 0x0001e4000c10153a */
[----:B0-----:R-:W-:Y:S01]  /*4ac30*/  IMAD.WIDE R50, R193, 0x2, R64 ;  /* 0x00000002c1327825 */ /* 0x001fe200078e0240 */
[----:B------:R-:W-:-:S05]  /*4ac40*/  PRMT R250, R250, 0x7632, R250 ;  /* 0x00007632fafa7816 */ /* 0x000fca00000000fa */
[----:B------:R2:W-:Y:S02]  /*4ac50*/  @P3 STG.E.U16 desc[UR58][R50.64], R250 ;  /* 0x000000fa32003986 */ /* 0x0005e4000c10153a */
[----:B--2---:R-:W-:-:S05]  /*4ac60*/  IMAD.WIDE R50, R190, 0x2, R66 ;  /* 0x00000002be327825 */ /* 0x004fca00078e0242 */
[----:B------:R0:W-:Y:S02]  /*4ac70*/  @P4 STG.E.U16 desc[UR58][R50.64], R246 ;  /* 0x000000f632004986 */ /* 0x0001e4000c10153a */
[----:B0-----:R-:W-:Y:S02]  /*4ac80*/  IMAD.WIDE R50, R190, 0x2, R64 ;  /* 0x00000002be327825 */ /* 0x001fe400078e0240 */
[----:B------:R-:W2:Y:S01]  /*4ac90*/  LDL.LU R190, [R1+0xcf0] ;  /* 0x000cf00001be7983 */ /* 0x000ea20000300800 */
[----:B------:R-:W-:Y:S02]  /*4aca0*/  LOP3.LUT P2, RZ, R48, 0x1000000, RZ, 0xc0, !PT ;  /* 0x0100000030ff7812 */ /* 0x000fe4000784c0ff */
[----:B------:R-:W-:Y:S01]  /*4acb0*/  LOP3.LUT R0, R0, 0xffffffbf, RZ, 0xc0, !PT ;  /* 0xffffffbf00007812 */ /* 0x000fe200078ec0ff */
[----:B------:R-:W2:Y:S01]  /*4acc0*/  LDL.LU R193, [R1+0xcf4] ;  /* 0x000cf40001c17983 */ /* 0x000ea20000300800 */
[----:B------:R-:W-:Y:S02]  /*4acd0*/  LOP3.LUT P5, RZ, R6, 0x400, RZ, 0xc0, !PT ;  /* 0x0000040006ff7812 */ /* 0x000fe400078ac0ff */
[----:B------:R-:W-:-:S07]  /*4ace0*/  LOP3.LUT P6, RZ, R48, 0x200000, RZ, 0xc0, !PT ;  /* 0x0020000030ff7812 */ /* 0x000fce00078cc0ff */
[----:B------:R-:W-:Y:S02]  /*4acf0*/  @P2 LOP3.LUT R0, R0, 0x40, RZ, 0xfc, !PT ;  /* 0x0000004000002812 */ /* 0x000fe400078efcff */
[----:B------:R-:W-:Y:S02]  /*4ad00*/  LOP3.LUT P2, RZ, R48, 0x800000, RZ, 0xc0, !PT ;  /* 0x0080000030ff7812 */ /* 0x000fe4000784c0ff */
[----:B------:R-:W-:Y:S02]  /*4ad10*/  PRMT R246, R246, 0x7632, R246 ;  /* 0x00007632f6f67816 */ /* 0x000fe400000000f6 */
[----:B------:R-:W-:-:S03]  /*4ad20*/  LOP3.LUT R0, R0, 0xffffff7f, RZ, 0xc0, !PT ;  /* 0xffffff7f00007812 */ /* 0x000fc600078ec0ff */
[----:B------:R3:W-:Y:S06]  /*4ad30*/  @P5 STG.E.U16 desc[UR58][R50.64], R246 ;  /* 0x000000f632005986 */ /* 0x0007ec000c10153a */
[----:B------:R-:W-:Y:S02]  /*4ad40*/  @P2 LOP3.LUT R0, R0, 0x80, RZ, 0xfc, !PT ;  /* 0x0000008000002812 */ /* 0x000fe400078efcff */
[----:B------:R-:W-:Y:S02]  /*4ad50*/  LOP3.LUT P2, RZ, R6, 0x1000, RZ, 0xc0, !PT ;  /* 0x0000100006ff7812 */ /* 0x000fe4000784c0ff */
[----:B------:R-:W-:-:S02]  /*4ad60*/  LOP3.LUT P1, RZ, R48, 0x400000, RZ, 0xc0, !PT ;  /* 0x0040000030ff7812 */ /* 0x000fc4000782c0ff */
[----:B------:R-:W-:Y:S02]  /*4ad70*/  LOP3.LUT R0, R0, 0xfffffeff, RZ, 0xc0, !PT ;  /* 0xfffffeff00007812 */ /* 0x000fe400078ec0ff */
[----:B------:R-:W-:-:S07]  /*4ad80*/  LOP3.LUT P0, RZ, R48, 0x4000000, RZ, 0xc0, !PT ;  /* 0x0400000030ff7812 */ /* 0x000fce000780c0ff */
[----:B------:R-:W-:Y:S02]  /*4ad90*/  @P2 LOP3.LUT R0, R0, 0x100, RZ, 0xfc, !PT ;  /* 0x0000010000002812 */ /* 0x000fe400078efcff */
[----:B------:R-:W-:Y:S02]  /*4ada0*/  LOP3.LUT P2, RZ, R6, 0x800, RZ, 0xc0, !PT ;  /* 0x0000080006ff7812 */ /* 0x000fe4000784c0ff */
[----:B------:R-:W-:-:S04]  /*4adb0*/  LOP3.LUT R0, R0, 0xffffffdf, RZ, 0xc0, !PT ;  /* 0xffffffdf00007812 */ /* 0x000fc800078ec0ff */
[----:B------:R-:W-:Y:S01]  /*4adc0*/  @P0 LOP3.LUT R0, R0, 0x20, RZ, 0xfc, !PT ;  /* 0x0000002000000812 */ /* 0x000fe200078efcff */
[----:B---3--:R-:W-:-:S05]  /*4add0*/  IMAD.WIDE R50, R195, 0x2, R66 ;  /* 0x00000002c3327825 */ /* 0x008fca00078e0242 */
[----:B------:R0:W-:Y:S02]  /*4ade0*/  @P6 STG.E.U16 desc[UR58][R50.64], R251 ;  /* 0x000000fb32006986 */ /* 0x0001e4000c10153a */
[----:B0-----:R-:W-:Y:S02]  /*4adf0*/  IMAD.WIDE R50, R195, 0x2, R64 ;  /* 0x00000002c3327825 */ /* 0x001fe400078e0240 */
[----:B------:R-:W3:Y:S01]  /*4ae00*/  LDL.LU R195, [R1+0xcfc] ;  /* 0x000cfc0001c37983 */ /* 0x000ee20000300800 */
[----:B------:R-:W-:-:S05]  /*4ae10*/  PRMT R251, R251, 0x7632, R251 ;  /* 0x00007632fbfb7816 */ /* 0x000fca00000000fb */
[----:B------:R4:W-:Y:S02]  /*4ae20*/  @P1 STG.E.U16 desc[UR58][R50.64], R251 ;  /* 0x000000fb32001986 */ /* 0x0009e4000c10153a */
[----:B----4-:R-:W-:-:S05]  /*4ae30*/  IMAD.WIDE R50, R194, 0x2, R66 ;  /* 0x00000002c2327825 */ /* 0x010fca00078e0242 */
[----:B------:R0:W-:Y:S01]  /*4ae40*/  @P2 STG.E.U16 desc[UR58][R50.64], R247 ;  /* 0x000000f732002986 */ /* 0x0001e2000c10153a */
[----:B------:R-:W-:Y:S01]  /*4ae50*/  LOP3.LUT P2, RZ, R0, 0x100, RZ, 0xc0, !PT ;  /* 0x0000010000ff7812 */ /* 0x000fe2000784c0ff */
[----:B0-----:R-:W-:Y:S01]  /*4ae60*/  IMAD.WIDE R50, R194, 0x2, R64 ;  /* 0x00000002c2327825 */ /* 0x001fe200078e0240 */
[----:B------:R-:W-:Y:S01]  /*4ae70*/  PRMT R247, R247, 0x7632, R247 ;  /* 0x00007632f7f77816 */ /* 0x000fe200000000f7 */
[----:B------:R-:W4:Y:S10]  /*4ae80*/  LDL.LU R194, [R1+0xd00] ;  /* 0x000d000001c27983 */ /* 0x000f340000300800 */
[----:B------:R0:W-:Y:S01]  /*4ae90*/  @P2 STG.E.U16 desc[UR58][R50.64], R247 ;  /* 0x000000f732002986 */ /* 0x0001e2000c10153a */
[----:B------:R-:W-:Y:S01]  /*4aea0*/  LOP3.LUT P2, RZ, R0, 0x80, RZ, 0xc0, !PT ;  /* 0x0000008000ff7812 */ /* 0x000fe2000784c0ff */
[----:B0-----:R-:W-:-:S12]  /*4aeb0*/  IMAD.WIDE R50, R192, 0x2, R66 ;  /* 0x00000002c0327825 */ /* 0x001fd800078e0242 */
[----:B------:R0:W-:Y:S01]  /*4aec0*/  @P2 STG.E.U16 desc[UR58][R50.64], R240 ;  /* 0x000000f032002986 */ /* 0x0001e2000c10153a */
[----:B------:R-:W-:Y:S02]  /*4aed0*/  LOP3.LUT P2, RZ, R0, 0x40, RZ, 0xc0, !PT ;  /* 0x0000004000ff7812 */ /* 0x000fe4000784c0ff */
[----:B------:R-:W-:Y:S01]  /*4aee0*/  LOP3.LUT P3, RZ, R6, 0x2000, RZ, 0xc0, !PT ;  /* 0x0000200006ff7812 */ /* 0x000fe2000786c0ff */
[----:B0-----:R-:W-:Y:S01]  /*4aef0*/  IMAD.WIDE R50, R192, 0x2, R64 ;  /* 0x00000002c0327825 */ /* 0x001fe200078e0240 */
[----:B------:R-:W-:-:S09]  /*4af00*/  PRMT R240, R240, 0x7632, R240 ;  /* 0x00007632f0f07816 */ /* 0x000fd200000000f0 */
[----:B------:R2:W-:Y:S02]  /*4af10*/  @P2 STG.E.U16 desc[UR58][R50.64], R240 ;  /* 0x000000f032002986 */ /* 0x0005e4000c10153a */
[----:B--2---:R-:W-:-:S05]  /*4af20*/  IMAD.WIDE R50, R190, 0x2, R66 ;  /* 0x00000002be327825 */ /* 0x004fca00078e0242 */
[----:B------:R0:W-:Y:S02]  /*4af30*/  @P3 STG.E.U16 desc[UR58][R50.64], R236 ;  /* 0x000000ec32003986 */ /* 0x0001e4000c10153a */
[----:B0-----:R-:W-:Y:S02]  /*4af40*/  IMAD.WIDE R50, R190, 0x2, R64 ;  /* 0x00000002be327825 */ /* 0x001fe400078e0240 */
[----:B------:R-:W2:Y:S01]  /*4af50*/  LDL.LU R190, [R1+0xd08] ;  /* 0x000d080001be7983 */ /* 0x000ea20000300800 */
[----:B------:R-:W-:Y:S02]  /*4af60*/  LOP3.LUT P4, RZ, R6, 0x4000, RZ, 0xc0, !PT ;  /* 0x0000400006ff7812 */ /* 0x000fe4000788c0ff */
[----:B------:R-:W-:Y:S02]  /*4af70*/  LOP3.LUT P0, RZ, R48, 0x2000000, RZ, 0xc0, !PT ;  /* 0x0200000030ff7812 */ /* 0x000fe4000780c0ff */
[----:B------:R-:W-:-:S09]  /*4af80*/  PRMT R236, R236, 0x7632, R236 ;  /* 0x00007632ecec7816 */ /* 0x000fd200000000ec */
[----:B------:R0:W-:Y:S02]  /*4af90*/  @P4 STG.E.U16 desc[UR58][R50.64], R236 ;  /* 0x000000ec32004986 */ /* 0x0001e4000c10153a */
[----:B0-----:R-:W-:-:S05]  /*4afa0*/  IMAD.WIDE R50, R193, 0x2, R66 ;  /* 0x00000002c1327825 */ /* 0x001fca00078e0242 */
[----:B------:R0:W-:Y:S01]  /*4afb0*/  @P0 STG.E.U16 desc[UR58][R50.64], R241 ;  /* 0x000000f132000986 */ /* 0x0001e2000c10153a */
[----:B------:R-:W-:Y:S02]  /*4afc0*/  LOP3.LUT P0, RZ, R0, 0x20, RZ, 0xc0, !PT ;  /* 0x0000002000ff7812 */ /* 0x000fe4000780c0ff */
[----:B------:R-:W-:Y:S01]  /*4afd0*/  LOP3.LUT P5, RZ, R6, 0x8000, RZ, 0xc0, !PT ;  /* 0x0000800006ff7812 */ /* 0x000fe200078ac0ff */
[----:B0-----:R-:W-:Y:S01]  /*4afe0*/  IMAD.WIDE R50, R193, 0x2, R64 ;  /* 0x00000002c1327825 */ /* 0x001fe200078e0240 */
[----:B------:R-:W-:-:S09]  /*4aff0*/  PRMT R241, R241, 0x7632, R241 ;  /* 0x00007632f1f17816 */ /* 0x000fd200000000f1 */
[----:B------:R3:W-:Y:S01]  /*4b000*/  @P0 STG.E.U16 desc[UR58][R50.64], R241 ;  /* 0x000000f132000986 */ /* 0x0007e2000c10153a */
[----:B------:R-:W-:Y:S02]  /*4b010*/  LOP3.LUT P6, RZ, R6, 0x10000, RZ, 0xc0, !PT ;  /* 0x0001000006ff7812 */ /* 0x000fe400078cc0ff */
[C---:B------:R-:W-:Y:S02]  /*4b020*/  LOP3.LUT P1, RZ, R48.reuse, 0x8000000, RZ, 0xc0, !PT ;  /* 0x0800000030ff7812 */ /* 0x040fe4000782c0ff */
[----:B------:R-:W-:Y:S01]  /*4b030*/  LOP3.LUT P2, RZ, R48, 0x10000000, RZ, 0xc0, !PT ;  /* 0x1000000030ff7812 */ /* 0x000fe2000784c0ff */
[----:B---3--:R-:W-:-:S05]  /*4b040*/  IMAD.WIDE R50, R195, 0x2, R66 ;  /* 0x00000002c3327825 */ /* 0x008fca00078e0242 */
[----:B------:R0:W-:Y:S02]  /*4b050*/  @P5 STG.E.U16 desc[UR58][R50.64], R237 ;  /* 0x000000ed32005986 */ /* 0x0001e4000c10153a */
[----:B0-----:R-:W-:Y:S02]  /*4b060*/  IMAD.WIDE R50, R195, 0x2, R64 ;  /* 0x00000002c3327825 */ /* 0x001fe400078e0240 */
[----:B------:R-:W3:Y:S04]  /*4b070*/  LDL.LU R195, [R1+0xd0c] ;  /* 0x000d0c0001c37983 */ /* 0x000ee80000300800 */
[----:B------:R-:W3:Y:S01]  /*4b080*/  LDL.LU R193, [R1+0xd10] ;  /* 0x000d100001c17983 */ /* 0x000ee20000300800 */
[----:B------:R-:W-:Y:S02]  /*4b090*/  PRMT R237, R237, 0x7632, R237 ;  /* 0x00007632eded7816 */ /* 0x000fe400000000ed */
[----:B------:R-:W-:-:S02]  /*4b0a0*/  LOP3.LUT P5, RZ, R48, 0x20000000, RZ, 0xc0, !PT ;  /* 0x2000000030ff7812 */ /* 0x000fc400078ac0ff */
[C---:B------:R-:W-:Y:S01]  /*4b0b0*/  LOP3.LUT P0, RZ, R48.reuse, 0x80000000, RZ, 0xc0, !PT ;  /* 0x8000000030ff7812 */ /* 0x040fe2000780c0ff */
[----:B------:R0:W-:Y:S01]  /*4b0c0*/  @P6 STG.E.U16 desc[UR58][R50.64], R237 ;  /* 0x000000ed32006986 */ /* 0x0001e2000c10153a */
[----:B------:R-:W-:Y:S01]  /*4b0d0*/  LOP3.LUT P6, RZ, R48, 0x40000000, RZ, 0xc0, !PT ;  /* 0x4000000030ff7812 */ /* 0x000fe200078cc0ff */
[----:B----4-:R-:W-:-:S04]  /*4b0e0*/  IMAD.WIDE R48, R194, 0x2, R64 ;  /* 0x00000002c2307825 */ /* 0x010fc800078e0240 */
[----:B0-----:R-:W-:Y:S02]  /*4b0f0*/  IMAD.WIDE R50, R194, 0x2, R66 ;  /* 0x00000002c2327825 */ /* 0x001fe400078e0242 */
[----:B------:R-:W4:Y:S04]  /*4b100*/  LDL.LU R194, [R1+0xd18] ;  /* 0x000d180001c27983 */ /* 0x000f280000300800 */
[----:B------:R-:W4:Y:S01]  /*4b110*/  LDL.LU R192, [R1+0xd20] ;  /* 0x000d200001c07983 */ /* 0x000f220000300800 */
[----:B------:R-:W-:-:S03]  /*4b120*/  LOP3.LUT P3, RZ, R6, 0x20000, RZ, 0xc0, !PT ;  /* 0x0002000006ff7812 */ /* 0x000fc6000786c0ff */
[----:B------:R0:W-:Y:S02]  /*4b130*/  @P1 STG.E.U16 desc[UR58][R50.64], R242 ;  /* 0x000000f232001986 */ /* 0x0001e4000c10153a */
[----:B0-----:R-:W-:-:S05]  /*4b140*/  PRMT R242, R242, 0x7632, R242 ;  /* 0x00007632f2f27816 */ /* 0x001fca00000000f2 */
[----:B------:R2:W-:Y:S02]  /*4b150*/  @P2 STG.E.U16 desc[UR58][R48.64], R242 ;  /* 0x000000f230002986 */ /* 0x0005e4000c10153a */
[----:B--2---:R-:W-:-:S05]  /*4b160*/  IMAD.WIDE R48, R190, 0x2, R66 ;  /* 0x00000002be307825 */ /* 0x004fca00078e0242 */
[----:B------:R0:W-:Y:S02]  /*4b170*/  @P3 STG.E.U16 desc[UR58][R48.64], R238 ;  /* 0x000000ee30003986 */ /* 0x0001e4000c10153a */
[----:B0-----:R-:W-:Y:S02]  /*4b180*/  IMAD.WIDE R48, R190, 0x2, R64 ;  /* 0x00000002be307825 */ /* 0x001fe400078e0240 */
[----:B------:R-:W2:Y:S01]  /*4b190*/  LDL.LU R190, [R1+0xd24] ;  /* 0x000d240001be7983 */ /* 0x000ea20000300800 */
[----:B------:R-:W-:-:S04]  /*4b1a0*/  LOP3.LUT R0, R0, 0xfffffff7, RZ, 0xc0, !PT ;  /* 0xfffffff700007812 */ /* 0x000fc800078ec0ff */
[----:B------:R-:W-:Y:S02]  /*4b1b0*/  @P0 LOP3.LUT R0, R0, 0x8, RZ, 0xfc, !PT ;  /* 0x0000000800000812 */ /* 0x000fe400078efcff */
[C---:B------:R-:W-:Y:S02]  /*4b1c0*/  LOP3.LUT P0, RZ, R6.reuse, 0x100000, RZ, 0xc0, !PT ;  /* 0x0010000006ff7812 */ /* 0x040fe4000780c0ff */
[----:B------:R-:W-:Y:S02]  /*4b1d0*/  LOP3.LUT P4, RZ, R6, 0x40000, RZ, 0xc0, !PT ;  /* 0x0004000006ff7812 */ /* 0x000fe4000788c0ff */
[----:B------:R-:W-:Y:S02]  /*4b1e0*/  LOP3.LUT P3, RZ, R7, 0x8, RZ, 0xc0, !PT ;  /* 0x0000000807ff7812 */ /* 0x000fe4000786c0ff */
[----:B------:R-:W-:Y:S02]  /*4b1f0*/  LOP3.LUT R0, R0, 0xffffffef, RZ, 0xc0, !PT ;  /* 0xffffffef00007812 */ /* 0x000fe400078ec0ff */
[----:B------:R-:W-:-:S05]  /*4b200*/  PRMT R238, R238, 0x7632, R238 ;  /* 0x00007632eeee7816 */ /* 0x000fca00000000ee */
[----:B------:R-:W-:-:S04]  /*4b210*/  @P0 LOP3.LUT R0, R0, 0x10, RZ, 0xfc, !PT ;  /* 0x0000001000000812 */ /* 0x000fc800078efcff */
[----:B------:R-:W-:Y:S01]  /*4b220*/  LOP3.LUT R0, R0, 0xfffffffd, RZ, 0xc0, !PT ;  /* 0xfffffffd00007812 */ /* 0x000fe200078ec0ff */
[----:B------:R3:W-:Y:S03]  /*4b230*/  @P4 STG.E.U16 desc[UR58][R48.64], R238 ;  /* 0x000000ee30004986 */ /* 0x0007e6000c10153a */
[----:B------:R-:W-:Y:S02]  /*4b240*/  @P3 LOP3.LUT R0, R0, 0x2, RZ, 0xfc, !PT ;  /* 0x0000000200003812 */ /* 0x000fe400078efcff */
[----:B------:R-:W-:Y:S02]  /*4b250*/  LOP3.LUT P3, RZ, R7, 0x2, RZ, 0xc0, !PT ;  /* 0x0000000207ff7812 */ /* 0x000fe4000786c0ff */
[----:B------:R-:W-:Y:S02]  /*4b260*/  LOP3.LUT P0, RZ, R6, 0x80000, RZ, 0xc0, !PT ;  /* 0x0008000006ff7812 */ /* 0x000fe4000780c0ff */
[----:B------:R-:W-:-:S09]  /*4b270*/  LOP3.LUT R0, R0, 0xfffffffb, RZ, 0xc0, !PT ;  /* 0xfffffffb00007812 */ /* 0x000fd200078ec0ff */
[----:B------:R-:W-:Y:S02]  /*4b280*/  @P3 LOP3.LUT R0, R0, 0x4, RZ, 0xfc, !PT ;  /* 0x0000000400003812 */ /* 0x000fe400078efcff */
[----:B------:R-:W-:Y:S02]  /*4b290*/  LOP3.LUT P1, RZ, R7, 0x1, RZ, 0xc0, !PT ;  /* 0x0000000107ff7812 */ /* 0x000fe4000782c0ff */
[C---:B------:R-:W-:Y:S02]  /*4b2a0*/  LOP3.LUT P2, RZ, R6.reuse, 0x200000, RZ, 0xc0, !PT ;  /* 0x0020000006ff7812 */ /* 0x040fe4000784c0ff */
[----:B------:R-:W-:Y:S01]  /*4b2b0*/  LOP3.LUT P3, RZ, R6, 0x400000, RZ, 0xc0, !PT ;  /* 0x0040000006ff7812 */ /* 0x000fe2000786c0ff */
[----:B---3--:R-:W-:-:S05]  /*4b2c0*/  IMAD.WIDE R48, R195, 0x2, R66 ;  /* 0x00000002c3307825 */ /* 0x008fca00078e0242 */
[----:B------:R0:W-:Y:S02]  /*4b2d0*/  @P5 STG.E.U16 desc[UR58][R48.64], R243 ;  /* 0x000000f330005986 */ /* 0x0001e4000c10153a */
[----:B0-----:R-:W-:Y:S01]  /*4b2e0*/  IMAD.WIDE R48, R195, 0x2, R64 ;  /* 0x00000002c3307825 */ /* 0x001fe200078e0240 */
[----:B------:R-:W-:Y:S01]  /*4b2f0*/  PRMT R243, R243, 0x7632, R243 ;  /* 0x00007632f3f37816 */ /* 0x000fe200000000f3 */
[----:B------:R-:W3:Y:S04]  /*4b300*/  LDL.LU R195, [R1+0xd28] ;  /* 0x000d280001c37983 */ /* 0x000ee80000300800 */
[----:B------:R0:W-:Y:S02]  /*4b310*/  @P6 STG.E.U16 desc[UR58][R48.64], R243 ;  /* 0x000000f330006986 */ /* 0x0001e4000c10153a */
[----:B0-----:R-:W-:-:S05]  /*4b320*/  IMAD.WIDE R48, R193, 0x2, R66 ;  /* 0x00000002c1307825 */ /* 0x001fca00078e0242 */
[----:B------:R0:W-:Y:S01]  /*4b330*/  @P0 STG.E.U16 desc[UR58][R48.64], R239 ;  /* 0x000000ef30000986 */ /* 0x0001e2000c10153a */
[C---:B------:R-:W-:Y:S01]  /*4b340*/  LOP3.LUT P0, RZ, R0.reuse, 0x10, RZ, 0xc0, !PT ;  /* 0x0000001000ff7812 */ /* 0x040fe2000780c0ff */
[----:B0-----:R-:W-:Y:S01]  /*4b350*/  IMAD.WIDE R48, R193, 0x2, R64 ;  /* 0x00000002c1307825 */ /* 0x001fe200078e0240 */
[----:B------:R-:W-:Y:S01]  /*4b360*/  PRMT R239, R239, 0x7632, R239 ;  /* 0x00007632efef7816 */ /* 0x000fe200000000ef */
[----:B------:R-:W3:Y:S10]  /*4b370*/  LDL.LU R193, [R1+0xd2c] ;  /* 0x000d2c0001c17983 */ /* 0x000ef40000300800 */
[----:B------:R4:W-:Y:S01]  /*4b380*/  @P0 STG.E.U16 desc[UR58][R48.64], R239 ;  /* 0x000000ef30000986 */ /* 0x0009e2000c10153a */
[----:B------:R-:W-:Y:S01]  /*4b390*/  LOP3.LUT P0, RZ, R0, 0x8, RZ, 0xc0, !PT ;  /* 0x0000000800ff7812 */ /* 0x000fe2000780c0ff */
[----:B----4-:R-:W-:-:S12]  /*4b3a0*/  IMAD.WIDE R48, R194, 0x2, R66 ;  /* 0x00000002c2307825 */ /* 0x010fd800078e0242 */
[----:B------:R0:W-:Y:S02]  /*4b3b0*/  @P0 STG.E.U16 desc[UR58][R48.64], R232 ;  /* 0x000000e830000986 */ /* 0x0001e4000c10153a */
[----:B0-----:R-:W-:Y:S01]  /*4b3c0*/  IMAD.WIDE R48, R194, 0x2, R64 ;  /* 0x00000002c2307825 */ /* 0x001fe200078e0240 */
[----:B------:R-:W-:Y:S01]  /*4b3d0*/  PRMT R232, R232, 0x7632, R232 ;  /* 0x00007632e8e87816 */ /* 0x000fe200000000e8 */
[----:B------:R-:W4:Y:S04]  /*4b3e0*/  LDL.LU R194, [R1+0xd34] ;  /* 0x000d340001c27983 */ /* 0x000f280000300800 */
[----:B------:R0:W-:Y:S02]  /*4b3f0*/  @P1 STG.E.U16 desc[UR58][R48.64], R232 ;  /* 0x000000e830001986 */ /* 0x0001e4000c10153a */
[----:B0-----:R-:W-:-:S05]  /*4b400*/  IMAD.WIDE R48, R192, 0x2, R66 ;  /* 0x00000002c0307825 */ /* 0x001fca00078e0242 */
[----:B------:R0:W-:Y:S02]  /*4b410*/  @P2 STG.E.U16 desc[UR58][R48.64], R228 ;  /* 0x000000e430002986 */ /* 0x0001e4000c10153a */
[----:B0-----:R-:W-:Y:S01]  /*4b420*/  IMAD.WIDE R48, R192, 0x2, R64 ;  /* 0x00000002c0307825 */ /* 0x001fe200078e0240 */
[----:B------:R-:W-:-:S05]  /*4b430*/  PRMT R228, R228, 0x7632, R228 ;  /* 0x00007632e4e47816 */ /* 0x000fca00000000e4 */
[----:B------:R2:W-:Y:S01]  /*4b440*/  @P3 STG.E.U16 desc[UR58][R48.64], R228 ;  /* 0x000000e430003986 */ /* 0x0005e2000c10153a */
[----:B------:R-:W-:Y:S01]  /*4b450*/  LOP3.LUT P3, RZ, R0, 0x4, RZ, 0xc0, !PT ;  /* 0x0000000400ff7812 */ /* 0x000fe2000786c0ff */
[----:B--2---:R-:W-:-:S12]  /*4b460*/  IMAD.WIDE R48, R190, 0x2, R66 ;  /* 0x00000002be307825 */ /* 0x004fd800078e0242 */
[----:B------:R0:W-:Y:S02]  /*4b470*/  @P3 STG.E.U16 desc[UR58][R48.64], R233 ;  /* 0x000000e930003986 */ /* 0x0001e4000c10153a */
[----:B0-----:R-:W-:Y:S02]  /*4b480*/  IMAD.WIDE R48, R190, 0x2, R64 ;  /* 0x00000002be307825 */ /* 0x001fe400078e0240 */
[----:B------:R-:W2:Y:S01]  /*4b490*/  LDL.LU R190, [R1+0xd3c] ;  /* 0x000d3c0001be7983 */ /* 0x000ea20000300800 */
[----:B------:R-:W-:Y:S02]  /*4b4a0*/  LOP3.LUT P3, RZ, R0, 0x2, RZ, 0xc0, !PT ;  /* 0x0000000200ff7812 */ /* 0x000fe4000786c0ff */
[C---:B------:R-:W-:Y:S02]  /*4b4b0*/  LOP3.LUT P4, RZ, R6.reuse, 0x800000, RZ, 0xc0, !PT ;  /* 0x0080000006ff7812 */ /* 0x040fe4000788c0ff */
[----:B------:R-:W-:Y:S02]  /*4b4c0*/  PRMT R233, R233, 0x7632, R233 ;  /* 0x00007632e9e97816 */ /* 0x000fe400000000e9 */
[----:B------:R-:W-:-:S02]  /*4b4d0*/  LOP3.LUT P5, RZ, R6, 0x1000000, RZ, 0xc0, !PT ;  /* 0x0100000006ff7812 */ /* 0x000fc400078ac0ff */
[----:B------:R-:W-:-:S05]  /*4b4e0*/  LOP3.LUT P6, RZ, R6, 0x2000000, RZ, 0xc0, !PT ;  /* 0x0200000006ff7812 */ /* 0x000fca00078cc0ff */
[----:B------:R3:W-:Y:S01]  /*4b4f0*/  @P3 STG.E.U16 desc[UR58][R48.64], R233 ;  /* 0x000000e930003986 */ /* 0x0007e2000c10153a */
[C---:B------:R-:W-:Y:S02]  /*4b500*/  LOP3.LUT P0, RZ, R6.reuse, 0x4000000, RZ, 0xc0, !PT ;  /* 0x0400000006ff7812 */ /* 0x040fe4000780c0ff */
[C---:B------:R-:W-:Y:S02]  /*4b510*/  LOP3.LUT P1, RZ, R6.reuse, 0x8000000, RZ, 0xc0, !PT ;  /* 0x0800000006ff7812 */ /* 0x040fe4000782c0ff */
[C---:B------:R-:W-:Y:S02]  /*4b520*/  LOP3.LUT P2, RZ, R6.reuse, 0x10000000, RZ, 0xc0, !PT ;  /* 0x1000000006ff7812 */ /* 0x040fe4000784c0ff */
[----:B------:R-:W-:Y:S01]  /*4b530*/  LOP3.LUT P3, RZ, R6, 0x20000000, RZ, 0xc0, !PT ;  /* 0x2000000006ff7812 */ /* 0x000fe2000786c0ff */
[----:B---3--:R-:W-:-:S05]  /*4b540*/  IMAD.WIDE R48, R195, 0x2, R66 ;  /* 0x00000002c3307825 */ /* 0x008fca00078e0242 */
[----:B------:R0:W-:Y:S01]  /*4b550*/  @P4 STG.E.U16 desc[UR58][R48.64], R229 ;  /* 0x000000e530004986 */ /* 0x0001e2000c10153a */
[C---:B------:R-:W-:Y:S01]  /*4b560*/  LOP3.LUT P4, RZ, R6.reuse, 0x40000000, RZ, 0xc0, !PT ;  /* 0x4000000006ff7812 */ /* 0x040fe2000788c0ff */
[----:B0-----:R-:W-:Y:S01]  /*4b570*/  IMAD.WIDE R48, R195, 0x2, R64 ;  /* 0x00000002c3307825 */ /* 0x001fe200078e0240 */
[----:B------:R-:W-:Y:S01]  /*4b580*/  PRMT R229, R229, 0x7632, R229 ;  /* 0x00007632e5e57816 */ /* 0x000fe200000000e5 */
[----:B------:R-:W3:Y:S04]  /*4b590*/  LDL.LU R195, [R1+0xd40] ;  /* 0x000d400001c37983 */ /* 0x000ee80000300800 */
[----:B------:R0:W-:Y:S01]  /*4b5a0*/  @P5 STG.E.U16 desc[UR58][R48.64], R229 ;  /* 0x000000e530005986 */ /* 0x0001e2000c10153a */
[----:B------:R-:W-:Y:S01]  /*4b5b0*/  LOP3.LUT P5, RZ, R6, 0x80000000, RZ, 0xc0, !PT ;  /* 0x8000000006ff7812 */ /* 0x000fe200078ac0ff */
[----:B0-----:R-:W-:-:S04]  /*4b5c0*/  IMAD.WIDE R48, R193, 0x2, R66 ;  /* 0x00000002c1307825 */ /* 0x001fc800078e0242 */
[----:B------:R-:W-:Y:S01]  /*4b5d0*/  IMAD.WIDE R6, R193, 0x2, R64 ;  /* 0x00000002c1067825 */ /* 0x000fe200078e0240 */
[----:B------:R0:W-:Y:S02]  /*4b5e0*/  @P6 STG.E.U16 desc[UR58][R48.64], R234 ;  /* 0x000000ea30006986 */ /* 0x0001e4000c10153a */
[----:B0-----:R-:W-:-:S05]  /*4b5f0*/  PRMT R234, R234, 0x7632, R234 ;  /* 0x00007632eaea7816 */ /* 0x001fca00000000ea */
[----:B------:R2:W-:Y:S01]  /*4b600*/  @P0 STG.E.U16 desc[UR58][R6.64], R234 ;  /* 0x000000ea06000986 */ /* 0x0005e2000c10153a */
[----:B----4-:R-:W-:-:S04]  /*4b610*/  IMAD.WIDE R48, R194, 0x2, R66 ;  /* 0x00000002c2307825 */ /* 0x010fc800078e0242 */
[----:B------:R-:W-:Y:S02]  /*4b620*/  IMAD.WIDE R50, R194, 0x2, R64 ;  /* 0x00000002c2327825 */ /* 0x000fe400078e0240 */
[----:B------:R-:W4:Y:S04]  /*4b630*/  LDL.LU R194, [R1+0xd44] ;  /* 0x000d440001c27983 */ /* 0x000f280000300800 */
[----:B------:R0:W-:Y:S01]  /*4b640*/  @P1 STG.E.U16 desc[UR58][R48.64], R230 ;  /* 0x000000e630001986 */ /* 0x0001e2000c10153a */
[----:B--2---:R-:W-:-:S04]  /*4b650*/  IMAD.WIDE R6, R190, 0x2, R66 ;  /* 0x00000002be067825 */ /* 0x004fc800078e0242 */
[----:B0-----:R-:W-:Y:S02]  /*4b660*/  IMAD.WIDE R48, R190, 0x2, R64 ;  /* 0x00000002be307825 */ /* 0x001fe400078e0240 */
[----:B------:R-:W2:Y:S02]  /*4b670*/  LDL.LU R190, [R1+0xd48] ;  /* 0x000d480001be7983 */ /* 0x000ea40000300800 */
[----:B------:R-:W-:Y:S01]  /*4b680*/  VIADD R2, R3, 0x1db ;  /* 0x000001db03027836 */ /* 0x000fe20000000000 */
[----:B------:R-:W-:-:S04]  /*4b690*/  PRMT R52, R230, 0x7632, R52 ;  /* 0x00007632e6347816 */ /* 0x000fc80000000034 */
[----:B------:R-:W-:Y:S01]  /*4b6a0*/  ISETP.GE.AND P0, PT, R2, UR5, PT ;  /* 0x0000000502007c0c */ /* 0x000fe2000bf06270 */
[----:B------:R-:W-:Y:S01]  /*4b6b0*/  VIADD R2, R3, 0x138 ;  /* 0x0000013803027836 */ /* 0x000fe20000000000 */
[----:B------:R0:W-:Y:S01]  /*4b6c0*/  @P2 STG.E.U16 desc[UR58][R50.64], R52 ;  /* 0x0000003432002986 */ /* 0x0001e2000c10153a */
[----:B------:R-:W-:-:S03]  /*4b6d0*/  LOP3.LUT P6, RZ, R0, 0x1, RZ, 0xc0, !PT ;  /* 0x0000000100ff7812 */ /* 0x000fc600078cc0ff */
[----:B------:R-:W-:Y:S01]  /*4b6e0*/  ISETP.GE.AND P2, PT, R2, UR6, PT ;  /* 0x0000000602007c0c */ /* 0x000fe2000bf46270 */
[----:B------:R3:W-:Y:S01]  /*4b6f0*/  @P3 STG.E.U16 desc[UR58][R6.64], R235 ;  /* 0x000000eb06003986 */ /* 0x0007e2000c10153a */
[----:B0-----:R-:W-:Y:S01]  /*4b700*/  PRMT R50, R235, 0x7632, R50 ;  /* 0x00007632eb327816 */ /* 0x001fe20000000032 */
[----:B------:R-:W-:Y:S01]  /*4b710*/  VIADD R0, R3, 0x1dc ;  /* 0x000001dc03007836 */ /* 0x000fe20000000000 */
[----:B------:R-:W-:Y:S01]  /*4b720*/  PRMT R2, R231, 0x7632, R2 ;  /* 0x00007632e7027816 */ /* 0x000fe20000000002 */
[----:B------:R-:W-:Y:S02]  /*4b730*/  ULDC UR6, c[0x0][0x22c] ;  /* 0x00008b0000067ab9 */ /* 0x000fe40000000800 */
[----:B------:R0:W-:Y:S01]  /*4b740*/  @P4 STG.E.U16 desc[UR58][R48.64], R50 ;  /* 0x0000003230004986 */ /* 0x0001e2000c10153a */
[----:B------:R-:W-:Y:S02]  /*4b750*/  ISETP.LT.AND P4, PT, R4, UR4, !P2 ;  /* 0x0000000404007c0c */ /* 0x000fe4000d781270 */
[----:B------:R-:W-:Y:S01]  /*4b760*/  ISETP.LT.AND P2, PT, R5, UR4, !P2 ;  /* 0x0000000405007c0c */ /* 0x000fe2000d741270 */
[----:B---3--:R-:W-:-:S04]  /*4b770*/  IMAD.WIDE R6, R195, 0x2, R66 ;  /* 0x00000002c3067825 */ /* 0x008fc800078e0242 */
[----:B0-----:R-:W-:Y:S02]  /*4b780*/  IMAD.WIDE R48, R195, 0x2, R64 ;  /* 0x00000002c3307825 */ /* 0x001fe400078e0240 */
[----:B------:R-:W3:Y:S04]  /*4b790*/  LDL.LU R195, [R1+0xd50] ;  /* 0x000d500001c37983 */ /* 0x000ee80000300800 */
[----:B------:R-:W-:Y:S04]  /*4b7a0*/  @P5 STG.E.U16 desc[UR58][R6.64], R231 ;  /* 0x000000e706005986 */ /* 0x000fe8000c10153a */
[----:B------:R0:W-:Y:S02]  /*4b7b0*/  @P6 STG.E.U16 desc[UR58][R48.64], R2 ;  /* 0x0000000230006986 */ /* 0x0001e4000c10153a */
[----:B0-----:R-:W-:Y:S01]  /*4b7c0*/  PRMT R2, R224, 0x7632, R2 ;  /* 0x00007632e0027816 */ /* 0x001fe20000000002 */
[----:B----4-:R-:W-:-:S04]  /*4b7d0*/  IMAD.WIDE R6, R194, 0x2, R66 ;  /* 0x00000002c2067825 */ /* 0x010fc800078e0242 */
[----:B------:R-:W-:Y:S02]  /*4b7e0*/  IMAD.WIDE R48, R194, 0x2, R64 ;  /* 0x00000002c2307825 */ /* 0x000fe400078e0240 */
[----:B------:R-:W4:Y:S04]  /*4b7f0*/  LDL.LU R194, [R1+0xd58] ;  /* 0x000d580001c27983 */ /* 0x000f280000300800 */
[----:B------:R2:W-:Y:S04]  /*4b800*/  @P4 STG.E.U16 desc[UR58][R6.64], R224 ;  /* 0x000000e006004986 */ /* 0x0005e8000c10153a */
[----:B------:R0:W-:Y:S01]  /*4b810*/  @P2 STG.E.U16 desc[UR58][R48.64], R2 ;  /* 0x0000000230002986 */ /* 0x0001e2000c10153a */
[----:B--2---:R-:W-:-:S04]  /*4b820*/  IMAD.WIDE R6, R190, 0x2, R66 ;  /* 0x00000002be067825 */ /* 0x004fc800078e0242 */
[----:B0-----:R-:W-:Y:S02]  /*4b830*/  IMAD.WIDE R48, R190, 0x2, R64 ;  /* 0x00000002be307825 */ /* 0x001fe400078e0240 */
[----:B------:R-:W2:Y:S01]  /*4b840*/  LDL.LU R190, [R1+0xd5c] ;  /* 0x000d5c0001be7983 */ /* 0x000ea20000300800 */
[----:B------:R-:W-:Y:S01]  /*4b850*/  ISETP.GE.AND P1, PT, R0, UR5, PT ;  /* 0x0000000500007c0c */ /* 0x000fe2000bf26270 */
[----:B------:R-:W-:-:S05]  /*4b860*/  VIADD R0, R3, 0x139 ;  /* 0x0000013903007836 */ /* 0x000fca0000000000 */
[----:B------:R-:W-:Y:S01]  /*4b870*/  ISETP.GE.AND P3, PT, R0, UR6, PT ;  /* 0x0000000600007c0c */ /* 0x000fe2000bf66270 */
[----:B------:R-:W-:Y:S01]  /*4b880*/  VIADD R0, R3, 0x13a ;  /* 0x0000013a03007836 */ /* 0x000fe20000000000 */
[----:B------:R-:W-:Y:S02]  /*4b890*/  ULDC UR6, c[0x0][0x22c] ;  /* 0x00008b0000067ab9 */ /* 0x000fe40000000800 */
[----:B------:R-:W-:Y:S02]  /*4b8a0*/  ISETP.LT.AND P6, PT, R4, UR4, !P3 ;  /* 0x0000000404007c0c */ /* 0x000fe4000dfc1270 */
[----:B------:R-:W-:Y:S02]  /*4b8b0*/  ISETP.LT.AND P3, PT, R5, UR4, !P3 ;  /* 0x0000000405007c0c */ /* 0x000fe4000df61270 */
[----:B------:R-:W-:Y:S01]  /*4b8c0*/  ISETP.GE.AND P5, PT, R0, UR6, PT ;  /* 0x0000000600007c0c */ /* 0x000fe2000bfa6270 */
[----:B------:R-:W-:Y:S01]  /*4b8d0*/  VIADD R0, R3, 0x13b ;  /* 0x0000013b03007836 */ /* 0x000fe20000000000 */
[----:B------:R-:W-:Y:S01]  /*4b8e0*/  ULDC UR6, c[0x0][0x22c] ;  /* 0x00008b0000067ab9 */ /* 0x000fe20000000800 */
[----:B------:R-:W-:-:S02]  /*4b8f0*/  PRMT R2, R220, 0x7632, R2 ;  /* 0x00007632dc027816 */ /* 0x000fc40000000002 */
[----:B------:R-:W-:Y:S02]  /*4b900*/  ISETP.LT.AND P2, PT, R4, UR4, !P5 ;  /* 0x0000000404007c0c */ /* 0x000fe4000ef41270 */
[----:B------:R-:W-:Y:S02]  /*4b910*/  ISETP.LT.AND P5, PT, R5, UR4, !P5 ;  /* 0x0000000405007c0c */ /* 0x000fe4000efa1270 */
[----:B------:R-:W-:Y:S01]  /*4b920*/  ISETP.GE.AND P4, PT, R0, UR6, PT ;  /* 0x0000000600007c0c */ /* 0x000fe2000bf86270 */
[----:B------:R-:W-:Y:S01]  /*4b930*/  @P6 STG.E.U16 desc[UR58][R6.64], R220 ;  /* 0x000000dc06006986 */ /* 0x000fe2000c10153a */
[----:B------:R-:W-:Y:S01]  /*4b940*/  VIADD R0, R3, 0x13c ;  /* 0x0000013c03007836 */ /* 0x000fe20000000000 */
[----:B------:R-:W-:Y:S02]  /*4b950*/  ULDC UR6, c[0x0][0x22c] ;  /* 0x00008b0000067ab9 */ /* 0x000fe40000000800 */
[----:B------:R0:W-:Y:S01]  /*4b960*/  @P3 STG.E.U16 desc[UR58][R48.64], R2 ;  /* 0x0000000230003986 */ /* 0x0001e2000c10153a */
[----:B------:R-:W-:-:S02]  /*4b970*/  ISETP.LT.AND P3, PT, R4, UR4, !P4 ;  /* 0x0000000404007c0c */ /* 0x000fc4000e761270 */
[----:B------:R-:W-:Y:S02]  /*4b980*/  ISETP.LT.AND P4, PT, R5, UR4, !P4 ;  /* 0x0000000405007c0c */ /* 0x000fe4000e781270 */
[----:B0-----:R-:W-:Y:S01]  /*4b990*/  PRMT R2, R225, 0x7632, R2 ;  /* 0x00007632e1027816 */ /* 0x001fe20000000002 */
[----:B---3--:R-:W-:-:S04]  /*4b9a0*/  IMAD.WIDE R6, R195, 0x2, R66 ;  /* 0x00000002c3067825 */ /* 0x008fc800078e0242 */
[----:B------:R-:W-:Y:S02]  /*4b9b0*/  IMAD.WIDE R48, R195, 0x2, R64 ;  /* 0x00000002c3307825 */ /* 0x000fe400078e0240 */
        /* <DEDUP_REMOVED lines=491> */
[----:B------:R-:W-:Y:S01]  /*4d870*/  ISETP.LT.AND P4, PT, R5, UR4, !P4 ;  /* 0x0000000405007c0c */ /* 0x000fe2000e781270 */
[----:B------:R-:W1:Y:S01]  /*4d880*/  LDS.128 R16, [R252] ;  /* 0x00000000fc107984 */ /* 0x000e620000000c00 */
        /* <DEDUP_REMOVED lines=358> */
[----:B------:R-:W-:Y:S01]  /*4eef0*/  PRMT R2, R72, 0x7632, R2 ;  /* 0x0000763248027816 */ /* 0x000fe20000000002 */
[----:B------:R-:W-:Y:S01]  /*4ef00*/  VIADD R0, R3, 0x18a ;  /* 0x0000018a03007836 */ /* 0x000fe20000000000 */
[----:B------:R-:W-:Y:S01]  /*4ef10*/  ULDC UR6, c[0x0][0x22c] ;  /* 0x00008b0000067ab9 */ /* 0x000fe20000000800 */
[----:B------:R0:W-:Y:S01]  /*4ef20*/  @P6 STG.E.U16 desc[UR58][R8.64], R10 ;  /* 0x0000000a08006986 */ /* 0x0001e2000c10153a */
[----:B------:R-:W-:-:S02]  /*4ef30*/  ISETP.LT.AND P6, PT, R4, UR4, !P3 ;  /* 0x0000000404007c0c */ /* 0x000fc4000dfc1270 */
[----:B------:R-:W-:Y:S02]  /*4ef40*/  ISETP.LT.AND P3, PT, R5, UR4, !P3 ;  /* 0x0000000405007c0c */ /* 0x000fe4000df61270 */
[----:B0-----:R-:W-:Y:S01]  /*4ef50*/  PRMT R10, R76, 0x7632, R10 ;  /* 0x000076324c0a7816 */ /* 0x001fe2000000000a */
[----:B---3--:R-:W-:-:S04]  /*4ef60*/  IMAD.WIDE R6, R195, 0x2, R66 ;  /* 0x00000002c3067825 */ /* 0x008fc800078e0242 */
[----:B------:R-:W-:Y:S02]  /*4ef70*/  IMAD.WIDE R8, R195, 0x2, R64 ;  /* 0x00000002c3087825 */ /* 0x000fe400078e0240 */
[----:B------:R-:W3:Y:S04]  /*4ef80*/  LDL.LU R195, [R1+0x1038] ;  /* 0x0010380001c37983 */ /* 0x000ee80000300800 */
[----:B------:R4:W-:Y:S04]  /*4ef90*/  @P4 STG.E.U16 desc[UR58][R6.64], R72 ;  /* 0x0000004806004986 */ /* 0x0009e8000c10153a */
[----:B------:R0:W-:Y:S01]  /*4efa0*/  @P2 STG.E.U16 desc[UR58][R8.64], R2 ;  /* 0x0000000208002986 */ /* 0x0001e2000c10153a */
[----:B----4-:R-:W-:-:S04]  /*4efb0*/  IMAD.WIDE R6, R194, 0x2, R66 ;  /* 0x00000002c2067825 */ /* 0x010fc800078e0242 */
[----:B0-----:R-:W-:Y:S02]  /*4efc0*/  IMAD.WIDE R8, R194, 0x2, R64 ;  /* 0x00000002c2087825 */ /* 0x001fe400078e0240 */
        /* <DEDUP_REMOVED lines=407> */
[----:B------:R-:W-:-:S02]  /*50940*/  ISETP.GE.AND P6, PT, R0, UR6, PT ;  /* 0x0000000600007c0c */ /* 0x000fc4000bfc6270 */
[----:B------:R-:W-:Y:S02]  /*50950*/  PRMT R2, R107, 0x7632, R2 ;  /* 0x000076326b027816 */ /* 0x000fe40000000002 */
[----:B------:R-:W-:-:S05]  /*50960*/  PRMT R11, R111, 0x7632, R11 ;  /* 0x000076326f0b7816 */ /* 0x000fca000000000b */
[----:B------:R3:W-:Y:S01]  /*50970*/  @P3 STG.E.U16 desc[UR58][R6.64], R107 ;  /* 0x0000006b06003986 */ /* 0x0007e2000c10153a */
[----:B------:R-:W-:Y:S01]  /*50980*/  ISETP.LT.AND P5, PT, R4, UR4, !P6 ;  /* 0x0000000404007c0c */ /* 0x000fe2000f7a1270 */
[----:B----4-:R-:W-:Y:S01]  /*50990*/  IMAD.WIDE R12, R194, 0x2, R64 ;  /* 0x00000002c20c7825 */ /* 0x010fe200078e0240 */
[----:B------:R-:W-:Y:S01]  /*509a0*/  ISETP.LT.AND P6, PT, R5, UR4, !P6 ;  /* 0x0000000405007c0c */ /* 0x000fe2000f7c1270 */
[----:B------:R0:W-:Y:S01]  /*509b0*/  @P4 STG.E.U16 desc[UR58][R8.64], R2 ;  /* 0x0000000208004986 */ /* 0x0001e2000c10153a */
[----:B------:R-:W-:Y:S01]  /*509c0*/  ULDC UR6, c[0x0][0x22c] ;  /* 0x00008b0000067ab9 */ /* 0x000fe20000000800 */
[----:B---3--:R-:W-:-:S08]  /*509d0*/  IMAD.WIDE R6, R195, 0x2, R66 ;  /* 0x00000002c3067825 */ /* 0x008fd000078e0242 */
[----:B------:R-:W-:Y:S01]  /*509e0*/  @P5 STG.E.U16 desc[UR58][R6.64], R111 ;  /* 0x0000006f06005986 */ /* 0x000fe2000c10153a */
[----:B0-----:R-:W-:-:S03]  /*509f0*/  IMAD.WIDE R8, R195, 0x2, R64 ;  /* 0x00000002c3087825 */ /* 0x001fc600078e0240 */
[----:B------:R-:W3:Y:S04]  /*50a00*/  LDL.LU R195, [R1+0x10ec] ;  /* 0x0010ec0001c37983 */ /* 0x000ee80000300800 */
[----:B------:R0:W-:Y:S02]  /*50a10*/  @P6 STG.E.U16 desc[UR58][R8.64], R11 ;  /* 0x0000000b08006986 */ /* 0x0001e4000c10153a */
[--C-:B0-----:R-:W-:Y:S02]  /*50a20*/  IMAD.WIDE R10, R194, 0x2, R66.reuse ;  /* 0x00000002c20a7825 */ /* 0x101fe400078e0242 */
[----:B------:R-:W4:Y:S02]  /*50a30*/  LDL.LU R194, [R1+0x10e4] ;  /* 0x0010e40001c27983 */ /* 0x000f240000300800 */
[----:B--2---:R-:W-:-:S04]  /*50a40*/  IMAD.WIDE R6, R190, 0x2, R66 ;  /* 0x00000002be067825 */ /* 0x004fc800078e0242 */
[----:B------:R-:W-:Y:S02]  /*50a50*/  IMAD.WIDE R8, R190, 0x2, R64 ;  /* 0x00000002be087825 */ /* 0x000fe400078e0240 */
[----:B------:R-:W2:Y:S02]  /*50a60*/  LDL.LU R190, [R1+0x10d0] ;  /* 0x0010d00001be7983 */ /* 0x000ea40000300800 */
[----:B------:R-:W-:-:S05]  /*50a70*/  VIADD R0, R3, 0x1b0 ;  /* 0x000001b003007836 */ /* 0x000fca0000000000 */
[----:B------:R-:W-:Y:S01]  /*50a80*/  ISETP.GE.AND P2, PT, R0, UR6, PT ;  /* 0x0000000600007c0c */ /* 0x000fe2000bf46270 */
[----:B------:R-:W-:Y:S01]  /*50a90*/  VIADD R0, R3, 0x1b1 ;  /* 0x000001b103007836 */ /* 0x000fe20000000000 */
[----:B------:R-:W-:Y:S02]  /*50aa0*/  ULDC UR6, c[0x0][0x22c] ;  /* 0x00008b0000067ab9 */ /* 0x000fe40000000800 */
[----:B------:R-:W-:Y:S02]  /*50ab0*/  ISETP.LT.AND P4, PT, R4, UR4, !P2 ;  /* 0x0000000404007c0c */ /* 0x000fe4000d781270 */
[----:B------:R-:W-:Y:S02]  /*50ac0*/  ISETP.GE.AND P3, PT, R0, UR6, PT ;  /* 0x0000000600007c0c */ /* 0x000fe4000bf66270 */
[----:B------:R-:W-:Y:S01]  /*50ad0*/  ISETP.LT.AND P2, PT, R5, UR4, !P2 ;  /* 0x0000000405007c0c */ /* 0x000fe2000d741270 */
[----:B------:R-:W-:Y:S01]  /*50ae0*/  VIADD R0, R3, 0x1b2 ;  /* 0x000001b203007836 */ /* 0x000fe20000000000 */
[----:B------:R-:W-:Y:S01]  /*50af0*/  ISETP.LT.AND P6, PT, R4, UR4, !P3 ;  /* 0x0000000404007c0c */ /* 0x000fe2000dfc1270 */
[----:B------:R-:W-:Y:S01]  /*50b00*/  ULDC UR6, c[0x0][0x22c] ;  /* 0x00008b0000067ab9 */ /* 0x000fe20000000800 */
[----:B------:R-:W-:-:S02]  /*50b10*/  ISETP.LT.AND P3, PT, R5, UR4, !P3 ;  /* 0x0000000405007c0c */ /* 0x000fc4000df61270 */
[----:B------:R-:W-:Y:S02]  /*50b20*/  PRMT R2, R112, 0x7632, R2 ;  /* 0x0000763270027816 */ /* 0x000fe40000000002 */
[----:B------:R-:W-:Y:S01]  /*50b30*/  ISETP.GE.AND P5, PT, R0, UR6, PT ;  /* 0x0000000600007c0c */ /* 0x000fe2000bfa6270 */
[----:B------:R-:W-:Y:S01]  /*50b40*/  VIADD R0, R3, 0x1b3 ;  /* 0x000001b303007836 */ /* 0x000fe20000000000 */
[----:B------:R0:W-:Y:S01]  /*50b50*/  @P4 STG.E.U16 desc[UR58][R10.64], R112 ;  /* 0x000000700a004986 */ /* 0x0001e2000c10153a */
[----:B------:R-:W-:-:S03]  /*50b60*/  ULDC UR6, c[0x0][0x22c] ;  /* 0x00008b0000067ab9 */ /* 0x000fc60000000800 */
[----:B------:R1:W-:Y:S01]  /*50b70*/  @P2 STG.E.U16 desc[UR58][R12.64], R2 ;  /* 0x000000020c002986 */ /* 0x0003e2000c10153a */
[----:B------:R-:W-:Y:S02]  /*50b80*/  ISETP.LT.AND P2, PT, R4, UR4, !P5 ;  /* 0x0000000404007c0c */ /* 0x000fe4000ef41270 */
[----:B------:R-:W-:Y:S01]  /*50b90*/  ISETP.GE.AND P4, PT, R0, UR6, PT ;  /* 0x0000000600007c0c */ /* 0x000fe2000bf86270 */
[----:B------:R-:W-:Y:S01]  /*50ba0*/  @P6 STG.E.U16 desc[UR58][R6.64], R116 ;  /* 0x0000007406006986 */ /* 0x000fe2000c10153a */
[----:B0-----:R-:W-:Y:S02]  /*50bb0*/  PRMT R11, R116, 0x7632, R11 ;  /* 0x00007632740b7816 */ /* 0x001fe4000000000b */
[----:B------:R-:W-:Y:S02]  /*50bc0*/  ISETP.LT.AND P5, PT, R5, UR4, !P5 ;  /* 0x0000000405007c0c */ /* 0x000fe4000efa1270 */
[----:B-1----:R-:W-:Y:S01]  /*50bd0*/  PRMT R2, R113, 0x7632, R2 ;  /* 0x0000763271027816 */ /* 0x002fe20000000002 */
[----:B------:R0:W-:Y:S01]  /*50be0*/  @P3 STG.E.U16 desc[UR58][R8.64], R11 ;  /* 0x0000000b08003986 */ /* 0x0001e2000c10153a */
[----:B------:R-:W-:Y:S01]  /*50bf0*/  ISETP.LT.AND P3, PT, R4, UR4, !P4 ;  /* 0x0000000404007c0c */ /* 0x000fe2000e761270 */
[----:B---3--:R-:W-:Y:S01]  /*50c00*/  IMAD.WIDE R12, R195, 0x2, R64 ;  /* 0x00000002c30c7825 */ /* 0x008fe200078e0240 */
[----:B------:R-:W-:Y:S01]  /*50c10*/  ISETP.LT.AND P4, PT, R5, UR4, !P4 ;  /* 0x0000000405007c0c */ /* 0x000fe2000e781270 */
[----:B------:R-:W-:-:S02]  /*50c20*/  ULDC UR6, c[0x0][0x22c] ;  /* 0x00008b0000067ab9 */ /* 0x000fc40000000800 */
[--C-:B0-----:R-:W-:Y:S02]  /*50c30*/  IMAD.WIDE R10, R195, 0x2, R66.reuse ;  /* 0x00000002c30a7825 */ /* 0x101fe400078e0242 */
[----:B------:R-:W3:Y:S04]  /*50c40*/  LDL.LU R195, [R1+0x10c8] ;  /* 0x0010c80001c37983 */ /* 0x000ee80000300800 */
[----:B------:R0:W-:Y:S04]  /*50c50*/  @P2 STG.E.U16 desc[UR58][R10.64], R113 ;  /* 0x000000710a002986 */ /* 0x0001e8000c10153a */
[----:B------:R-:W-:Y:S01]  /*50c60*/  @P5 STG.E.U16 desc[UR58][R12.64], R2 ;  /* 0x000000020c005986 */ /* 0x000fe2000c10153a */
[----:B----4-:R-:W-:-:S04]  /*50c70*/  IMAD.WIDE R6, R194, 0x2, R66 ;  /* 0x00000002c2067825 */ /* 0x010fc800078e0242 */
[----:B------:R-:W-:Y:S01]  /*50c80*/  IMAD.WIDE R8, R194, 0x2, R64 ;  /* 0x00000002c2087825 */ /* 0x000fe200078e0240 */
[----:B0-----:R-:W-:Y:S01]  /*50c90*/  PRMT R11, R117, 0x7632, R11 ;  /* 0x00007632750b7816 */ /* 0x001fe2000000000b */
[----:B------:R-:W4:Y:S04]  /*50ca0*/  LDL.LU R194, [R1+0x10b4] ;  /* 0x0010b40001c27983 */ /* 0x000f280000300800 */
[----:B------:R-:W-:Y:S04]  /*50cb0*/  @P3 STG.E.U16 desc[UR58][R6.64], R117 ;  /* 0x0000007506003986 */ /* 0x000fe8000c10153a */
[----:B------:R2:W-:Y:S02]  /*50cc0*/  @P4 STG.E.U16 desc[UR58][R8.64], R11 ;  /* 0x0000000b08004986 */ /* 0x0005e4000c10153a */
        /* <DEDUP_REMOVED lines=9> */
[----:B------:R-:W-:Y:S02]  /*50d60*/  ISETP.LT.AND P6, PT, R5, UR4, !P6 ;  /* 0x0000000405007c0c */ /* 0x000fe4000f7c1270 */
[----:B------:R-:W-:-:S07]  /*50d70*/  PRMT R2, R114, 0x7632, R2 ;  /* 0x0000763272027816 */ /* 0x000fce0000000002 */
[----:B------:R0:W-:Y:S01]  /*50d80*/  @P5 STG.E.U16 desc[UR58][R10.64], R114 ;  /* 0x000000720a005986 */ /* 0x0001e2000c10153a */
[----:B------:R-:W-:Y:S01]  /*50d90*/  ISETP.LT.AND P4, PT, R4, UR4, !P2 ;  /* 0x0000000404007c0c */ /* 0x000fe2000d781270 */
[----:B---3--:R-:W-:Y:S01]  /*50da0*/  IMAD.WIDE R6, R195, 0x2, R66 ;  /* 0x00000002c3067825 */ /* 0x008fe200078e0242 */
[----:B------:R-:W-:Y:S01]  /*50db0*/  ISETP.LT.AND P2, PT, R5, UR4, !P2 ;  /* 0x0000000405007c0c */ /* 0x000fe2000d741270 */
[----:B------:R-:W-:Y:S01]  /*50dc0*/  ULDC UR6, c[0x0][0x22c] ;  /* 0x00008b0000067ab9 */ /* 0x000fe20000000800 */
[----:B0-----:R-:W-:Y:S01]  /*50dd0*/  PRMT R11, R118, 0x7632, R11 ;  /* 0x00007632760b7816 */ /* 0x001fe2000000000b */
[--C-:B------:R-:W-:Y:S02]  /*50de0*/  IMAD.WIDE R8, R195, 0x2, R64.reuse ;  /* 0x00000002c3087825 */ /* 0x100fe400078e0240 */
[----:B------:R-:W3:Y:S04]  /*50df0*/  LDL.LU R195, [R1+0x1098] ;  /* 0x0010980001c37983 */ /* 0x000ee80000300800 */
[----:B------:R4:W-:Y:S04]  /*50e00*/  @P6 STG.E.U16 desc[UR58][R12.64], R2 ;  /* 0x000000020c006986 */ /* 0x0009e8000c10153a */
[----:B------:R-:W-:Y:S04]  /*50e10*/  @P4 STG.E.U16 desc[UR58][R6.64], R118 ;  /* 0x0000007606004986 */ /* 0x000fe8000c10153a */
[----:B------:R0:W-:Y:S01]  /*50e20*/  @P2 STG.E.U16 desc[UR58][R8.64], R11 ;  /* 0x0000000b08002986 */ /* 0x0001e2000c10153a */
[----:B----4-:R-:W-:-:S04]  /*50e30*/  IMAD.WIDE R12, R194, 0x2, R64 ;  /* 0x00000002c20c7825 */ /* 0x010fc800078e0240 */
        /* <DEDUP_REMOVED lines=33> */
[----:B0-----:R-:W-:Y:S02]  /*51050*/  IMAD.WIDE R10, R195, 0x2, R66 ;  /* 0x00000002c30a7825 */ /* 0x001fe400078e0242 */
[----:B------:R-:W3:Y:S04]  /*51060*/  LDL.LU R195, [R1+0x1074] ;  /* 0x0010740001c37983 */ /* 0x000ee80000300800 */
[----:B------:R0:W-:Y:S04]  /*51070*/  @P3 STG.E.U16 desc[UR58][R10.64], R120 ;  /* 0x000000780a003986 */ /* 0x0001e8000c10153a */
[----:B------:R-:W-:Y:S01]  /*51080*/  @P4 STG.E.U16 desc[UR58][R12.64], R2 ;  /* 0x000000020c004986 */ /* 0x000fe2000c10153a */
[----:B0-----:R-:W-:Y:S01]  /*51090*/  PRMT R11, R124, 0x7632, R11 ;  /* 0x000076327c0b7816 */ /* 0x001fe2000000000b */
[----:B----4-:R-:W-:-:S04]  /*510a0*/  IMAD.WIDE R6, R194, 0x2, R66 ;  /* 0x00000002c2067825 */ /* 0x010fc800078e0242 */
[----:B------:R-:W-:Y:S02]  /*510b0*/  IMAD.WIDE R8, R194, 0x2, R64 ;  /* 0x00000002c2087825 */ /* 0x000fe400078e0240 */
        /* <DEDUP_REMOVED lines=260> */
[----:B------:R-:W3:Y:S04]  /*52100*/  LDL.LU R193, [R1+0xdf8] ;  /* 0x000df80001c17983 */ /* 0x000ee80000300800 */
[----:B------:R-:W-:Y:S01]  /*52110*/  @P5 STG.E.U16 desc[UR58][R12.64], R2 ;  /* 0x000000020c005986 */ /* 0x000fe2000c10153a */
[----:B0-----:R-:W-:Y:S01]  /*52120*/  PRMT R11, R148, 0x7632, R11 ;  /* 0x00007632940b7816 */ /* 0x001fe2000000000b */
[----:B----4-:R-:W-:-:S04]  /*52130*/  IMAD.WIDE R6, R194, 0x2, R66 ;  /* 0x00000002c2067825 */ /* 0x010fc800078e0242 */
[----:B------:R-:W-:Y:S01]  /*52140*/  IMAD.WIDE R8, R194, 0x2, R64 ;  /* 0x00000002c2087825 */ /* 0x000fe200078e0240 */
[----:B------:R-:W-:Y:S04]  /*52150*/  @P3 STG.E.U16 desc[UR58][R6.64], R148 ;  /* 0x0000009406003986 */ /* 0x000fe8000c10153a */
[----:B------:R2:W-:Y:S04]  /*52160*/  @P4 STG.E.U16 desc[UR58][R8.64], R11 ;  /* 0x0000000b08004986 */ /* 0x0005e8000c10153a */
[----:B------:R-:W4:Y:S01]  /*52170*/  LDL.LU R194, [R1+0xdf0] ;  /* 0x000df00001c27983 */ /* 0x000f220000300800 */
        /* <DEDUP_REMOVED lines=16> */
[----:B------:R0:W-:Y:S01]  /*52280*/  @P5 STG.E.U16 desc[UR58][R10.64], R145 ;  /* 0x000000910a005986 */ /* 0x0001e2000c10153a */
[----:B---3--:R-:W-:-:S03]  /*52290*/  IMAD.WIDE R6, R195, 0x2, R66 ;  /* 0x00000002c3067825 */ /* 0x008fc600078e0242 */
[----:B------:R-:W-:Y:S01]  /*522a0*/  @P6 STG.E.U16 desc[UR58][R12.64], R2 ;  /* 0x000000020c006986 */ /* 0x000fe2000c10153a */
[----:B------:R-:W-:Y:S01]  /*522b0*/  ISETP.LT.AND P6, PT, R4, UR4, !P3 ;  /* 0x0000000404007c0c */ /* 0x000fe2000dfc1270 */
[----:B------:R-:W-:Y:S01]  /*522c0*/  ULDC UR6, c[0x0][0x22c] ;  /* 0x00008b0000067ab9 */ /* 0x000fe20000000800 */
[----:B------:R-:W-:Y:S01]  /*522d0*/  IMAD.WIDE R8, R195, 0x2, R64 ;  /* 0x00000002c3087825 */ /* 0x000fe200078e0240 */
[----:B0-----:R-:W-:Y:S01]  /*522e0*/  PRMT R11, R149, 0x7632, R11 ;  /* 0x00007632950b7816 */ /* 0x001fe2000000000b */
[----:B------:R-:W-:Y:S04]  /*522f0*/  @P4 STG.E.U16 desc[UR58][R6.64], R149 ;  /* 0x0000009506004986 */ /* 0x000fe8000c10153a */
[----:B------:R-:W3:Y:S04]  /*52300*/  LDL.LU R195, [R1+0xdd4] ;  /* 0x000dd40001c37983 */ /* 0x000ee80000300800 */
[----:B------:R0:W-:Y:S04]  /*52310*/  @P2 STG.E.U16 desc[UR58][R8.64], R11 ;  /* 0x0000000b08002986 */ /* 0x0001e8000c10153a */
[----:B------:R-:W3:Y:S01]  /*52320*/  LDL.LU R192, [R1+0xdc4] ;  /* 0x000dc40001c07983 */ /* 0x000ee20000300800 */
[----:B0-----:R-:W-:-:S05]  /*52330*/  IMAD.WIDE R10, R193, 0x2, R66 ;  /* 0x00000002c10a7825 */ /* 0x001fca00078e0242 */
[----:B------:R2:W-:Y:S02]  /*52340*/  @P6 STG.E.U16 desc[UR58][R10.64], R146 ;  /* 0x000000920a006986 */ /* 0x0005e4000c10153a */
[----:B--2---:R-:W-:-:S04]  /*52350*/  IMAD.WIDE R10, R190, 0x2, R66 ;  /* 0x00000002be0a7825 */ /* 0x004fc800078e0242 */
[----:B------:R-:W-:Y:S02]  /*52360*/  IMAD.WIDE R14, R190, 0x2, R64 ;  /* 0x00000002be0e7825 */ /* 0x000fe400078e0240 */
[----:B------:R-:W2:Y:S02]  /*52370*/  LDL.LU R190, [R1+0xdb8] ;  /* 0x000db80001be7983 */ /* 0x000ea40000300800 */
[----:B------:R-:W-:Y:S01]  /*52380*/  VIADD R0, R3, 0x1d5 ;  /* 0x000001d503007836 */ /* 0x000fe20000000000 */
[----:B------:R-:W-:-:S04]  /*52390*/  ISETP.LT.AND P3, PT, R5, UR4, !P3 ;  /* 0x0000000405007c0c */ /* 0x000fc8000df61270 */
[----:B------:R-:W-:Y:S01]  /*523a0*/  ISETP.GE.AND P5, PT, R0, UR6, PT ;  /* 0x0000000600007c0c */ /* 0x000fe2000bfa6270 */
[----:B------:R-:W-:Y:S01]  /*523b0*/  VIADD R0, R3, 0x1d6 ;  /* 0x000001d603007836 */ /* 0x000fe20000000000 */
[----:B------:R-:W-:Y:S02]  /*523c0*/  ULDC UR6, c[0x0][0x22c] ;  /* 0x00008b0000067ab9 */ /* 0x000fe40000000800 */
[----:B------:R-:W-:Y:S01]  /*523d0*/  ISETP.LT.AND P2, PT, R4, UR4, !P5 ;  /* 0x0000000404007c0c */ /* 0x000fe2000ef41270 */
[----:B------:R-:W-:Y:S01]  /*523e0*/  IMAD.WIDE R12, R193, 0x2, R64 ;  /* 0x00000002c10c7825 */ /* 0x000fe200078e0240 */
[----:B------:R-:W-:Y:S02]  /*523f0*/  ISETP.LT.AND P5, PT, R5, UR4, !P5 ;  /* 0x0000000405007c0c */ /* 0x000fe4000efa1270 */
[----:B------:R-:W-:Y:S01]  /*52400*/  PRMT R2, R146, 0x7632, R2 ;  /* 0x0000763292027816 */ /* 0x000fe20000000002 */
[----:B----4-:R-:W-:Y:S01]  /*52410*/  IMAD.WIDE R6, R194, 0x2, R66 ;  /* 0x00000002c2067825 */ /* 0x010fe200078e0242 */
[----:B------:R-:W-:Y:S01]  /*52420*/  ISETP.GE.AND P4, PT, R0, UR6, PT ;  /* 0x0000000600007c0c */ /* 0x000fe2000bf86270 */
[----:B------:R-:W-:-:S02]  /*52430*/  ULDC UR6, c[0x0][0x22c] ;  /* 0x00008b0000067ab9 */ /* 0x000fc40000000800 */
[----:B------:R-:W-:Y:S01]  /*52440*/  @P3 STG.E.U16 desc[UR58][R12.64], R2 ;  /* 0x000000020c003986 */ /* 0x000fe2000c10153a */
[----:B------:R-:W-:Y:S01]  /*52450*/  ISETP.LT.AND P3, PT, R4, UR4, !P4 ;  /* 0x0000000404007c0c */ /* 0x000fe2000e761270 */
[----:B------:R-:W-:Y:S01]  /*52460*/  IMAD.WIDE R8, R194, 0x2, R64 ;  /* 0x00000002c2087825 */ /* 0x000fe200078e0240 */
[----:B------:R-:W-:Y:S01]  /*52470*/  ISETP.LT.AND P4, PT, R5, UR4, !P4 ;  /* 0x0000000405007c0c */ /* 0x000fe2000e781270 */
[----:B------:R0:W-:Y:S04]  /*52480*/  @P2 STG.E.U16 desc[UR58][R6.64], R150 ;  /* 0x0000009606002986 */ /* 0x0001e8000c10153a */
[----:B------:R-:W4:Y:S01]  /*52490*/  LDL.LU R194, [R1+0xda8] ;  /* 0x000da80001c27983 */ /* 0x000f220000300800 */
[----:B0-----:R-:W-:Y:S02]  /*524a0*/  PRMT R7, R150, 0x7632, R7 ;  /* 0x0000763296077816 */ /* 0x001fe40000000007 */
[----:B------:R-:W-:-:S03]  /*524b0*/  PRMT R13, R147, 0x7632, R13 ;  /* 0x00007632930d7816 */ /* 0x000fc6000000000d */
[----:B------:R3:W-:Y:S04]  /*524c0*/  @P5 STG.E.U16 desc[UR58][R8.64], R7 ;  /* 0x0000000708005986 */ /* 0x0007e8000c10153a */
[----:B------:R-:W-:Y:S04]  /*524d0*/  @P3 STG.E.U16 desc[UR58][R10.64], R147 ;  /* 0x000000930a003986 */ /* 0x000fe8000c10153a */
[----:B------:R2:W-:Y:S01]  /*524e0*/  @P4 STG.E.U16 desc[UR58][R14.64], R13 ;  /* 0x0000000d0e004986 */ /* 0x0005e2000c10153a */
[----:B---3--:R-:W-:-:S04]  /*524f0*/  IMAD.WIDE R6, R195, 0x2, R66 ;  /* 0x00000002c3067825 */ /* 0x008fc800078e0242 */
[----:B------:R-:W-:Y:S02]  /*52500*/  IMAD.WIDE R8, R195, 0x2, R64 ;  /* 0x00000002c3087825 */ /* 0x000fe400078e0240 */
[----:B------:R-:W3:Y:S04]  /*52510*/  LDL.LU R195, [R1+0xda0] ;  /* 0x000da00001c37983 */ /* 0x000ee80000300800 */
[----:B------:R-:W3:Y:S01]  /*52520*/  LDL.LU R193, [R1+0xd8c] ;  /* 0x000d8c0001c17983 */ /* 0x000ee20000300800 */
        /* <DEDUP_REMOVED lines=14> */
[----:B------:R-:W-:Y:S02]  /*52610*/  ISETP.GE.AND P3, PT, R0, UR6, PT ;  /* 0x0000000600007c0c */ /* 0x000fe4000bf66270 */
[----:B------:R0:W-:Y:S01]  /*52620*/  @P2 STG.E.U16 desc[UR58][R6.64], R151 ;  /* 0x0000009706002986 */ /* 0x0001e2000c10153a */
[C---:B------:R-:W-:Y:S01]  /*52630*/  ISETP.LT.AND P5, PT, R5.reuse, UR4, !P5 ;  /* 0x0000000405007c0c */ /* 0x040fe2000efa1270 */
[----:B------:R-:W-:Y:S01]  /*52640*/  IMAD.WIDE R10, R192, 0x2, R66 ;  /* 0x00000002c00a7825 */ /* 0x000fe200078e0242 */
[----:B------:R-:W-:Y:S01]  /*52650*/  ULDC UR6, c[0x0][0x22c] ;  /* 0x00008b0000067ab9 */ /* 0x000fe20000000800 */
[----:B------:R1:W-:Y:S01]  /*52660*/  @P6 STG.E.U16 desc[UR58][R8.64], R2 ;  /* 0x0000000208006986 */ /* 0x0003e2000c10153a */
[----:B------:R-:W-:Y:S02]  /*52670*/  ISETP.LT.AND P6, PT, R4, UR4, !P3 ;  /* 0x0000000404007c0c */ /* 0x000fe4000dfc1270 */
[----:B------:R-:W-:Y:S01]  /*52680*/  ISETP.LT.AND P3, PT, R5, UR4, !P3 ;  /* 0x0000000405007c0c */ /* 0x000fe2000df61270 */
[----:B------:R-:W-:Y:S01]  /*52690*/  VIADD R0, R3, 0x1da ;  /* 0x000001da03007836 */ /* 0x000fe20000000000 */
[----:B------:R4:W-:Y:S01]  /*526a0*/  @P4 STG.E.U16 desc[UR58][R10.64], R152 ;  /* 0x000000980a004986 */ /* 0x0009e2000c10153a */
[----:B0-----:R-:W-:-:S03]  /*526b0*/  IMAD.WIDE R6, R192, 0x2, R64 ;  /* 0x00000002c0067825 */ /* 0x001fc600078e0240 */
[----:B------:R-:W-:Y:S02]  /*526c0*/  ISETP.GE.AND P2, PT, R0, UR6, PT ;  /* 0x0000000600007c0c */ /* 0x000fe4000bf46270 */
[----:B-1----:R-:W-:Y:S02]  /*526d0*/  PRMT R9, R152, 0x7632, R9 ;  /* 0x0000763298097816 */ /* 0x002fe40000000009 */
[----:B----4-:R-:W-:-:S03]  /*526e0*/  PRMT R11, R156, 0x7632, R11 ;  /* 0x000076329c0b7816 */ /* 0x010fc6000000000b */
[----:B------:R0:W-:Y:S01]  /*526f0*/  @P5 STG.E.U16 desc[UR58][R6.64], R9 ;  /* 0x0000000906005986 */ /* 0x0001e2000c10153a */
[----:B------:R-:W-:-:S03]  /*52700*/  ISETP.LT.AND P4, PT, R4, UR4, !P2 ;  /* 0x0000000404007c0c */ /* 0x000fc6000d781270 */
[----:B------:R-:W-:Y:S01]  /*52710*/  @P6 STG.E.U16 desc[UR58][R12.64], R156 ;  /* 0x0000009c0c006986 */ /* 0x000fe2000c10153a */
[----:B------:R-:W-:-:S03]  /*52720*/  ISETP.LT.AND P5, PT, R5, UR4, !P2 ;  /* 0x0000000405007c0c */ /* 0x000fc6000d7a1270 */
[----:B------:R1:W-:Y:S01]  /*52730*/  @P3 STG.E.U16 desc[UR58][R14.64], R11 ;  /* 0x0000000b0e003986 */ /* 0x0003e2000c10153a */
[----:B------:R-:W-:Y:S01]  /*52740*/  ISETP.LT.AND P6, PT, R4, UR4, !P0 ;  /* 0x0000000404007c0c */ /* 0x000fe2000c7c1270 */
[----:B0-----:R-:W-:-:S04]  /*52750*/  IMAD.WIDE R8, R194, 0x2, R66 ;  /* 0x00000002c2087825 */ /* 0x001fc800078e0242 */
[----:B-1----:R-:W-:Y:S02]  /*52760*/  IMAD.WIDE R10, R194, 0x2, R64 ;  /* 0x00000002c20a7825 */ /* 0x002fe400078e0240 */
[----:B------:R-:W4:Y:S01]  /*52770*/  LDL.LU R194, [R1+0xd70] ;  /* 0x000d700001c27983 */ /* 0x000f220000300800 */
[----:B------:R-:W-:-:S03]  /*52780*/  PRMT R2, R153, 0x7632, R2 ;  /* 0x0000763299027816 */ /* 0x000fc60000000002 */
[----:B------:R-:W-:Y:S04]  /*52790*/  @P4 STG.E.U16 desc[UR58][R8.64], R153 ;  /* 0x0000009908004986 */ /* 0x000fe8000c10153a */
[----:B------:R-:W-:Y:S01]  /*527a0*/  @P5 STG.E.U16 desc[UR58][R10.64], R2 ;  /* 0x000000020a005986 */ /* 0x000fe2000c10153a */
[----:B---3--:R-:W-:-:S04]  /*527b0*/  IMAD.WIDE R6, R195, 0x2, R66 ;  /* 0x00000002c3067825 */ /* 0x008fc800078e0242 */
[----:B------:R-:W-:Y:S02]  /*527c0*/  IMAD.WIDE R12, R195, 0x2, R64 ;  /* 0x00000002c30c7825 */ /* 0x000fe400078e0240 */
[----:B------:R-:W3:Y:S04]  /*527d0*/  LDL.LU R195, [R1+0xd68] ;  /* 0x000d680001c37983 */ /* 0x000ee80000300800 */
[----:B------:R2:W-:Y:S04]  /*527e0*/  @P6 STG.E.U16 desc[UR58][R6.64], R157 ;  /* 0x0000009d06006986 */ /* 0x0005e8000c10153a */
[----:B------:R-:W3:Y:S01]  /*527f0*/  LDL.LU R192, [R1+0xd54] ;  /* 0x000d540001c07983 */ /* 0x000ee20000300800 */
[----:B--2---:R-:W-:-:S04]  /*52800*/  IMAD.WIDE R6, R190, 0x2, R66 ;  /* 0x00000002be067825 */ /* 0x004fc800078e0242 */
[----:B------:R-:W-:Y:S02]  /*52810*/  IMAD.WIDE R14, R190, 0x2, R64 ;  /* 0x00000002be0e7825 */ /* 0x000fe400078e0240 */
[----:B------:R-:W2:Y:S01]  /*52820*/  LDL.LU R190, [R1+0xd4c] ;  /* 0x000d4c0001be7983 */ /* 0x000ea20000300800 */
[----:B------:R-:W-:Y:S01]  /*52830*/  ISETP.LT.AND P0, PT, R5, UR4, !P0 ;  /* 0x0000000405007c0c */ /* 0x000fe2000c701270 */
[----:B------:R-:W-:Y:S01]  /*52840*/  VIADD R0, R3, 0x1dd ;  /* 0x000001dd03007836 */ /* 0x000fe20000000000 */
[----:B------:R-:W-:Y:S02]  /*52850*/  ISETP.LT.AND P5, PT, R4, UR4, !P1 ;  /* 0x0000000404007c0c */ /* 0x000fe4000cfa1270 */
[----:B------:R-:W-:Y:S02]  /*52860*/  PRMT R11, R157, 0x7632, R11 ;  /* 0x000076329d0b7816 */ /* 0x000fe4000000000b */
[----:B------:R-:W-:Y:S01]  /*52870*/  ISETP.GE.AND P2, PT, R0, UR5, PT ;  /* 0x0000000500007c0c */ /* 0x000fe2000bf46270 */
[----:B------:R-:W-:Y:S01]  /*52880*/  VIADD R0, R3, 0x1de ;  /* 0x000001de03007836 */ /* 0x000fe20000000000 */
[----:B------:R-:W-:Y:S01]  /*52890*/  ISETP.LT.AND P1, PT, R5, UR4, !P1 ;  /* 0x0000000405007c0c */ /* 0x000fe2000cf21270 */
[----:B------:R-:W-:-:S04]  /*528a0*/  IMAD.WIDE R8, R193, 0x2, R66 ;  /* 0x00000002c1087825 */ /* 0x000fc800078e0242 */
[----:B------:R0:W-:Y:S01]  /*528b0*/  @P0 STG.E.U16 desc[UR58][R12.64], R11 ;  /* 0x0000000b0c000986 */ /* 0x0001e2000c10153a */
[----:B------:R-:W-:Y:S02]  /*528c0*/  ISETP.LT.AND P0, PT, R4, UR4, !P2 ;  /* 0x0000000404007c0c */ /* 0x000fe4000d701270 */
[----:B------:R-:W-:Y:S02]  /*528d0*/  ISETP.LT.AND P2, PT, R5, UR4, !P2 ;  /* 0x0000000405007c0c */ /* 0x000fe4000d741270 */
[----:B------:R-:W-:Y:S01]  /*528e0*/  ISETP.GE.AND P3, PT, R0, UR5, PT ;  /* 0x0000000500007c0c */ /* 0x000fe2000bf66270 */
[----:B------:R1:W-:Y:S01]  /*528f0*/  @P5 STG.E.U16 desc[UR58][R8.64], R154 ;  /* 0x0000009a08005986 */ /* 0x0003e2000c10153a */
[----:B------:R-:W-:Y:S01]  /*52900*/  VIADD R0, R3, 0x1df ;  /* 0x000001df03007836 */ /* 0x000fe20000000000 */
[----:B------:R-:W-:Y:S02]  /*52910*/  PRMT R2, R154, 0x7632, R2 ;  /* 0x000076329a027816 */ /* 0x000fe40000000002 */
[----:B------:R-:W-:Y:S01]  /*52920*/  ISETP.LT.AND P5, PT, R4, UR4, !P3 ;  /* 0x0000000404007c0c */ /* 0x000fe2000dfa1270 */
[----:B0-----:R-:W-:Y:S01]  /*52930*/  IMAD.WIDE R10, R193, 0x2, R64 ;  /* 0x00000002c10a7825 */ /* 0x001fe200078e0240 */
[----:B------:R-:W-:-:S02]  /*52940*/  ISETP.LT.AND P3, PT, R5, UR4, !P3 ;  /* 0x0000000405007c0c */ /* 0x000fc4000df61270 */
[----:B------:R-:W-:Y:S02]  /*52950*/  ISETP.GE.AND P4, PT, R0, UR5, PT ;  /* 0x0000000500007c0c */ /* 0x000fe4000bf86270 */
[----:B-1----:R-:W-:Y:S01]  /*52960*/  PRMT R9, R158, 0x7632, R9 ;  /* 0x000076329e097816 */ /* 0x002fe20000000009 */
[----:B------:R-:W-:Y:S04]  /*52970*/  @P1 STG.E.U16 desc[UR58][R10.64], R2 ;  /* 0x000000020a001986 */ /* 0x000fe8000c10153a */
[----:B------:R0:W-:Y:S04]  /*52980*/  @P0 STG.E.U16 desc[UR58][R6.64], R158 ;  /* 0x0000009e06000986 */ /* 0x0001e8000c10153a */
[----:B------:R4:W-:Y:S01]  /*52990*/  @P2 STG.E.U16 desc[UR58][R14.64], R9 ;  /* 0x000000090e002986 */ /* 0x0009e2000c10153a */
[----:B------:R-:W-:-:S02]  /*529a0*/  ISETP.LT.AND P2, PT, R4, UR4, !P4 ;  /* 0x0000000404007c0c */ /* 0x000fc4000e741270 */
[----:B0-----:R-:W-:Y:S01]  /*529b0*/  PRMT R7, R155, 0x7632, R7 ;  /* 0x000076329b077816 */ /* 0x001fe20000000007 */
[----:B----4-:R-:W-:-:S04]  /*529c0*/  IMAD.WIDE R8, R194, 0x2, R66 ;  /* 0x00000002c2087825 */ /* 0x010fc800078e0242 */
[----:B------:R-:W-:Y:S02]  /*529d0*/  IMAD.WIDE R12, R194, 0x2, R64 ;  /* 0x00000002c20c7825 */ /* 0x000fe400078e0240 */
[----:B------:R-:W4:Y:S04]  /*529e0*/  LDL.LU R194, [R1+0xd38] ;  /* 0x000d380001c27983 */ /* 0x000f280000300800 */
[----:B------:R-:W-:Y:S04]  /*529f0*/  @P5 STG.E.U16 desc[UR58][R8.64], R155 ;  /* 0x0000009b08005986 */ /* 0x000fe8000c10153a */
[----:B------:R3:W-:Y:S02]  /*52a00*/  @P3 STG.E.U16 desc[UR58][R12.64], R7 ;  /* 0x000000070c003986 */ /* 0x0007e4000c10153a */
[----:B---3--:R-:W-:-:S04]  /*52a10*/  IMAD.WIDE R6, R195, 0x2, R66 ;  /* 0x00000002c3067825 */ /* 0x008fc800078e0242 */
[----:B------:R-:W-:Y:S02]  /*52a20*/  IMAD.WIDE R10, R195, 0x2, R64 ;  /* 0x00000002c30a7825 */ /* 0x000fe400078e0240 */
[----:B------:R-:W3:Y:S04]  /*52a30*/  LDL.LU R195, [R1+0xd30] ;  /* 0x000d300001c37983 */ /* 0x000ee80000300800 */
[----:B------:R2:W-:Y:S04]  /*52a40*/  @P2 STG.E.U16 desc[UR58][R6.64], R159 ;  /* 0x0000009f06002986 */ /* 0x0005e8000c10153a */
[----:B------:R-:W3:Y:S01]  /*52a50*/  LDL.LU R193, [R1+0xd1c] ;  /* 0x000d1c0001c17983 */ /* 0x000ee20000300800 */
[----:B--2---:R-:W-:-:S04]  /*52a60*/  IMAD.WIDE R6, R190, 0x2, R66 ;  /* 0x00000002be067825 */ /* 0x004fc800078e0242 */
[----:B------:R-:W-:Y:S02]  /*52a70*/  IMAD.WIDE R14, R190, 0x2, R64 ;  /* 0x00000002be0e7825 */ /* 0x000fe400078e0240 */
[----:B------:R-:W2:Y:S02]  /*52a80*/  LDL.LU R190, [R1+0xd14] ;  /* 0x000d140001be7983 */ /* 0x000ea40000300800 */
[----:B------:R-:W-:Y:S01]  /*52a90*/  VIADD R0, R3, 0x1e0 ;  /* 0x000001e003007836 */ /* 0x000fe20000000000 */
[----:B------:R-:W-:-:S04]  /*52aa0*/  ISETP.LT.AND P4, PT, R5, UR4, !P4 ;  /* 0x0000000405007c0c */ /* 0x000fc8000e781270 */
[----:B------:R-:W-:Y:S01]  /*52ab0*/  ISETP.GE.AND P6, PT, R0, UR5, PT ;  /* 0x0000000500007c0c */ /* 0x000fe2000bfc6270 */
[----:B------:R-:W-:Y:S01]  /*52ac0*/  VIADD R0, R3, 0x1e1 ;  /* 0x000001e103007836 */ /* 0x000fe20000000000 */
[----:B------:R-:W-:Y:S02]  /*52ad0*/  PRMT R2, R159, 0x7632, R2 ;  /* 0x000076329f027816 */ /* 0x000fe40000000002 */
[----:B------:R-:W-:Y:S02]  /*52ae0*/  ISETP.LT.AND P5, PT, R4, UR4, !P6 ;  /* 0x0000000404007c0c */ /* 0x000fe4000f7a1270 */
[----:B------:R-:W-:Y:S02]  /*52af0*/  ISETP.GE.AND P1, PT, R0, UR5, PT ;  /* 0x0000000500007c0c */ /* 0x000fe4000bf26270 */
[----:B------:R-:W-:Y:S01]  /*52b00*/  ISETP.LT.AND P6, PT, R5, UR4, !P6 ;  /* 0x0000000405007c0c */ /* 0x000fe2000f7c1270 */
[----:B------:R0:W-:Y:S01]  /*52b10*/  @P4 STG.E.U16 desc[UR58][R10.64], R2 ;  /* 0x000000020a004986 */ /* 0x0001e2000c10153a */
[----:B------:R-:W-:Y:S01]  /*52b20*/  ISETP.LT.AND P4, PT, R4, UR4, !P1 ;  /* 0x0000000404007c0c */ /* 0x000fe2000cf81270 */
[----:B------:R-:W-:Y:S01]  /*52b30*/  VIADD R0, R3, 0x1e2 ;  /* 0x000001e203007836 */ /* 0x000fe20000000000 */
[----:B------:R-:W-:Y:S01]  /*52b40*/  ISETP.LT.AND P1, PT, R5, UR4, !P1 ;  /* 0x0000000405007c0c */ /* 0x000fe2000cf21270 */
[----:B------:R-:W-:-:S03]  /*52b50*/  IMAD.WIDE R8, R192, 0x2, R66 ;  /* 0x00000002c0087825 */ /* 0x000fc600078e0242 */
[----:B------:R-:W-:Y:S01]  /*52b60*/  ISETP.GE.AND P0, PT, R0, UR5, PT ;  /* 0x0000000500007c0c */ /* 0x000fe2000bf06270 */
[----:B------:R-:W-:Y:S01]  /*52b70*/  VIADD R0, R3, 0x1e3 ;  /* 0x000001e303007836 */ /* 0x000fe20000000000 */
[----:B------:R1:W-:Y:S01]  /*52b80*/  @P5 STG.E.U16 desc[UR58][R8.64], R160 ;  /* 0x000000a008005986 */ /* 0x0003e2000c10153a */
[----:B------:R-:W-:Y:S01]  /*52b90*/  IMAD.WIDE R12, R192, 0x2, R64 ;  /* 0x00000002c00c7825 */ /* 0x000fe200078e0240 */
[----:B0-----:R-:W-:Y:S02]  /*52ba0*/  PRMT R11, R164, 0x7632, R11 ;  /* 0x00007632a40b7816 */ /* 0x001fe4000000000b */
[----:B------:R-:W-:Y:S02]  /*52bb0*/  ISETP.GE.AND P3, PT, R0, UR5, PT ;  /* 0x0000000500007c0c */ /* 0x000fe4000bf66270 */
[----:B-1----:R-:W-:Y:S02]  /*52bc0*/  PRMT R9, R160, 0x7632, R9 ;  /* 0x00007632a0097816 */ /* 0x002fe40000000009 */
[----:B------:R-:W-:-:S03]  /*52bd0*/  ISETP.LT.AND P5, PT, R4, UR4, !P0 ;  /* 0x0000000404007c0c */ /* 0x000fc6000c7a1270 */
[----:B------:R4:W-:Y:S01]  /*52be0*/  @P6 STG.E.U16 desc[UR58][R12.64], R9 ;  /* 0x000000090c006986 */ /* 0x0009e2000c10153a */
[----:B------:R-:W-:-:S03]  /*52bf0*/  ISETP.LT.AND P6, PT, R5, UR4, !P0 ;  /* 0x0000000405007c0c */ /* 0x000fc6000c7c1270 */
[----:B------:R-:W-:Y:S01]  /*52c00*/  @P4 STG.E.U16 desc[UR58][R6.64], R164 ;  /* 0x000000a406004986 */ /* 0x000fe2000c10153a */
[----:B------:R-:W-:-:S03]  /*52c10*/  ISETP.LT.AND P4, PT, R4, UR4, !P3 ;  /* 0x0000000404007c0c */ /* 0x000fc6000df81270 */
[----:B------:R0:W-:Y:S01]  /*52c20*/  @P1 STG.E.U16 desc[UR58][R14.64], R11 ;  /* 0x0000000b0e001986 */ /* 0x0001e2000c10153a */
[----:B------:R-:W-:Y:S01]  /*52c30*/  PRMT R2, R161, 0x7632, R2 ;  /* 0x00007632a1027816 */ /* 0x000fe20000000002 */
[----:B----4-:R-:W-:-:S04]  /*52c40*/  IMAD.WIDE R8, R194, 0x2, R66 ;  /* 0x00000002c2087825 */ /* 0x010fc800078e0242 */
[----:B0-----:R-:W-:Y:S02]  /*52c50*/  IMAD.WIDE R10, R194, 0x2, R64 ;  /* 0x00000002c20a7825 */ /* 0x001fe400078e0240 */
[----:B------:R-:W4:Y:S04]  /*52c60*/  LDL.LU R194, [R1+0xd04] ;  /* 0x000d040001c27983 */ /* 0x000f280000300800 */
        /* <DEDUP_REMOVED lines=16> */
[----:B------:R-:W-:Y:S02]  /*52d70*/  ISETP.LT.AND P2, PT, R5, UR4, !P2 ;  /* 0x0000000405007c0c */ /* 0x000fe4000d741270 */
[----:B------:R-:W-:Y:S01]  /*52d80*/  ISETP.GE.AND P0, PT, R0, UR5, PT ;  /* 0x0000000500007c0c */ /* 0x000fe2000bf06270 */
[----:B------:R-:W-:Y:S01]  /*52d90*/  VIADD R0, R3, 0x1e6 ;  /* 0x000001e603007836 */ /* 0x000fe20000000000 */
[----:B------:R0:W-:Y:S01]  /*52da0*/  @P3 STG.E.U16 desc[UR58][R12.64], R11 ;  /* 0x0000000b0c003986 */ /* 0x0001e2000c10153a */
[----:B------:R-:W-:Y:S01]  /*52db0*/  IMAD.WIDE R8, R193, 0x2, R66 ;  /* 0x00000002c1087825 */ /* 0x000fe200078e0242 */
[----:B------:R-:W-:-:S02]  /*52dc0*/  ISETP.LT.AND P3, PT, R4, UR4, !P0 ;  /* 0x0000000404007c0c */ /* 0x000fc4000c761270 */
[----:B------:R-:W-:Y:S02]  /*52dd0*/  ISETP.LT.AND P0, PT, R5, UR4, !P0 ;  /* 0x0000000405007c0c */ /* 0x000fe4000c701270 */
[----:B------:R-:W-:Y:S02]  /*52de0*/  PRMT R2, R162, 0x7632, R2 ;  /* 0x00007632a2027816 */ /* 0x000fe40000000002 */
[----:B------:R-:W-:Y:S01]  /*52df0*/  ISETP.GE.AND P1, PT, R0, UR5, PT ;  /* 0x0000000500007c0c */ /* 0x000fe2000bf26270 */
[----:B0-----:R-:W-:Y:S01]  /*52e00*/  IMAD.WIDE R10, R193, 0x2, R64 ;  /* 0x00000002c10a7825 */ /* 0x001fe200078e0240 */
[----:B------:R0:W-:Y:S02]  /*52e10*/  @P6 STG.E.U16 desc[UR58][R8.64], R162 ;  /* 0x000000a208006986 */ /* 0x0001e4000c10153a */
[----:B------:R-:W-:Y:S01]  /*52e20*/  ISETP.LT.AND P6, PT, R4, UR4, !P1 ;  /* 0x0000000404007c0c */ /* 0x000fe2000cfc1270 */
[----:B------:R-:W-:Y:S01]  /*52e30*/  VIADD R0, R3, 0x1e7 ;  /* 0x000001e703007836 */ /* 0x000fe20000000000 */
[----:B------:R-:W-:Y:S01]  /*52e40*/  @P2 STG.E.U16 desc[UR58][R10.64], R2 ;  /* 0x000000020a002986 */ /* 0x000fe2000c10153a */
[----:B------:R-:W-:-:S03]  /*52e50*/  ISETP.LT.AND P2, PT, R5, UR4, !P1 ;  /* 0x0000000405007c0c */ /* 0x000fc6000cf41270 */
[----:B------:R-:W-:Y:S02]  /*52e60*/  ISETP.GE.AND P5, PT, R0, UR5, PT ;  /* 0x0000000500007c0c */ /* 0x000fe4000bfa6270 */
[----:B0-----:R-:W-:Y:S01]  /*52e70*/  PRMT R9, R166, 0x7632, R9 ;  /* 0x00007632a6097816 */ /* 0x001fe20000000009 */
[----:B------:R0:W-:Y:S01]  /*52e80*/  @P3 STG.E.U16 desc[UR58][R6.64], R166 ;  /* 0x000000a606003986 */ /* 0x0001e2000c10153a */
[----:B------:R-:W-:-:S03]  /*52e90*/  ISETP.LT.AND P3, PT, R4, UR4, !P5 ;  /* 0x0000000404007c0c */ /* 0x000fc6000ef61270 */
[----:B------:R4:W-:Y:S01]  /*52ea0*/  @P0 STG.E.U16 desc[UR58][R14.64], R9 ;  /* 0x000000090e000986 */ /* 0x0009e2000c10153a */
        /* <DEDUP_REMOVED lines=17> */
[----:B------:R-:W-:-:S03]  /*52fc0*/  VIADD R0, R3, 0x1e9 ;  /* 0x000001e903007836 */ /* 0x000fc60000000000 */
[----:B------:R-:W-:Y:S02]  /*52fd0*/  ISETP.LT.AND P6, PT, R4, UR4, !P4 ;  /* 0x0000000404007c0c */ /* 0x000fe4000e7c1270 */
[----:B------:R-:W-:Y:S02]  /*52fe0*/  PRMT R2, R167, 0x7632, R2 ;  /* 0x00007632a7027816 */ /* 0x000fe40000000002 */
[----:B------:R-:W-:Y:S01]  /*52ff0*/  ISETP.LT.AND P4, PT, R5, UR4, !P4 ;  /* 0x0000000405007c0c */ /* 0x000fe2000e781270 */
[----:B------:R-:W-:Y:S01]  /*53000*/  IMAD.WIDE R8, R192, 0x2, R66 ;  /* 0x00000002c0087825 */ /* 0x000fe200078e0242 */
[----:B------:R-:W-:Y:S01]  /*53010*/  ISETP.GE.AND P1, PT, R0, UR5, PT ;  /* 0x0000000500007c0c */ /* 0x000fe2000bf26270 */
[----:B------:R-:W-:Y:S02]  /*53020*/  @P5 STG.E.U16 desc[UR58][R10.64], R2 ;  /* 0x000000020a005986 */ /* 0x000fe4000c10153a */
[----:B------:R-:W-:Y:S01]  /*53030*/  VIADD R0, R3, 0x1ea ;  /* 0x000001ea03007836 */ /* 0x000fe20000000000 */
[----:B------:R-:W-:Y:S01]  /*53040*/  ISETP.LT.AND P5, PT, R4, UR4, !P1 ;  /* 0x0000000404007c0c */ /* 0x000fe2000cfa1270 */
[----:B------:R-:W-:Y:S01]  /*53050*/  IMAD.WIDE R12, R192, 0x2, R64 ;  /* 0x00000002c00c7825 */ /* 0x000fe200078e0240 */
[----:B------:R-:W-:Y:S01]  /*53060*/  ISETP.LT.AND P1, PT, R5, UR4, !P1 ;  /* 0x0000000405007c0c */ /* 0x000fe2000cf21270 */
[----:B------:R0:W-:Y:S01]  /*53070*/  @P6 STG.E.U16 desc[UR58][R8.64], R168 ;  /* 0x000000a808006986 */ /* 0x0001e2000c10153a */
[----:B------:R-:W-:Y:S01]  /*53080*/  ISETP.GE.AND P0, PT, R0, UR5, PT ;  /* 0x0000000500007c0c */ /* 0x000fe2000bf06270 */
[----:B------:R-:W-:-:S03]  /*53090*/  VIADD R0, R3, 0x1eb ;  /* 0x000001eb03007836 */ /* 0x000fc60000000000 */
[----:B------:R-:W-:Y:S02]  /*530a0*/  ISETP.LT.AND P6, PT, R4, UR4, !P0 ;  /* 0x0000000404007c0c */ /* 0x000fe4000c7c1270 */
[----:B0-----:R-:W-:Y:S02]  /*530b0*/  PRMT R9, R168, 0x7632, R9 ;  /* 0x00007632a8097816 */ /* 0x001fe40000000009 */
[----:B------:R-:W-:-:S03]  /*530c0*/  ISETP.GE.AND P2, PT, R0, UR5, PT ;  /* 0x0000000500007c0c */ /* 0x000fc6000bf46270 */
[----:B------:R4:W-:Y:S01]  /*530d0*/  @P4 STG.E.U16 desc[UR58][R12.64], R9 ;  /* 0x000000090c004986 */ /* 0x0009e2000c10153a */
[C---:B------:R-:W-:Y:S02]  /*530e0*/  ISETP.LT.AND P4, PT, R5.reuse, UR4, !P0 ;  /* 0x0000000405007c0c */ /* 0x040fe4000c781270 */
[----:B------:R-:W-:Y:S01]  /*530f0*/  PRMT R11, R172, 0x7632, R11 ;  /* 0x00007632ac0b7816 */ /* 0x000fe2000000000b */
[----:B------:R-:W-:Y:S01]  /*53100*/  @P5 STG.E.U16 desc[UR58][R6.64], R172 ;  /* 0x000000ac06005986 */ /* 0x000fe2000c10153a */
[----:B------:R-:W-:Y:S02]  /*53110*/  ISETP.LT.AND P5, PT, R4, UR4, !P2 ;  /* 0x0000000404007c0c */ /* 0x000fe4000d7a1270 */
[----:B------:R-:W-:Y:S01]  /*53120*/  ISETP.LT.AND P2, PT, R5, UR4, !P2 ;  /* 0x0000000405007c0c */ /* 0x000fe2000d741270 */
[----:B------:R0:W-:Y:S01]  /*53130*/  @P1 STG.E.U16 desc[UR58][R14.64], R11 ;  /* 0x0000000b0e001986 */ /* 0x0001e2000c10153a */
[----:B------:R-:W-:Y:S01]  /*53140*/  PRMT R2, R169, 0x7632, R2 ;  /* 0x00007632a9027816 */ /* 0x000fe20000000002 */
[----:B----4-:R-:W-:-:S04]  /*53150*/  IMAD.WIDE R8, R194, 0x2, R66 ;  /* 0x00000002c2087825 */ /* 0x010fc800078e0242 */
[----:B0-----:R-:W-:Y:S02]  /*53160*/  IMAD.WIDE R10, R194, 0x2, R64 ;  /* 0x00000002c20a7825 */ /* 0x001fe400078e0240 */
[----:B------:R-:W4:Y:S04]  /*53170*/  LDL.LU R194, [R1+0xca0] ;  /* 0x000ca00001c27983 */ /* 0x000f280000300800 */
[----:B------:R-:W-:Y:S04]  /*53180*/  @P6 STG.E.U16 desc[UR58][R8.64], R169 ;  /* 0x000000a908006986 */ /* 0x000fe8000c10153a */
[----:B------:R0:W-:Y:S02]  /*53190*/  @P4 STG.E.U16 desc[UR58][R10.64], R2 ;  /* 0x000000020a004986 */ /* 0x0001e4000c10153a */
[----:B0-----:R-:W-:Y:S01]  /*531a0*/  PRMT R11, R173, 0x7632, R11 ;  /* 0x00007632ad0b7816 */ /* 0x001fe2000000000b */
[----:B---3--:R-:W-:-:S04]  /*531b0*/  IMAD.WIDE R6, R195, 0x2, R66 ;  /* 0x00000002c3067825 */ /* 0x008fc800078e0242 */
[----:B------:R-:W-:Y:S02]  /*531c0*/  IMAD.WIDE R12, R195, 0x2, R64 ;  /* 0x00000002c30c7825 */ /* 0x000fe400078e0240 */
[----:B------:R-:W3:Y:S02]  /*531d0*/  LDL.LU R195, [R1+0xc94] ;  /* 0x000c940001c37983 */ /* 0x000ee40000300800 */
[C---:B------:R-:W-:Y:S02]  /*531e0*/  IMAD.WIDE R8, R193.reuse, 0x2, R66 ;  /* 0x00000002c1087825 */ /* 0x040fe400078e0242 */
[----:B------:R-:W-:Y:S04]  /*531f0*/  @P5 STG.E.U16 desc[UR58][R6.64], R173 ;  /* 0x000000ad06005986 */ /* 0x000fe8000c10153a */
[----:B------:R0:W-:Y:S02]  /*53200*/  @P2 STG.E.U16 desc[UR58][R12.64], R11 ;  /* 0x0000000b0c002986 */ /* 0x0001e4000c10153a */
[----:B0-----:R-:W-:-:S02]  /*53210*/  IMAD.WIDE R10, R193, 0x2, R64 ;  /* 0x00000002c10a7825 */ /* 0x001fc400078e0240 */
[----:B------:R-:W3:Y:S02]  /*53220*/  LDL.LU R193, [R1+0xc8c] ;  /* 0x000c8c0001c17983 */ /* 0x000ee40000300800 */
[----:B--2---:R-:W-:-:S04]  /*53230*/  IMAD.WIDE R6, R190, 0x2, R66 ;  /* 0x00000002be067825 */ /* 0x004fc800078e0242 */
[----:B------:R-:W-:Y:S02]  /*53240*/  IMAD.WIDE R14, R190, 0x2, R64 ;  /* 0x00000002be0e7825 */ /* 0x000fe400078e0240 */
[----:B------:R-:W2:Y:S02]  /*53250*/  LDL.LU R190, [R1+0xc78] ;  /* 0x000c780001be7983 */ /* 0x000ea40000300800 */
[----:B------:R-:W-:-:S05]  /*53260*/  VIADD R0, R3, 0x1ec ;  /* 0x000001ec03007836 */ /* 0x000fca0000000000 */
[----:B------:R-:W-:Y:S01]  /*53270*/  ISETP.GE.AND P3, PT, R0, UR5, PT ;  /* 0x0000000500007c0c */ /* 0x000fe2000bf66270 */
[----:B------:R-:W-:-:S03]  /*53280*/  VIADD R0, R3, 0x1ed ;  /* 0x000001ed03007836 */ /* 0x000fc60000000000 */
[----:B------:R-:W-:Y:S02]  /*53290*/  ISETP.LT.AND P6, PT, R4, UR4, !P3 ;  /* 0x0000000404007c0c */ /* 0x000fe4000dfc1270 */
[----:B------:R-:W-:Y:S02]  /*532a0*/  ISETP.LT.AND P3, PT, R5, UR4, !P3 ;  /* 0x0000000405007c0c */ /* 0x000fe4000df61270 */
[----:B------:R-:W-:Y:S01]  /*532b0*/  ISETP.GE.AND P0, PT, R0, UR5, PT ;  /* 0x0000000500007c0c */ /* 0x000fe2000bf06270 */
[----:B------:R-:W-:Y:S01]  /*532c0*/  VIADD R0, R3, 0x1ee ;  /* 0x000001ee03007836 */ /* 0x000fe20000000000 */
[----:B------:R-:W-:Y:S02]  /*532d0*/  PRMT R2, R170, 0x7632, R2 ;  /* 0x00007632aa027816 */ /* 0x000fe40000000002 */
[----:B------:R-:W-:Y:S02]  /*532e0*/  ISETP.LT.AND P2, PT, R4, UR4, !P0 ;  /* 0x0000000404007c0c */ /* 0x000fe4000c741270 */
[----:B------:R-:W-:-:S02]  /*532f0*/  ISETP.LT.AND P0, PT, R5, UR4, !P0 ;  /* 0x0000000405007c0c */ /* 0x000fc4000c701270 */
[----:B------:R-:W-:Y:S01]  /*53300*/  ISETP.GE.AND P1, PT, R0, UR5, PT ;  /* 0x0000000500007c0c */ /* 0x000fe2000bf26270 */
[----:B------:R-:W-:Y:S01]  /*53310*/  VIADD R0, R3, 0x1ef ;  /* 0x000001ef03007836 */ /* 0x000fe20000000000 */
[----:B------:R0:W-:Y:S02]  /*53320*/  @P6 STG.E.U16 desc[UR58][R8.64], R170 ;  /* 0x000000aa08006986 */ /* 0x0001e4000c10153a */
[----:B------:R-:W-:Y:S02]  /*53330*/  ISETP.LT.AND P6, PT, R4, UR4, !P1 ;  /* 0x0000000404007c0c */ /* 0x000fe4000cfc1270 */
[----:B------:R-:W-:Y:S01]  /*53340*/  @P3 STG.E.U16 desc[UR58][R10.64], R2 ;  /* 0x000000020a003986 */ /* 0x000fe2000c10153a */
[----:B------:R-:W-:Y:S02]  /*53350*/  ISETP.LT.AND P3, PT, R5, UR4, !P1 ;  /* 0x0000000405007c0c */ /* 0x000fe4000cf61270 */
[----:B------:R-:W-:Y:S01]  /*53360*/  ISETP.GE.AND P4, PT, R0, UR5, PT ;  /* 0x0000000500007c0c */ /* 0x000fe2000bf86270 */
[----:B------:R1:W-:Y:S01]  /*53370*/  @P2 STG.E.U16 desc[UR58][R6.64], R174 ;  /* 0x000000ae06002986 */ /* 0x0003e2000c10153a */
[----:B0-----:R-:W-:-:S02]  /*53380*/  PRMT R9, R174, 0x7632, R9 ;  /* 0x00007632ae097816 */ /* 0x001fc40000000009 */
[----:B------:R-:W-:-:S03]  /*53390*/  ISETP.LT.AND P2, PT, R4, UR4, !P4 ;  /* 0x0000000404007c0c */ /* 0x000fc6000e741270 */
[----:B------:R4:W-:Y:S01]  /*533a0*/  @P0 STG.E.U16 desc[UR58][R14.64], R9 ;  /* 0x000000090e000986 */ /* 0x0009e2000c10153a */
[----:B-1----:R-:W-:Y:S01]  /*533b0*/  PRMT R7, R171, 0x7632, R7 ;  /* 0x00007632ab077816 */ /* 0x002fe20000000007 */
        /* <DEDUP_REMOVED lines=29> */
[----:B------:R-:W-:-:S02]  /*53590*/  VIADD R0, R3, 0x1f3 ;  /* 0x000001f303007836 */ /* 0x000fc40000000000 */
[----:B------:R-:W2:Y:S01]  /*535a0*/  LDL.LU R193, [R1+0xc4c] ;  /* 0x000c4c0001c17983 */ /* 0x000ea20000300800 */
[----:B------:R-:W-:Y:S02]  /*535b0*/  ISETP.LT.AND P6, PT, R4, UR4, !P0 ;  /* 0x0000000404007c0c */ /* 0x000fe4000c7c1270 */
[----:B0-----:R-:W-:Y:S02]  /*535c0*/  PRMT R9, R176, 0x7632, R9 ;  /* 0x00007632b0097816 */ /* 0x001fe40000000009 */
[----:B------:R-:W-:-:S03]  /*535d0*/  ISETP.GE.AND P3, PT, R0, UR5, PT ;  /* 0x0000000500007c0c */ /* 0x000fc6000bf66270 */
[----:B------:R-:W-:Y:S01]  /*535e0*/  @P5 STG.E.U16 desc[UR58][R12.64], R9 ;  /* 0x000000090c005986 */ /* 0x000fe2000c10153a */
[C---:B------:R-:W-:Y:S02]  /*535f0*/  ISETP.LT.AND P5, PT, R5.reuse, UR4, !P0 ;  /* 0x0000000405007c0c */ /* 0x040fe4000c7a1270 */
[----:B------:R-:W-:Y:S01]  /*53600*/  PRMT R11, R180, 0x7632, R11 ;  /* 0x00007632b40b7816 */ /* 0x000fe2000000000b */
[----:B------:R0:W-:Y:S01]  /*53610*/  @P4 STG.E.U16 desc[UR58][R6.64], R180 ;  /* 0x000000b406004986 */ /* 0x0001e2000c10153a */
[----:B------:R-:W-:Y:S02]  /*53620*/  ISETP.LT.AND P4, PT, R4, UR4, !P3 ;  /* 0x0000000404007c0c */ /* 0x000fe4000df81270 */
[----:B------:R-:W-:Y:S01]  /*53630*/  ISETP.LT.AND P3, PT, R5, UR4, !P3 ;  /* 0x0000000405007c0c */ /* 0x000fe2000df61270 */
[----:B------:R1:W-:Y:S01]  /*53640*/  @P1 STG.E.U16 desc[UR58][R14.64], R11 ;  /* 0x0000000b0e001986 */ /* 0x0003e2000c10153a */
[----:B0-----:R-:W-:Y:S01]  /*53650*/  PRMT R7, R177, 0x7632, R7 ;  /* 0x00007632b1077816 */ /* 0x001fe20000000007 */
[----:B----4-:R-:W-:-:S04]  /*53660*/  IMAD.WIDE R8, R194, 0x2, R66 ;  /* 0x00000002c2087825 */ /* 0x010fc800078e0242 */
[----:B-1----:R-:W-:Y:S01]  /*53670*/  IMAD.WIDE R10, R194, 0x2, R64 ;  /* 0x00000002c20a7825 */ /* 0x002fe200078e0240 */
[----:B------:R0:W-:Y:S04]  /*53680*/  @P6 STG.E.U16 desc[UR58][R8.64], R177 ;  /* 0x000000b108006986 */ /* 0x0001e8000c10153a */
[----:B------:R3:W-:Y:S04]  /*53690*/  @P5 STG.E.U16 desc[UR58][R10.64], R7 ;  /* 0x000000070a005986 */ /* 0x0007e8000c10153a */
[----:B------:R-:W4:Y:S01]  /*536a0*/  LDL.LU R194, [R1+0xc3c] ;  /* 0x000c3c0001c27983 */ /* 0x000f220000300800 */
[----:B0-----:R-:W-:Y:S01]  /*536b0*/  PRMT R9, R181, 0x7632, R9 ;  /* 0x00007632b5097816 */ /* 0x001fe20000000009 */
[----:B---3--:R-:W-:-:S04]  /*536c0*/  IMAD.WIDE R6, R195, 0x2, R66 ;  /* 0x00000002c3067825 */ /* 0x008fc800078e0242 */
[----:B------:R-:W-:Y:S01]  /*536d0*/  IMAD.WIDE R12, R195, 0x2, R64 ;  /* 0x00000002c30c7825 */ /* 0x000fe200078e0240 */
[----:B------:R-:W-:Y:S04]  /*536e0*/  @P4 STG.E.U16 desc[UR58][R6.64], R181 ;  /* 0x000000b506004986 */ /* 0x000fe8000c10153a */
[----:B------:R-:W3:Y:S04]  /*536f0*/  LDL.LU R195, [R1+0xc30] ;  /* 0x000c300001c37983 */ /* 0x000ee80000300800 */
[----:B------:R2:W-:Y:S02]  /*53700*/  @P3 STG.E.U16 desc[UR58][R12.64], R9 ;  /* 0x000000090c003986 */ /* 0x0005e4000c10153a */
[----:B--2---:R-:W-:-:S04]  /*53710*/  IMAD.WIDE R8, R190, 0x2, R66 ;  /* 0x00000002be087825 */ /* 0x004fc800078e0242 */
[----:B------:R-:W-:Y:S02]  /*53720*/  IMAD.WIDE R10, R190, 0x2, R64 ;  /* 0x00000002be0a7825 */ /* 0x000fe400078e0240 */
[----:B------:R-:W2:Y:S02]  /*53730*/  LDL.LU R190, [R1+0xc20] ;  /* 0x000c200001be7983 */ /* 0x000ea40000300800 */
[C---:B------:R-:W-:Y:S02]  /*53740*/  VIADD R0, R3.reuse, 0x1f4 ;  /* 0x000001f403007836 */ /* 0x040fe40000000000 */
[----:B------:R-:W2:Y:S03]  /*53750*/  LDL.LU R58, [R1+0xc18] ;  /* 0x000c1800013a7983 */ /* 0x000ea60000300800 */
[----:B------:R-:W-:Y:S01]  /*53760*/  ISETP.GE.AND P2, PT, R0, UR5, PT ;  /* 0x0000000500007c0c */ /* 0x000fe2000bf46270 */
[----:B------:R-:W-:-:S03]  /*53770*/  VIADD R0, R3, 0x1f5 ;  /* 0x000001f503007836 */ /* 0x000fc60000000000 */
[----:B------:R-:W-:Y:S02]  /*53780*/  ISETP.LT.AND P6, PT, R4, UR4, !P2 ;  /* 0x0000000404007c0c */ /* 0x000fe4000d7c1270 */
[----:B------:R-:W-:Y:S02]  /*53790*/  ISETP.GE.AND P0, PT, R0, UR5, PT ;  /* 0x0000000500007c0c */ /* 0x000fe4000bf06270 */
[----:B------:R-:W-:Y:S01]  /*537a0*/  ISETP.LT.AND P2, PT, R5, UR4, !P2 ;  /* 0x0000000405007c0c */ /* 0x000fe2000d741270 */
[C---:B------:R-:W-:Y:S01]  /*537b0*/  VIADD R2, R3.reuse, 0x1f7 ;  /* 0x000001f703027836 */ /* 0x040fe20000000000 */
[----:B------:R-:W-:Y:S01]  /*537c0*/  ISETP.LT.AND P3, PT, R4, UR4, !P0 ;  /* 0x0000000404007c0c */ /* 0x000fe2000c761270 */
[----:B------:R-:W-:Y:S02]  /*537d0*/  VIADD R0, R3, 0x1f6 ;  /* 0x000001f603007836 */ /* 0x000fe40000000000 */
[----:B------:R-:W-:Y:S01]  /*537e0*/  IMAD.WIDE R14, R192, 0x2, R66 ;  /* 0x00000002c00e7825 */ /* 0x000fe200078e0242 */
[----:B------:R-:W-:-:S02]  /*537f0*/  ISETP.GE.AND P5, PT, R2, UR5, PT ;  /* 0x0000000502007c0c */ /* 0x000fc4000bfa6270 */
[----:B------:R-:W-:Y:S01]  /*53800*/  PRMT R2, R178, 0x7632, R2 ;  /* 0x00007632b2027816 */ /* 0x000fe20000000002 */
[----:B------:R-:W-:Y:S01]  /*53810*/  IMAD.WIDE R6, R192, 0x2, R64 ;  /* 0x00000002c0067825 */ /* 0x000fe200078e0240 */
[----:B------:R-:W-:Y:S01]  /*53820*/  ISETP.GE.AND P1, PT, R0, UR5, PT ;  /* 0x0000000500007c0c */ /* 0x000fe2000bf26270 */
[----:B------:R-:W-:Y:S01]  /*53830*/  @P6 STG.E.U16 desc[UR58][R14.64], R178 ;  /* 0x000000b20e006986 */ /* 0x000fe2000c10153a */
[----:B------:R-:W-:Y:S01]  /*53840*/  ISETP.LT.AND P0, PT, R5, UR4, !P0 ;  /* 0x0000000405007c0c */ /* 0x000fe2000c701270 */
[----:B------:R-:W-:Y:S02]  /*53850*/  IMAD.WIDE R12, R193, 0x2, R66 ;  /* 0x00000002c10c7825 */ /* 0x000fe400078e0242 */
[----:B------:R0:W-:Y:S01]  /*53860*/  @P2 STG.E.U16 desc[UR58][R6.64], R2 ;  /* 0x0000000206002986 */ /* 0x0001e2000c10153a */
[----:B------:R-:W-:-:S03]  /*53870*/  ISETP.LT.AND P6, PT, R4, UR4, !P1 ;  /* 0x0000000404007c0c */ /* 0x000fc6000cfc1270 */
[----:B------:R-:W2:Y:S01]  /*53880*/  LDL.LU R192, [R1+0xc08] ;  /* 0x000c080001c07983 */ /* 0x000ea20000300800 */
[----:B------:R-:W-:-:S03]  /*53890*/  ISETP.LT.AND P1, PT, R5, UR4, !P1 ;  /* 0x0000000405007c0c */ /* 0x000fc6000cf21270 */
[----:B------:R4:W-:Y:S01]  /*538a0*/  @P3 STG.E.U16 desc[UR58][R8.64], R182 ;  /* 0x000000b608003986 */ /* 0x0009e2000c10153a */
[----:B------:R-:W-:Y:S01]  /*538b0*/  ISETP.LT.AND P3, PT, R4, UR4, !P5 ;  /* 0x0000000404007c0c */ /* 0x000fe2000ef61270 */
[----:B0-----:R-:W-:Y:S02]  /*538c0*/  IMAD.WIDE R6, R193, 0x2, R64 ;  /* 0x00000002c1067825 */ /* 0x001fe400078e0240 */
[----:B------:R-:W2:Y:S01]  /*538d0*/  LDL.LU R193, [R1+0xaec] ;  /* 0x000aec0001c17983 */ /* 0x000ea20000300800 */
[----:B------:R-:W-:Y:S02]  /*538e0*/  ISETP.LT.AND P5, PT, R5, UR4, !P5 ;  /* 0x0000000405007c0c */ /* 0x000fe4000efa1270 */
[----:B------:R-:W-:Y:S02]  /*538f0*/  PRMT R15, R182, 0x7632, R15 ;  /* 0x00007632b60f7816 */ /* 0x000fe4000000000f */
[----:B------:R-:W-:Y:S02]  /*53900*/  PRMT R2, R179, 0x7632, R2 ;  /* 0x00007632b3027816 */ /* 0x000fe40000000002 */
[----:B------:R-:W-:Y:S01]  /*53910*/  PRMT R14, R183, 0x7632, R14 ;  /* 0x00007632b70e7816 */ /* 0x000fe2000000000e */
[----:B------:R0:W-:Y:S04]  /*53920*/  @P0 STG.E.U16 desc[UR58][R10.64], R15 ;  /* 0x0000000f0a000986 */ /* 0x0001e8000c10153a */
[----:B------:R3:W-:Y:S04]  /*53930*/  @P6 STG.E.U16 desc[UR58][R12.64], R179 ;  /* 0x000000b30c006986 */ /* 0x0007e8000c10153a */
[----:B------:R1:W-:Y:S01]  /*53940*/  @P1 STG.E.U16 desc[UR58][R6.64], R2 ;  /* 0x0000000206001986 */ /* 0x0003e2000c10153a */
[----:B----4-:R-:W-:-:S04]  /*53950*/  IMAD.WIDE R8, R194, 0x2, R66 ;  /* 0x00000002c2087825 */ /* 0x010fc800078e0242 */
[----:B0-----:R-:W-:Y:S01]  /*53960*/  IMAD.WIDE R10, R194, 0x2, R64 ;  /* 0x00000002c20a7825 */ /* 0x001fe200078e0240 */
[----:B------:R2:W-:Y:S04]  /*53970*/  @P3 STG.E.U16 desc[UR58][R8.64], R183 ;  /* 0x000000b708003986 */ /* 0x0005e8000c10153a */
[----:B------:R-:W4:Y:S04]  /*53980*/  LDL.LU R194, [R1+0xadc] ;  /* 0x000adc0001c27983 */ /* 0x000f280000300800 */
[----:B------:R0:W-:Y:S01]  /*53990*/  @P5 STG.E.U16 desc[UR58][R10.64], R14 ;  /* 0x0000000e0a005986 */ /* 0x0001e2000c10153a */
[----:B---3--:R-:W-:-:S04]  /*539a0*/  IMAD.WIDE R12, R195, 0x2, R66 ;  /* 0x00000002c30c7825 */ /* 0x008fc800078e0242 */
[----:B-1----:R-:W-:Y:S02]  /*539b0*/  IMAD.WIDE R6, R195, 0x2, R64 ;  /* 0x00000002c3067825 */ /* 0x002fe400078e0240 */
[----:B------:R-:W3:Y:S02]  /*539c0*/  LDL.LU R195, [R1+0xad4] ;  /* 0x000ad40001c37983 */ /* 0x000ee40000300800 */
[----:B--2---:R-:W-:-:S04]  /*539d0*/  IMAD.WIDE R8, R190, 0x2, R66 ;  /* 0x00000002be087825 */ /* 0x004fc800078e0242 */
[----:B0-----:R-:W-:Y:S02]  /*539e0*/  IMAD.WIDE R10, R190, 0x2, R64 ;  /* 0x00000002be0a7825 */ /* 0x001fe400078e0240 */
[----:B------:R-:W2:Y:S02]  /*539f0*/  LDL.LU R190, [R1+0x110c] ;  /* 0x00110c0001be7983 */ /* 0x000ea40000300800 */
[----:B------:R-:W-:-:S05]  /*53a00*/  VIADD R0, R3, 0x1f8 ;  /* 0x000001f803007836 */ /* 0x000fca0000000000 */
[----:B------:R-:W-:Y:S01]  /*53a10*/  ISETP.GE.AND P4, PT, R0, UR5, PT ;  /* 0x0000000500007c0c */ /* 0x000fe2000bf86270 */
[----:B------:R-:W-:-:S03]  /*53a20*/  VIADD R0, R3, 0x1f9 ;  /* 0x000001f903007836 */ /* 0x000fc60000000000 */
[----:B------:R-:W-:Y:S02]  /*53a30*/  ISETP.LT.AND P6, PT, R4, UR4, !P4 ;  /* 0x0000000404007c0c */ /* 0x000fe4000e7c1270 */
[----:B------:R-:W-:Y:S01]  /*53a40*/  ISETP.GE.AND P2, PT, R0, UR5, PT ;  /* 0x0000000500007c0c */ /* 0x000fe2000bf46270 */
[----:B------:R-:W-:Y:S01]  /*53a50*/  VIADD R0, R3, 0x1fa ;  /* 0x000001fa03007836 */ /* 0x000fe20000000000 */
[----:B------:R-:W-:-:S04]  /*53a60*/  ISETP.LT.AND P4, PT, R5, UR4, !P4 ;  /* 0x0000000405007c0c */ /* 0x000fc8000e781270 */
[----:B------:R-:W-:Y:S01]  /*53a70*/  ISETP.GE.AND P0, PT, R0, UR5, PT ;  /* 0x0000000500007c0c */ /* 0x000fe2000bf06270 */
[----:B------:R-:W-:Y:S01]  /*53a80*/  VIADD R0, R3, 0x1fb ;  /* 0x000001fb03007836 */ /* 0x000fe20000000000 */
[----:B------:R-:W-:Y:S02]  /*53a90*/  ISETP.LT.AND P5, PT, R4, UR4, !P2 ;  /* 0x0000000404007c0c */ /* 0x000fe4000d7a1270 */
[----:B------:R-:W-:Y:S01]  /*53aa0*/  ISETP.LT.AND P3, PT, R5, UR4, !P2 ;  /* 0x0000000405007c0c */ /* 0x000fe2000d761270 */
[----:B------:R0:W-:Y:S01]  /*53ab0*/  @P6 STG.E.U16 desc[UR58][R12.64], R184 ;  /* 0x000000b80c006986 */ /* 0x0001e2000c10153a */
[----:B------:R-:W-:Y:S01]  /*53ac0*/  ISETP.GE.AND P1, PT, R0, UR5, PT ;  /* 0x0000000500007c0c */ /* 0x000fe2000bf26270 */
[----:B------:R-:W-:Y:S01]  /*53ad0*/  VIADD R0, R3, 0x1fc ;  /* 0x000001fc03007836 */ /* 0x000fe20000000000 */
[----:B------:R-:W-:Y:S02]  /*53ae0*/  ISETP.LT.AND P6, PT, R4, UR4, !P0 ;  /* 0x0000000404007c0c */ /* 0x000fe4000c7c1270 */
[----:B------:R-:W-:-:S02]  /*53af0*/  PRMT R2, R184, 0x7632, R2 ;  /* 0x00007632b8027816 */ /* 0x000fc40000000002 */
[----:B------:R-:W-:Y:S01]  /*53b00*/  ISETP.GE.AND P2, PT, R0, UR5, PT ;  /* 0x0000000500007c0c */ /* 0x000fe2000bf46270 */
[----:B------:R-:W-:Y:S01]  /*53b10*/  VIADD R0, R3, 0x1fd ;  /* 0x000001fd03007836 */ /* 0x000fe20000000000 */
[----:B------:R-:W-:Y:S01]  /*53b20*/  PRMT R14, R16, 0x7632, R14 ;  /* 0x00007632100e7816 */ /* 0x000fe2000000000e */
[----:B------:R1:W-:Y:S01]  /*53b30*/  @P4 STG.E.U16 desc[UR58][R6.64], R2 ;  /* 0x0000000206004986 */ /* 0x0003e2000c10153a */
[----:B0-----:R-:W-:Y:S02]  /*53b40*/  IMAD.WIDE R12, R58, 0x2, R66 ;  /* 0x000000023a0c7825 */ /* 0x001fe400078e0242 */
[----:B------:R-:W-:Y:S01]  /*53b50*/  ISETP.GE.AND P4, PT, R0, UR5, PT ;  /* 0x0000000500007c0c */ /* 0x000fe2000bf86270 */
[----:B------:R-:W-:Y:S01]  /*53b60*/  @P5 STG.E.U16 desc[UR58][R8.64], R16 ;  /* 0x0000001008005986 */ /* 0x000fe2000c10153a */
[----:B------:R-:W-:Y:S01]  /*53b70*/  ISETP.LT.AND P0, PT, R5, UR4, !P0 ;  /* 0x0000000405007c0c */ /* 0x000fe2000c701270 */
[----:B------:R-:W-:Y:S01]  /*53b80*/  VIADD R0, R3, 0x1fe ;  /* 0x000001fe03007836 */ /* 0x000fe20000000000 */
[----:B------:R-:W-:Y:S01]  /*53b90*/  ISETP.LT.AND P5, PT, R4, UR4, !P1 ;  /* 0x0000000404007c0c */ /* 0x000fe2000cfa1270 */
[----:B------:R0:W-:Y:S01]  /*53ba0*/  @P3 STG.E.U16 desc[UR58][R10.64], R14 ;  /* 0x0000000e0a003986 */ /* 0x0001e2000c10153a */
[----:B------:R-:W-:-:S03]  /*53bb0*/  ISETP.LT.AND P3, PT, R5, UR4, !P1 ;  /* 0x0000000405007c0c */ /* 0x000fc6000cf61270 */
[----:B------:R0:W-:Y:S01]  /*53bc0*/  @P6 STG.E.U16 desc[UR58][R12.64], R185 ;  /* 0x000000b90c006986 */ /* 0x0001e2000c10153a */
[----:B------:R-:W-:Y:S02]  /*53bd0*/  ISETP.LT.AND P6, PT, R4, UR4, !P2 ;  /* 0x0000000404007c0c */ /* 0x000fe4000d7c1270 */
[----:B------:R-:W-:Y:S01]  /*53be0*/  ISETP.GE.AND P1, PT, R0, UR5, PT ;  /* 0x0000000500007c0c */ /* 0x000fe2000bf26270 */
[----:B------:R-:W-:Y:S02]  /*53bf0*/  VIADD R0, R3, 0x1ff ;  /* 0x000001ff03007836 */ /* 0x000fe40000000000 */
[----:B-1----:R-:W-:Y:S01]  /*53c00*/  IMAD.WIDE R2, R58, 0x2, R64 ;  /* 0x000000023a027825 */ /* 0x002fe200078e0240 */
[----:B0-----:R-:W-:-:S03]  /*53c10*/  PRMT R14, R17, 0x7632, R14 ;  /* 0x00007632110e7816 */ /* 0x001fc6000000000e */
[----:B------:R-:W-:Y:S01]  /*53c20*/  IMAD.WIDE R6, R192, 0x2, R66 ;  /* 0x00000002c0067825 */ /* 0x000fe200078e0242 */
[----:B------:R-:W-:-:S03]  /*53c30*/  PRMT R13, R185, 0x7632, R13 ;  /* 0x00007632b90d7816 */ /* 0x000fc6000000000d */
[----:B------:R-:W-:-:S04]  /*53c40*/  IMAD.WIDE R8, R192, 0x2, R64 ;  /* 0x00000002c0087825 */ /* 0x000fc800078e0240 */
[----:B------:R-:W-:Y:S01]  /*53c50*/  IMAD.WIDE R10, R193, 0x2, R66 ;  /* 0x00000002c10a7825 */ /* 0x000fe200078e0242 */
[----:B------:R0:W-:Y:S01]  /*53c60*/  @P0 STG.E.U16 desc[UR58][R2.64], R13 ;  /* 0x0000000d02000986 */ /* 0x0001e2000c10153a */
[----:B------:R-:W-:-:S03]  /*53c70*/  ISETP.LT.AND P2, PT, R5, UR4, !P2 ;  /* 0x0000000405007c0c */ /* 0x000fc6000d741270 */
[----:B------:R1:W-:Y:S01]  /*53c80*/  @P5 STG.E.U16 desc[UR58][R6.64], R17 ;  /* 0x0000001106005986 */ /* 0x0003e2000c10153a */
[----:B------:R-:W-:-:S03]  /*53c90*/  ISETP.GE.AND P0, PT, R0, UR5, PT ;  /* 0x0000000500007c0c */ /* 0x000fc6000bf06270 */
[----:B------:R3:W-:Y:S01]  /*53ca0*/  @P3 STG.E.U16 desc[UR58][R8.64], R14 ;  /* 0x0000000e08003986 */ /* 0x0007e2000c10153a */
[----:B------:R-:W-:-:S03]  /*53cb0*/  ISETP.LT.AND P5, PT, R4, UR4, !P1 ;  /* 0x0000000404007c0c */ /* 0x000fc6000cfa1270 */
[----:B------:R3:W-:Y:S01]  /*53cc0*/  @P6 STG.E.U16 desc[UR58][R10.64], R186 ;  /* 0x000000ba0a006986 */ /* 0x0007e2000c10153a */
[C---:B------:R-:W-:Y:S02]  /*53cd0*/  ISETP.LT.AND P6, PT, R4.reuse, UR4, !P4 ;  /* 0x0000000404007c0c */ /* 0x040fe4000e7c1270 */
[C---:B------:R-:W-:Y:S02]  /*53ce0*/  ISETP.LT.AND P4, PT, R5.reuse, UR4, !P4 ;  /* 0x0000000405007c0c */ /* 0x040fe4000e781270 */
[C---:B------:R-:W-:Y:S02]  /*53cf0*/  ISETP.LT.AND P1, PT, R5.reuse, UR4, !P1 ;  /* 0x0000000405007c0c */ /* 0x040fe4000cf21270 */
[----:B------:R-:W-:Y:S02]  /*53d00*/  ISETP.LT.AND P3, PT, R4, UR4, !P0 ;  /* 0x0000000404007c0c */ /* 0x000fe4000c761270 */
[----:B------:R-:W-:Y:S01]  /*53d10*/  ISETP.LT.AND P0, PT, R5, UR4, !P0 ;  /* 0x0000000405007c0c */ /* 0x000fe2000c701270 */
[----:B0-----:R-:W-:Y:S01]  /*53d20*/  IMAD.WIDE R12, R193, 0x2, R64 ;  /* 0x00000002c10c7825 */ /* 0x001fe200078e0240 */
[----:B------:R-:W-:-:S02]  /*53d30*/  PRMT R0, R186, 0x7632, R0 ;  /* 0x00007632ba007816 */ /* 0x000fc40000000000 */
[----:B------:R-:W-:Y:S01]  /*53d40*/  PRMT R4, R18, 0x7632, R4 ;  /* 0x0000763212047816 */ /* 0x000fe20000000004 */
[----:B----4-:R-:W-:Y:S01]  /*53d50*/  IMAD.WIDE R2, R194, 0x2, R66 ;  /* 0x00000002c2027825 */ /* 0x010fe200078e0242 */
[----:B------:R-:W-:-:S03]  /*53d60*/  PRMT R5, R187, 0x7632, R5 ;  /* 0x00007632bb057816 */ /* 0x000fc60000000005 */
[----:B-1----:R-:W-:Y:S01]  /*53d70*/  IMAD.WIDE R6, R194, 0x2, R64 ;  /* 0x00000002c2067825 */ /* 0x002fe200078e0240 */
[----:B------:R0:W-:Y:S04]  /*53d80*/  @P2 STG.E.U16 desc[UR58][R12.64], R0 ;  /* 0x000000000c002986 */ /* 0x0001e8000c10153a */
[----:B------:R0:W-:Y:S04]  /*53d90*/  @P6 STG.E.U16 desc[UR58][R2.64], R18 ;  /* 0x0000001202006986 */ /* 0x0001e8000c10153a */
[----:B------:R0:W-:Y:S01]  /*53da0*/  @P4 STG.E.U16 desc[UR58][R6.64], R4 ;  /* 0x0000000406004986 */ /* 0x0001e2000c10153a */
[----:B---3--:R-:W-:-:S04]  /*53db0*/  IMAD.WIDE R8, R195, 0x2, R66 ;  /* 0x00000002c3087825 */ /* 0x008fc800078e0242 */
[----:B------:R-:W-:Y:S01]  /*53dc0*/  IMAD.WIDE R10, R195, 0x2, R64 ;  /* 0x00000002c30a7825 */ /* 0x000fe200078e0240 */
[----:B------:R0:W-:Y:S04]  /*53dd0*/  @P5 STG.E.U16 desc[UR58][R8.64], R187 ;  /* 0x000000bb08005986 */ /* 0x0001e8000c10153a */
[----:B------:R0:W-:Y:S01]  /*53de0*/  @P1 STG.E.U16 desc[UR58][R10.64], R5 ;  /* 0x000000050a001986 */ /* 0x0001e2000c10153a */
[----:B--2---:R-:W-:-:S05]  /*53df0*/  IMAD.WIDE R66, R190, 0x2, R66 ;  /* 0x00000002be427825 */ /* 0x004fca00078e0242 */
[----:B------:R0:W-:Y:S01]  /*53e00*/  @P3 STG.E.U16 desc[UR58][R66.64], R19 ;  /* 0x0000001342003986 */ /* 0x0001e2000c10153a */
[----:B------:R-:W-:Y:S01]  /*53e10*/  IMAD.WIDE R64, R190, 0x2, R64 ;  /* 0x00000002be407825 */ /* 0x000fe200078e0240 */
[----:B------:R-:W-:Y:S06]  /*53e20*/  @!P0 EXIT ;  /* 0x000000000000894d */ /* 0x000fec0003800000 */
[----:B------:R-:W-:-:S05]  /*53e30*/  PRMT R32, R19, 0x7632, R32 ;  /* 0x0000763213207816 */ /* 0x000fca0000000020 */
[----:B------:R-:W-:Y:S01]  /*53e40*/  STG.E.U16 desc[UR58][R64.64], R32 ;  /* 0x0000002040007986 */ /* 0x000fe2000c10153a */
[----:B------:R-:W-:Y:S05]  /*53e50*/  EXIT ;  /* 0x000000000000794d */ /* 0x000fea0003800000 */
.L_x_2:
[----:B------:R-:W-:-:S00]  /*53e60*/  BRA `(.L_x_2) ;  /* 0xfffffffc00fc7947 */ /* 0x000fc0000383ffff */
[----:B------:R-:W-:-:S00]  /*53e70*/  NOP ;  /* 0x0000000000007918 */ /* 0x000fc00000000000 */
        /* <DEDUP_REMOVED lines=8> */
.L_x_3:


//--------------------- .nv.shared.matmul_kernel  --------------------------
	.section	.nv.shared.matmul_kernel,"aw",@nobits
	.sectionflags	@""
	.align	16
	.zero		1024


//--------------------- .nv.shared.reserved.0     --------------------------
	.section	.nv.shared.reserved.0,"aw",@nobits
	.weak		__nv_reservedSMEM_offset_0_alias
	.size		__nv_reservedSMEM_offset_0_alias, 0, 0
	.other		__nv_reservedSMEM_offset_0_alias,@"STO_CUDA_RESERVED_SHARED STV_DEFAULT"
__nv_reservedSMEM_offset_0_alias:
	.zero		0


//--------------------- .nv.constant0.matmul_kernel --------------------------
	.section	.nv.constant0.matmul_kernel,"a",@progbits
	.sectionflags	@""
	.align	4
.nv.constant0.matmul_kernel:
	.zero		608


//--------------------- SYMBOLS --------------------------

	.type		.nv.reservedSmem.offset0,@object
	.size		.nv.reservedSmem.offset0,0x4
